// auto-generated by cutlass_sweep.gemm — config: {"arch": "sm_100", "cluster_m": 4, "cluster_n": 1, "dtype": "nvfp4", "dtype_b": "nvfp4", "layout": "nt", "stages": 0, "tile_k": 256, "tile_m": 128, "tile_n": 128}
#include "cutlass/cutlass.h"
#include "cutlass/gemm/collective/collective_builder.hpp"
#include "cutlass/gemm/device/gemm_universal_adapter.h"
#include "cutlass/gemm/kernel/gemm_universal.hpp"
#include "cutlass/epilogue/collective/collective_builder.hpp"

using ElemA = cutlass::nv_float4_t<cutlass::float_e2m1_t>;
using ElemB = cutlass::nv_float4_t<cutlass::float_e2m1_t>;
using ElemCD = cutlass::bfloat16_t;
using Acc  = float;
using TileShape    = cute::Shape<cute::_128, cute::_128, cute::_256>;
using ClusterShape = cute::Shape<cute::_4, cute::_1, cute::_1>;

using CollectiveEpilogue = typename cutlass::epilogue::collective::CollectiveBuilder<
    cutlass::arch::Sm100, cutlass::arch::OpClassTensorOp,
    TileShape, ClusterShape,
    cutlass::epilogue::collective::EpilogueTileAuto,
    Acc, Acc,
    ElemCD, cutlass::layout::RowMajor, 128 / cutlass::sizeof_bits<ElemCD>::value,
    ElemCD, cutlass::layout::RowMajor, 128 / cutlass::sizeof_bits<ElemCD>::value,
    cutlass::epilogue::collective::EpilogueScheduleAuto
  >::CollectiveOp;

using CollectiveMainloop = typename cutlass::gemm::collective::CollectiveBuilder<
    cutlass::arch::Sm100, cutlass::arch::OpClassBlockScaledTensorOp,
    ElemA, cutlass::layout::RowMajor, 32,
    ElemB, cutlass::layout::ColumnMajor, 32,
    Acc,
    TileShape, ClusterShape,
    cutlass::gemm::collective::StageCountAutoCarveout<static_cast<int>(sizeof(typename CollectiveEpilogue::SharedStorage))>,
    cutlass::gemm::collective::KernelScheduleAuto
  >::CollectiveOp;

using GemmKernel = cutlass::gemm::kernel::GemmUniversal<
    cute::Shape<int,int,int,int>,
    CollectiveMainloop,
    CollectiveEpilogue
>;
using Gemm = cutlass::gemm::device::GemmUniversalAdapter<GemmKernel>;

// Force the device kernel symbol into the cubin without needing a host main.
auto* _anchor = &cutlass::device_kernel<GemmKernel>;


// ===== COMPILED SASS (sm_100a) =====

	.target	sm_100a

	.elftype	@"ET_EXEC"


//--------------------- .note.nv.tkinfo           --------------------------
	.section	.note.nv.tkinfo,"",@"SHT_NOTE"
	.sectionflags	@"SHF_NOTE_NV_TKINFO"
	.tkinfo
        /*0018*/ 	.word	0x00000002
        /*0030*/ 	.string	""
        /*0030*/ 	.string	"ptxas"
        /*0030*/ 	.string	"Cuda compilation tools, release 13.0, V13.0.88"
        /*0030*/ 	.string	"Build cuda_13.0.r13.0/compiler.36424714_0"
        /*0030*/ 	.string	"-arch sm_100a -m 64 "



//--------------------- .note.nv.cuinfo           --------------------------
	.section	.note.nv.cuinfo,"",@"SHT_NOTE"
	.sectionflags	@"SHF_NOTE_NV_CUINFO"
        /*0018*/ 	.short	0x0002
        /*001a*/ 	.short	0x0064
        /*001c*/ 	.short	0x0082
	.zero		2


//--------------------- .nv.info                  --------------------------
	.section	.nv.info,"",@"SHT_CUDA_INFO"
	.align	4


	//----- nvinfo : EIATTR_REGCOUNT
	.align		4
        /*0000*/ 	.byte	0x04, 0x2f
        /*0002*/ 	.short	(.L_19 - .L_18)
	.align		4
.L_18:
        /*0004*/ 	.word	index@(_ZN7cutlass13device_kernelINS_4gemm6kernel13GemmUniversalIN4cute5tupleIJiiiiEEENS1_10collective13CollectiveMmaINS1_46MainloopSm100TmaUmmaWarpSpecializedBlockScaledILi5ELi2ELi2ENS5_IJNS4_1CILi4EEENSA_ILi1EEESC_EEEEENS5_IJNSA_ILi128EEESF_NSA_ILi256EEEEEENS5_IJNS_12float_e2m1_tENS_13float_ue4m3_tEEEENS5_IJNS5_IJlSC_lEEENS4_6LayoutINS5_IJNS5_IJNS5_IJNSA_ILi32EEESB_EEEiEEENS5_IJNS5_IJNSA_ILi16EEESB_EEEiEEENS5_IJSC_iEEEEEENS5_IJSS_NS5_IJNS5_IJNSA_ILi0EEESC_EEENSA_ILi512EEEEEENS5_IJSV_iEEEEEEEEEEESK_S12_NS4_8TiledMMAINS4_8MMA_AtomIJNS4_17SM100_MMA_MXF4_SSISI_SI_fSJ_Li128ELi128ELi16ELNS4_4UMMA5MajorE0ELS17_0ELNS16_7ScaleInE0ELS18_0EEEEEENSM_INS5_IJSC_SC_SC_EEENS5_IJSV_SV_SV_EEEEENS5_IJNS4_10UnderscoreES1E_S1E_EEEEENS5_IJNS4_13SM90_TMA_LOADES1H_EEENS5_IJNS4_14ComposedLayoutINS4_7SwizzleILi3ELi4ELi3EEENS4_18smem_ptr_flag_bitsILi4EEENSM_INS5_IJNSA_ILi8EEESG_EEENS5_IJSG_SC_EEEEEEENSM_INS5_IJNS5_IJNS5_IJSO_SC_EEESR_EEESC_NS5_IJSC_SB_EEEEEENS5_IJNS5_IJNS5_IJSR_SX_EEESW_EEESV_NS5_IJSB_SX_EEEEEEEEEEEvNS4_8identityENS5_IJNS4_23SM90_TMA_LOAD_MULTICASTES24_EEES22_vS23_EENS_8epilogue10collective18CollectiveEpilogueINS27_23Sm100TmaWarpSpecializedILi4ELi2ELi16ELb1ELb0EEEJNS5_IJNSA_ILi64EEESF_SG_EEENS5_IJNSM_IS2C_SC_EENSM_INS5_IJSQ_NSA_ILi2EEEEEENS5_IJSC_S2C_EEEEEEEENS_10bfloat16_tESL_S2K_SL_NS27_6fusion15FusionCallbacksIS2B_NS2L_17LinearCombinationIS2K_fS2K_fLNS_15FloatRoundStyleE2EEES2D_S2J_JEEENS4_5SM1004TMEM4LOAD26SM100_TMEM_LOAD_32dp32b16xES1H_NS1J_INS1K_ILi1ELi4ELi3EEENS1M_ILi16EEENSM_INS5_IJS1O_SQ_EEENS5_IJSQ_SC_EEEEEEENS4_39AutoVectorizingCopyWithAssumedAlignmentILi128EEENS4_14SM90_TMA_STOREES30_S32_S32_EEEvvEEEEvNT_6ParamsE)
        /*0008*/ 	.word	0x0000007a


	//----- nvinfo : EIATTR_FRAME_SIZE
	.align		4
.L_19:
        /*000c*/ 	.byte	0x04, 0x11
        /*000e*/ 	.short	(.L_21 - .L_20)
	.align		4
.L_20:
        /*0010*/ 	.word	index@($__internal_2_$__cuda_sm10x_tcgen05_guardrail_trap_unallocated_columns_being_dealloced)
        /*0014*/ 	.word	0x00000000


	//----- nvinfo : EIATTR_FRAME_SIZE
	.align		4
.L_21:
        /*0018*/ 	.byte	0x04, 0x11
        /*001a*/ 	.short	(.L_23 - .L_22)
	.align		4
.L_22:
        /*001c*/ 	.word	index@($__internal_1_$__cuda_sm10x_tcgen05_guardrail_trap_phase_invalid_during_alloc)
        /*0020*/ 	.word	0x00000000


	//----- nvinfo : EIATTR_FRAME_SIZE
	.align		4
.L_23:
        /*0024*/ 	.byte	0x04, 0x11
        /*0026*/ 	.short	(.L_25 - .L_24)
	.align		4
.L_24:
        /*0028*/ 	.word	index@($__internal_0_$__cuda_sm10x_tcgen05_guardrail_trap_col_being_dealloced_not_returned_by_alloc)
        /*002c*/ 	.word	0x00000000


	//----- nvinfo : EIATTR_FRAME_SIZE
	.align		4
.L_25:
        /*0030*/ 	.byte	0x04, 0x11
        /*0032*/ 	.short	(.L_27 - .L_26)
	.align		4
.L_26:
        /*0034*/ 	.word	index@(_ZN7cutlass13device_kernelINS_4gemm6kernel13GemmUniversalIN4cute5tupleIJiiiiEEENS1_10collective13CollectiveMmaINS1_46MainloopSm100TmaUmmaWarpSpecializedBlockScaledILi5ELi2ELi2ENS5_IJNS4_1CILi4EEENSA_ILi1EEESC_EEEEENS5_IJNSA_ILi128EEESF_NSA_ILi256EEEEEENS5_IJNS_12float_e2m1_tENS_13float_ue4m3_tEEEENS5_IJNS5_IJlSC_lEEENS4_6LayoutINS5_IJNS5_IJNS5_IJNSA_ILi32EEESB_EEEiEEENS5_IJNS5_IJNSA_ILi16EEESB_EEEiEEENS5_IJSC_iEEEEEENS5_IJSS_NS5_IJNS5_IJNSA_ILi0EEESC_EEENSA_ILi512EEEEEENS5_IJSV_iEEEEEEEEEEESK_S12_NS4_8TiledMMAINS4_8MMA_AtomIJNS4_17SM100_MMA_MXF4_SSISI_SI_fSJ_Li128ELi128ELi16ELNS4_4UMMA5MajorE0ELS17_0ELNS16_7ScaleInE0ELS18_0EEEEEENSM_INS5_IJSC_SC_SC_EEENS5_IJSV_SV_SV_EEEEENS5_IJNS4_10UnderscoreES1E_S1E_EEEEENS5_IJNS4_13SM90_TMA_LOADES1H_EEENS5_IJNS4_14ComposedLayoutINS4_7SwizzleILi3ELi4ELi3EEENS4_18smem_ptr_flag_bitsILi4EEENSM_INS5_IJNSA_ILi8EEESG_EEENS5_IJSG_SC_EEEEEEENSM_INS5_IJNS5_IJNS5_IJSO_SC_EEESR_EEESC_NS5_IJSC_SB_EEEEEENS5_IJNS5_IJNS5_IJSR_SX_EEESW_EEESV_NS5_IJSB_SX_EEEEEEEEEEEvNS4_8identityENS5_IJNS4_23SM90_TMA_LOAD_MULTICASTES24_EEES22_vS23_EENS_8epilogue10collective18CollectiveEpilogueINS27_23Sm100TmaWarpSpecializedILi4ELi2ELi16ELb1ELb0EEEJNS5_IJNSA_ILi64EEESF_SG_EEENS5_IJNSM_IS2C_SC_EENSM_INS5_IJSQ_NSA_ILi2EEEEEENS5_IJSC_S2C_EEEEEEEENS_10bfloat16_tESL_S2K_SL_NS27_6fusion15FusionCallbacksIS2B_NS2L_17LinearCombinationIS2K_fS2K_fLNS_15FloatRoundStyleE2EEES2D_S2J_JEEENS4_5SM1004TMEM4LOAD26SM100_TMEM_LOAD_32dp32b16xES1H_NS1J_INS1K_ILi1ELi4ELi3EEENS1M_ILi16EEENSM_INS5_IJS1O_SQ_EEENS5_IJSQ_SC_EEEEEEENS4_39AutoVectorizingCopyWithAssumedAlignmentILi128EEENS4_14SM90_TMA_STOREES30_S32_S32_EEEvvEEEEvNT_6ParamsE)
        /*0038*/ 	.word	0x00000000


	//----- nvinfo : EIATTR_MIN_STACK_SIZE
	.align		4
.L_27:
        /*003c*/ 	.byte	0x04, 0x12
        /*003e*/ 	.short	(.L_29 - .L_28)
	.align		4
.L_28:
        /*0040*/ 	.word	index@(_ZN7cutlass13device_kernelINS_4gemm6kernel13GemmUniversalIN4cute5tupleIJiiiiEEENS1_10collective13CollectiveMmaINS1_46MainloopSm100TmaUmmaWarpSpecializedBlockScaledILi5ELi2ELi2ENS5_IJNS4_1CILi4EEENSA_ILi1EEESC_EEEEENS5_IJNSA_ILi128EEESF_NSA_ILi256EEEEEENS5_IJNS_12float_e2m1_tENS_13float_ue4m3_tEEEENS5_IJNS5_IJlSC_lEEENS4_6LayoutINS5_IJNS5_IJNS5_IJNSA_ILi32EEESB_EEEiEEENS5_IJNS5_IJNSA_ILi16EEESB_EEEiEEENS5_IJSC_iEEEEEENS5_IJSS_NS5_IJNS5_IJNSA_ILi0EEESC_EEENSA_ILi512EEEEEENS5_IJSV_iEEEEEEEEEEESK_S12_NS4_8TiledMMAINS4_8MMA_AtomIJNS4_17SM100_MMA_MXF4_SSISI_SI_fSJ_Li128ELi128ELi16ELNS4_4UMMA5MajorE0ELS17_0ELNS16_7ScaleInE0ELS18_0EEEEEENSM_INS5_IJSC_SC_SC_EEENS5_IJSV_SV_SV_EEEEENS5_IJNS4_10UnderscoreES1E_S1E_EEEEENS5_IJNS4_13SM90_TMA_LOADES1H_EEENS5_IJNS4_14ComposedLayoutINS4_7SwizzleILi3ELi4ELi3EEENS4_18smem_ptr_flag_bitsILi4EEENSM_INS5_IJNSA_ILi8EEESG_EEENS5_IJSG_SC_EEEEEEENSM_INS5_IJNS5_IJNS5_IJSO_SC_EEESR_EEESC_NS5_IJSC_SB_EEEEEENS5_IJNS5_IJNS5_IJSR_SX_EEESW_EEESV_NS5_IJSB_SX_EEEEEEEEEEEvNS4_8identityENS5_IJNS4_23SM90_TMA_LOAD_MULTICASTES24_EEES22_vS23_EENS_8epilogue10collective18CollectiveEpilogueINS27_23Sm100TmaWarpSpecializedILi4ELi2ELi16ELb1ELb0EEEJNS5_IJNSA_ILi64EEESF_SG_EEENS5_IJNSM_IS2C_SC_EENSM_INS5_IJSQ_NSA_ILi2EEEEEENS5_IJSC_S2C_EEEEEEEENS_10bfloat16_tESL_S2K_SL_NS27_6fusion15FusionCallbacksIS2B_NS2L_17LinearCombinationIS2K_fS2K_fLNS_15FloatRoundStyleE2EEES2D_S2J_JEEENS4_5SM1004TMEM4LOAD26SM100_TMEM_LOAD_32dp32b16xES1H_NS1J_INS1K_ILi1ELi4ELi3EEENS1M_ILi16EEENSM_INS5_IJS1O_SQ_EEENS5_IJSQ_SC_EEEEEEENS4_39AutoVectorizingCopyWithAssumedAlignmentILi128EEENS4_14SM90_TMA_STOREES30_S32_S32_EEEvvEEEEvNT_6ParamsE)
        /*0044*/ 	.word	0x00000000
.L_29:


//--------------------- .nv.compat                --------------------------
	.section	.nv.compat,"",@"SHT_CUDA_COMPAT_INFO"
	.align	4
        /*0000*/ 	.byte	0x02, 0x09, 0x01, 0x00, 0x02, 0x02, 0x02, 0x00, 0x02, 0x05, 0x05, 0x00, 0x03, 0x07, 0x01, 0x01
        /*0010*/ 	.byte	0x02, 0x03, 0x01, 0x00, 0x02, 0x06, 0x01, 0x00, 0x04, 0x0b, 0x08, 0x00, 0x09, 0x00, 0x00, 0x00
        /*0020*/ 	.byte	0x00, 0x00, 0x00, 0x00


//--------------------- .nv.info._ZN7cutlass13device_kernelINS_4gemm6kernel13GemmUniversalIN4cute5tupleIJiiiiEEENS1_10collective13CollectiveMmaINS1_46MainloopSm100TmaUmmaWarpSpecializedBlockScaledILi5ELi2ELi2ENS5_IJNS4_1CILi4EEENSA_ILi1EEESC_EEEEENS5_IJNSA_ILi128EEESF_NSA_ILi256EEEEEENS5_IJNS_12float_e2m1_tENS_13float_ue4m3_tEEEENS5_IJNS5_IJlSC_lEEENS4_6LayoutINS5_IJNS5_IJNS5_IJNSA_ILi32EEESB_EEEiEEENS5_IJNS5_IJNSA_ILi16EEESB_EEEiEEENS5_IJSC_iEEEEEENS5_IJSS_NS5_IJNS5_IJNSA_ILi0EEESC_EEENSA_ILi512EEEEEENS5_IJSV_iEEEEEEEEEEESK_S12_NS4_8TiledMMAINS4_8MMA_AtomIJNS4_17SM100_MMA_MXF4_SSISI_SI_fSJ_Li128ELi128ELi16ELNS4_4UMMA5MajorE0ELS17_0ELNS16_7ScaleInE0ELS18_0EEEEEENSM_INS5_IJSC_SC_SC_EEENS5_IJSV_SV_SV_EEEEENS5_IJNS4_10UnderscoreES1E_S1E_EEEEENS5_IJNS4_13SM90_TMA_LOADES1H_EEENS5_IJNS4_14ComposedLayoutINS4_7SwizzleILi3ELi4ELi3EEENS4_18smem_ptr_flag_bitsILi4EEENSM_INS5_IJNSA_ILi8EEESG_EEENS5_IJSG_SC_EEEEEEENSM_INS5_IJNS5_IJNS5_IJSO_SC_EEESR_EEESC_NS5_IJSC_SB_EEEEEENS5_IJNS5_IJNS5_IJSR_SX_EEESW_EEESV_NS5_IJSB_SX_EEEEEEEEEEEvNS4_8identityENS5_IJNS4_23SM90_TMA_LOAD_MULTICASTES24_EEES22_vS23_EENS_8epilogue10collective18CollectiveEpilogueINS27_23Sm100TmaWarpSpecializedILi4ELi2ELi16ELb1ELb0EEEJNS5_IJNSA_ILi64EEESF_SG_EEENS5_IJNSM_IS2C_SC_EENSM_INS5_IJSQ_NSA_ILi2EEEEEENS5_IJSC_S2C_EEEEEEEENS_10bfloat16_tESL_S2K_SL_NS27_6fusion15FusionCallbacksIS2B_NS2L_17LinearCombinationIS2K_fS2K_fLNS_15FloatRoundStyleE2EEES2D_S2J_JEEENS4_5SM1004TMEM4LOAD26SM100_TMEM_LOAD_32dp32b16xES1H_NS1J_INS1K_ILi1ELi4ELi3EEENS1M_ILi16EEENSM_INS5_IJS1O_SQ_EEENS5_IJSQ_SC_EEEEEEENS4_39AutoVectorizingCopyWithAssumedAlignmentILi128EEENS4_14SM90_TMA_STOREES30_S32_S32_EEEvvEEEEvNT_6ParamsE --------------------------
	.section	.nv.info._ZN7cutlass13device_kernelINS_4gemm6kernel13GemmUniversalIN4cute5tupleIJiiiiEEENS1_10collective13CollectiveMmaINS1_46MainloopSm100TmaUmmaWarpSpecializedBlockScaledILi5ELi2ELi2ENS5_IJNS4_1CILi4EEENSA_ILi1EEESC_EEEEENS5_IJNSA_ILi128EEESF_NSA_ILi256EEEEEENS5_IJNS_12float_e2m1_tENS_13float_ue4m3_tEEEENS5_IJNS5_IJlSC_lEEENS4_6LayoutINS5_IJNS5_IJNS5_IJNSA_ILi32EEESB_EEEiEEENS5_IJNS5_IJNSA_ILi16EEESB_EEEiEEENS5_IJSC_iEEEEEENS5_IJSS_NS5_IJNS5_IJNSA_ILi0EEESC_EEENSA_ILi512EEEEEENS5_IJSV_iEEEEEEEEEEESK_S12_NS4_8TiledMMAINS4_8MMA_AtomIJNS4_17SM100_MMA_MXF4_SSISI_SI_fSJ_Li128ELi128ELi16ELNS4_4UMMA5MajorE0ELS17_0ELNS16_7ScaleInE0ELS18_0EEEEEENSM_INS5_IJSC_SC_SC_EEENS5_IJSV_SV_SV_EEEEENS5_IJNS4_10UnderscoreES1E_S1E_EEEEENS5_IJNS4_13SM90_TMA_LOADES1H_EEENS5_IJNS4_14ComposedLayoutINS4_7SwizzleILi3ELi4ELi3EEENS4_18smem_ptr_flag_bitsILi4EEENSM_INS5_IJNSA_ILi8EEESG_EEENS5_IJSG_SC_EEEEEEENSM_INS5_IJNS5_IJNS5_IJSO_SC_EEESR_EEESC_NS5_IJSC_SB_EEEEEENS5_IJNS5_IJNS5_IJSR_SX_EEESW_EEESV_NS5_IJSB_SX_EEEEEEEEEEEvNS4_8identityENS5_IJNS4_23SM90_TMA_LOAD_MULTICASTES24_EEES22_vS23_EENS_8epilogue10collective18CollectiveEpilogueINS27_23Sm100TmaWarpSpecializedILi4ELi2ELi16ELb1ELb0EEEJNS5_IJNSA_ILi64EEESF_SG_EEENS5_IJNSM_IS2C_SC_EENSM_INS5_IJSQ_NSA_ILi2EEEEEENS5_IJSC_S2C_EEEEEEEENS_10bfloat16_tESL_S2K_SL_NS27_6fusion15FusionCallbacksIS2B_NS2L_17LinearCombinationIS2K_fS2K_fLNS_15FloatRoundStyleE2EEES2D_S2J_JEEENS4_5SM1004TMEM4LOAD26SM100_TMEM_LOAD_32dp32b16xES1H_NS1J_INS1K_ILi1ELi4ELi3EEENS1M_ILi16EEENSM_INS5_IJS1O_SQ_EEENS5_IJSQ_SC_EEEEEEENS4_39AutoVectorizingCopyWithAssumedAlignmentILi128EEENS4_14SM90_TMA_STOREES30_S32_S32_EEEvvEEEEvNT_6ParamsE,"",@"SHT_CUDA_INFO"
	.sectionflags	@""
	.align	4


	//----- nvinfo : EIATTR_CUDA_API_VERSION
	.align		4
        /*0000*/ 	.byte	0x04, 0x37
        /*0002*/ 	.short	(.L_31 - .L_30)
.L_30:
        /*0004*/ 	.word	0x00000082


	//----- nvinfo : EIATTR_KPARAM_INFO
	.align		4
.L_31:
        /*0008*/ 	.byte	0x04, 0x17
        /*000a*/ 	.short	(.L_33 - .L_32)
.L_32:
        /*000c*/ 	.word	0x00000000
        /*0010*/ 	.short	0x0000
        /*0012*/ 	.short	0x0000
        /*0014*/ 	.byte	0x00, 0xf0, 0x01, 0x30


	//----- nvinfo : EIATTR_AT_ENTRY_FRAGMENTS
	.align		4
.L_33:
        /*0018*/ 	.byte	0x04, 0x4f
        /*001a*/ 	.short	(.L_35 - .L_34)


	//   ....[0]....
.L_34:
        /*001c*/ 	.word	0x00000006


	//----- nvinfo : EIATTR_RESERVED_SMEM_USED
	.align		4
.L_35:
        /*0020*/ 	.byte	0x01, 0x41
	.zero		2


	//----- nvinfo : EIATTR_SPARSE_MMA_MASK
	.align		4
        /*0024*/ 	.byte	0x03, 0x50
        /*0026*/ 	.short	0x0000


	//----- nvinfo : EIATTR_TCGEN05_1CTA_USED
	.align		4
        /*0028*/ 	.byte	0x01, 0x51
	.zero		2


	//----- nvinfo : EIATTR_MAXREG_COUNT
	.align		4
        /*002c*/ 	.byte	0x03, 0x1b
        /*002e*/ 	.short	0x00ff


	//----- nvinfo : EIATTR_NUM_BARRIERS
	.align		4
        /*0030*/ 	.byte	0x02, 0x4c
        /*0032*/ 	.byte	0x07
	.zero		1


	//----- nvinfo : EIATTR_EXTERNS
	.align		4
        /*0034*/ 	.byte	0x04, 0x0f
        /*0036*/ 	.short	(.L_37 - .L_36)


	//   ....[0]....
	.align		4
.L_36:
        /*0038*/ 	.word	index@(__assertfail)


	//----- nvinfo : EIATTR_MERCURY_ISA_VERSION
	.align		4
.L_37:
        /*003c*/ 	.byte	0x03, 0x5f
        /*003e*/ 	.short	0x0101


	//----- nvinfo : EIATTR_INT_WARP_WIDE_INSTR_OFFSETS
	.align		4
        /*0040*/ 	.byte	0x04, 0x31
        /*0042*/ 	.short	(.L_39 - .L_38)


	//   ....[0]....
.L_38:
        /*0044*/ 	.word	0x00002410


	//   ....[1]....
        /*0048*/ 	.word	0x00004200


	//   ....[2]....
        /*004c*/ 	.word	0x00004230


	//   ....[3]....
        /*0050*/ 	.word	0x00004280


	//   ....[4]....
        /*0054*/ 	.word	0x00004b70


	//   ....[5]....
        /*0058*/ 	.word	0x00004b90


	//   ....[6]....
        /*005c*/ 	.word	0x00004c70


	//   ....[7]....
        /*0060*/ 	.word	0x00004d30


	//   ....[8]....
        /*0064*/ 	.word	0x00004d50


	//   ....[9]....
        /*0068*/ 	.word	0x00004e30


	//   ....[10]....
        /*006c*/ 	.word	0x00004f10


	//   ....[11]....
        /*0070*/ 	.word	0x00004f50


	//   ....[12]....
        /*0074*/ 	.word	0x00005010


	//   ....[13]....
        /*0078*/ 	.word	0x000050f0


	//   ....[14]....
        /*007c*/ 	.word	0x00005110


	//   ....[15]....
        /*0080*/ 	.word	0x00005200


	//   ....[16]....
        /*0084*/ 	.word	0x000052e0


	//   ....[17]....
        /*0088*/ 	.word	0x00005320


	//   ....[18]....
        /*008c*/ 	.word	0x000053e0


	//   ....[19]....
        /*0090*/ 	.word	0x000054c0


	//   ....[20]....
        /*0094*/ 	.word	0x000054e0


	//   ....[21]....
        /*0098*/ 	.word	0x000055c0


	//   ....[22]....
        /*009c*/ 	.word	0x000056a0


	//   ....[23]....
        /*00a0*/ 	.word	0x00005710


	//   ....[24]....
        /*00a4*/ 	.word	0x000057c0


	//   ....[25]....
        /*00a8*/ 	.word	0x00005960


	//   ....[26]....
        /*00ac*/ 	.word	0x00005970


	//   ....[27]....
        /*00b0*/ 	.word	0x00005a30


	//----- nvinfo : EIATTR_COOP_GROUP_MASK_REGIDS
	.align		4
.L_39:
        /*00b4*/ 	.byte	0x04, 0x29
        /*00b6*/ 	.short	(.L_41 - .L_40)


	//   ....[0]....
.L_40:
        /*00b8*/ 	.word	0xffffffff


	//   ....[1]....
        /*00bc*/ 	.word	0xffffffff


	//   ....[2]....
        /*00c0*/ 	.word	0xffffffff


	//   ....[3]....
        /*00c4*/ 	.word	0xffffffff


	//   ....[4]....
        /*00c8*/ 	.word	0xffffffff


	//   ....[5]....
        /*00cc*/ 	.word	0xffffffff


	//   ....[6]....
        /*00d0*/ 	.word	0xffffffff


	//   ....[7]....
        /*00d4*/ 	.word	0xffffffff


	//   ....[8]....
        /*00d8*/ 	.word	0xffffffff


	//   ....[9]....
        /*00dc*/ 	.word	0xffffffff


	//   ....[10]....
        /*00e0*/ 	.word	0xffffffff


	//   ....[11]....
        /*00e4*/ 	.word	0xffffffff


	//   ....[12]....
        /*00e8*/ 	.word	0xffffffff


	//   ....[13]....
        /*00ec*/ 	.word	0xffffffff


	//----- nvinfo : EIATTR_COOP_GROUP_INSTR_OFFSETS
	.align		4
.L_41:
        /*00f0*/ 	.byte	0x04, 0x28
        /*00f2*/ 	.short	(.L_43 - .L_42)


	//   ....[0]....
.L_42:
        /*00f4*/ 	.word	0x00000090


	//   ....[1]....
        /*00f8*/ 	.word	0x00000530


	//   ....[2]....
        /*00fc*/ 	.word	0x000006f0


	//   ....[3]....
        /*0100*/ 	.word	0x00000890


	//   ....[4]....
        /*0104*/ 	.word	0x00000990


	//   ....[5]....
        /*0108*/ 	.word	0x00000b00


	//   ....[6]....
        /*010c*/ 	.word	0x00000c60


	//   ....[7]....
        /*0110*/ 	.word	0x00000e10


	//   ....[8]....
        /*0114*/ 	.word	0x000022f0


	//   ....[9]....
        /*0118*/ 	.word	0x00003170


	//   ....[10]....
        /*011c*/ 	.word	0x00003380


	//   ....[11]....
        /*0120*/ 	.word	0x000033b0


	//   ....[12]....
        /*0124*/ 	.word	0x000040f0


	//   ....[13]....
        /*0128*/ 	.word	0x00004320


	//----- nvinfo : EIATTR_VRC_CTA_INIT_COUNT
	.align		4
.L_43:
        /*012c*/ 	.byte	0x02, 0x4a
        /*012e*/ 	.byte	0x80
	.zero		1


	//----- nvinfo : EIATTR_SYSCALL_OFFSETS
	.align		4
        /*0130*/ 	.byte	0x04, 0x46
        /*0132*/ 	.short	(.L_45 - .L_44)


	//   ....[0]....
.L_44:
        /*0134*/ 	.word	0x00006550


	//   ....[1]....
        /*0138*/ 	.word	0x00006640


	//   ....[2]....
        /*013c*/ 	.word	0x00006f30


	//   ....[3]....
        /*0140*/ 	.word	0x000070a0


	//   ....[4]....
        /*0144*/ 	.word	0x00007dc0


	//   ....[5]....
        /*0148*/ 	.word	0x00007f30


	//   ....[6]....
        /*014c*/ 	.word	0x00008c40


	//   ....[7]....
        /*0150*/ 	.word	0x00008db0


	//   ....[8]....
        /*0154*/ 	.word	0x00009af0


	//   ....[9]....
        /*0158*/ 	.word	0x00009c60


	//   ....[10]....
        /*015c*/ 	.word	0x0000a9b0


	//   ....[11]....
        /*0160*/ 	.word	0x0000ab20


	//   ....[12]....
        /*0164*/ 	.word	0x0000b880


	//   ....[13]....
        /*0168*/ 	.word	0x0000b9f0


	//   ....[14]....
        /*016c*/ 	.word	0x0000c740


	//   ....[15]....
        /*0170*/ 	.word	0x0000c8b0


	//   ....[16]....
        /*0174*/ 	.word	0x0000d5a0


	//   ....[17]....
        /*0178*/ 	.word	0x0000d710


	//----- nvinfo : EIATTR_MBARRIER_INSTR_OFFSETS
	.align		4
.L_45:
        /*017c*/ 	.byte	0x04, 0x39
        /*017e*/ 	.short	(.L_47 - .L_46)


	//   ....[0]....
.L_46:
        /*0180*/ 	.word	0x00000640
        /*0184*/ 	.word	0x000000ff
        /*0188*/ 	.word	0x00000000
        /*018c*/ 	.short	0x0100
        /*018e*/ 	.byte	0x06
	.zero		1


	//   ....[1]....
        /*0190*/ 	.word	0x00000650
        /*0194*/ 	.word	0x000000ff
        /*0198*/ 	.word	0x00000028
        /*019c*/ 	.short	0x0100
        /*019e*/ 	.byte	0x06
	.zero		1


	//   ....[2]....
        /*01a0*/ 	.word	0x00000660
        /*01a4*/ 	.word	0x000000ff
        /*01a8*/ 	.word	0x00000008
        /*01ac*/ 	.short	0x0100
        /*01ae*/ 	.byte	0x06
	.zero		1


	//   ....[3]....
        /*01b0*/ 	.word	0x00000670
        /*01b4*/ 	.word	0x000000ff
        /*01b8*/ 	.word	0x00000030
        /*01bc*/ 	.short	0x0100
        /*01be*/ 	.byte	0x06
	.zero		1


	//   ....[4]....
        /*01c0*/ 	.word	0x00000680
        /*01c4*/ 	.word	0x000000ff
        /*01c8*/ 	.word	0x00000010
        /*01cc*/ 	.short	0x0100
        /*01ce*/ 	.byte	0x06
	.zero		1


	//   ....[5]....
        /*01d0*/ 	.word	0x00000690
        /*01d4*/ 	.word	0x000000ff
        /*01d8*/ 	.word	0x00000038
        /*01dc*/ 	.short	0x0100
        /*01de*/ 	.byte	0x06
	.zero		1


	//   ....[6]....
        /*01e0*/ 	.word	0x000006a0
        /*01e4*/ 	.word	0x000000ff
        /*01e8*/ 	.word	0x00000018
        /*01ec*/ 	.short	0x0100
        /*01ee*/ 	.byte	0x06
	.zero		1


	//   ....[7]....
        /*01f0*/ 	.word	0x000006b0
        /*01f4*/ 	.word	0x000000ff
        /*01f8*/ 	.word	0x00000040
        /*01fc*/ 	.short	0x0100
        /*01fe*/ 	.byte	0x06
	.zero		1


	//   ....[8]....
        /*0200*/ 	.word	0x000006c0
        /*0204*/ 	.word	0x000000ff
        /*0208*/ 	.word	0x00000020
        /*020c*/ 	.short	0x0100
        /*020e*/ 	.byte	0x06
	.zero		1


	//   ....[9]....
        /*0210*/ 	.word	0x000006d0
        /*0214*/ 	.word	0x000000ff
        /*0218*/ 	.word	0x00000048
        /*021c*/ 	.short	0x0100
        /*021e*/ 	.byte	0x06
	.zero		1


	//   ....[10]....
        /*0220*/ 	.word	0x00000800
        /*0224*/ 	.word	0x000000ff
        /*0228*/ 	.word	0x00000050
        /*022c*/ 	.short	0x0100
        /*022e*/ 	.byte	0x06
	.zero		1


	//   ....[11]....
        /*0230*/ 	.word	0x00000810
        /*0234*/ 	.word	0x000000ff
        /*0238*/ 	.word	0x00000070
        /*023c*/ 	.short	0x0100
        /*023e*/ 	.byte	0x06
	.zero		1


	//   ....[12]....
        /*0240*/ 	.word	0x00000820
        /*0244*/ 	.word	0x000000ff
        /*0248*/ 	.word	0x00000058
        /*024c*/ 	.short	0x0100
        /*024e*/ 	.byte	0x06
	.zero		1


	//   ....[13]....
        /*0250*/ 	.word	0x00000830
        /*0254*/ 	.word	0x000000ff
        /*0258*/ 	.word	0x00000078
        /*025c*/ 	.short	0x0100
        /*025e*/ 	.byte	0x06
	.zero		1


	//   ....[14]....
        /*0260*/ 	.word	0x00000840
        /*0264*/ 	.word	0x000000ff
        /*0268*/ 	.word	0x00000060
        /*026c*/ 	.short	0x0100
        /*026e*/ 	.byte	0x06
	.zero		1


	//   ....[15]....
        /*0270*/ 	.word	0x00000850
        /*0274*/ 	.word	0x000000ff
        /*0278*/ 	.word	0x00000080
        /*027c*/ 	.short	0x0100
        /*027e*/ 	.byte	0x06
	.zero		1


	//   ....[16]....
        /*0280*/ 	.word	0x00000860
        /*0284*/ 	.word	0x000000ff
        /*0288*/ 	.word	0x00000068
        /*028c*/ 	.short	0x0100
        /*028e*/ 	.byte	0x06
	.zero		1


	//   ....[17]....
        /*0290*/ 	.word	0x00000870
        /*0294*/ 	.word	0x000000ff
        /*0298*/ 	.word	0x00000088
        /*029c*/ 	.short	0x0100
        /*029e*/ 	.byte	0x06
	.zero		1


	//   ....[18]....
        /*02a0*/ 	.word	0x00000960
        /*02a4*/ 	.word	0x000000ff
        /*02a8*/ 	.word	0x00000090
        /*02ac*/ 	.short	0x0100
        /*02ae*/ 	.byte	0x05
	.zero		1


	//   ....[19]....
        /*02b0*/ 	.word	0x00000970
        /*02b4*/ 	.word	0x000000ff
        /*02b8*/ 	.word	0x00000098
        /*02bc*/ 	.short	0x0100
        /*02be*/ 	.byte	0x05
	.zero		1


	//   ....[20]....
        /*02c0*/ 	.word	0x00000ab0
        /*02c4*/ 	.word	0x000000ff
        /*02c8*/ 	.word	0x000000a0
        /*02cc*/ 	.short	0x0100
        /*02ce*/ 	.byte	0x05
	.zero		1


	//   ....[21]....
        /*02d0*/ 	.word	0x00000ac0
        /*02d4*/ 	.word	0x000000ff
        /*02d8*/ 	.word	0x000000b0
        /*02dc*/ 	.short	0x0100
        /*02de*/ 	.byte	0x05
	.zero		1


	//   ....[22]....
        /*02e0*/ 	.word	0x00000ad0
        /*02e4*/ 	.word	0x000000ff
        /*02e8*/ 	.word	0x000000a8
        /*02ec*/ 	.short	0x0100
        /*02ee*/ 	.byte	0x05
	.zero		1


	//   ....[23]....
        /*02f0*/ 	.word	0x00000ae0
        /*02f4*/ 	.word	0x000000ff
        /*02f8*/ 	.word	0x000000b8
        /*02fc*/ 	.short	0x0100
        /*02fe*/ 	.byte	0x05
	.zero		1


	//   ....[24]....
        /*0300*/ 	.word	0x00000c10
        /*0304*/ 	.word	0x000000ff
        /*0308*/ 	.word	0x000000c0
        /*030c*/ 	.short	0x0100
        /*030e*/ 	.byte	0x06
	.zero		1


	//   ....[25]....
        /*0310*/ 	.word	0x00000c20
        /*0314*/ 	.word	0x000000ff
        /*0318*/ 	.word	0x000000d0
        /*031c*/ 	.short	0x0100
        /*031e*/ 	.byte	0x06
	.zero		1


	//   ....[26]....
        /*0320*/ 	.word	0x00000c30
        /*0324*/ 	.word	0x000000ff
        /*0328*/ 	.word	0x000000c8
        /*032c*/ 	.short	0x0100
        /*032e*/ 	.byte	0x06
	.zero		1


	//   ....[27]....
        /*0330*/ 	.word	0x00000c40
        /*0334*/ 	.word	0x000000ff
        /*0338*/ 	.word	0x000000d8
        /*033c*/ 	.short	0x0100
        /*033e*/ 	.byte	0x06
	.zero		1


	//   ....[28]....
        /*0340*/ 	.word	0x00000d30
        /*0344*/ 	.word	0x000000ff
        /*0348*/ 	.word	0x000000e0
        /*034c*/ 	.short	0x0100
        /*034e*/ 	.byte	0x05
	.zero		1


	//   ....[29]....
        /*0350*/ 	.word	0x00000d40
        /*0354*/ 	.word	0x000000ff
        /*0358*/ 	.word	0x000000f0
        /*035c*/ 	.short	0x0100
        /*035e*/ 	.byte	0x05
	.zero		1


	//   ....[30]....
        /*0360*/ 	.word	0x00000d50
        /*0364*/ 	.word	0x000000ff
        /*0368*/ 	.word	0x000000e8
        /*036c*/ 	.short	0x0100
        /*036e*/ 	.byte	0x05
	.zero		1


	//   ....[31]....
        /*0370*/ 	.word	0x00000d60
        /*0374*/ 	.word	0x000000ff
        /*0378*/ 	.word	0x000000f8
        /*037c*/ 	.short	0x0100
        /*037e*/ 	.byte	0x05
	.zero		1


	//   ....[32]....
        /*0380*/ 	.word	0x000018b0
        /*0384*/ 	.word	0x00000002
        /*0388*/ 	.word	0x000000f0
        /*038c*/ 	.short	0x010a
        /*038e*/ 	.byte	0xff
	.zero		1


	//   ....[33]....
        /*0390*/ 	.word	0x000018e0
        /*0394*/ 	.word	0x00000002
        /*0398*/ 	.word	0x000000e0
        /*039c*/ 	.short	0x0101
        /*039e*/ 	.byte	0xff
	.zero		1


	//   ....[34]....
        /*03a0*/ 	.word	0x000019b0
        /*03a4*/ 	.word	0x000000ff
        /*03a8*/ 	.word	0x00000028
        /*03ac*/ 	.short	0x010a
        /*03ae*/ 	.byte	0x08
	.zero		1


	//   ....[35]....
        /*03b0*/ 	.word	0x00001a30
        /*03b4*/ 	.word	0x000000ff
        /*03b8*/ 	.word	0x00000028
        /*03bc*/ 	.short	0x010a
        /*03be*/ 	.byte	0x21
	.zero		1


	//   ....[36]....
        /*03c0*/ 	.word	0x00001b70
        /*03c4*/ 	.word	0x000000ff
        /*03c8*/ 	.word	0x00000028
        /*03cc*/ 	.short	0x010a
        /*03ce*/ 	.byte	0x08
	.zero		1


	//   ....[37]....
        /*03d0*/ 	.word	0x00001e50
        /*03d4*/ 	.word	0x000000ff
        /*03d8*/ 	.word	0x00000098
        /*03dc*/ 	.short	0x0101
        /*03de*/ 	.byte	0x06
	.zero		1


	//   ....[38]....
        /*03e0*/ 	.word	0x00001e70
        /*03e4*/ 	.word	0x000000ff
        /*03e8*/ 	.word	0x00000028
        /*03ec*/ 	.short	0x010a
        /*03ee*/ 	.byte	0x08
	.zero		1


	//   ....[39]....
        /*03f0*/ 	.word	0x00001ef0
        /*03f4*/ 	.word	0x000000ff
        /*03f8*/ 	.word	0x00000028
        /*03fc*/ 	.short	0x010a
        /*03fe*/ 	.byte	0x21
	.zero		1


	//   ....[40]....
        /*0400*/ 	.word	0x00002030
        /*0404*/ 	.word	0x000000ff
        /*0408*/ 	.word	0x00000028
        /*040c*/ 	.short	0x010a
        /*040e*/ 	.byte	0x08
	.zero		1


	//   ....[41]....
        /*0410*/ 	.word	0x00002320
        /*0414*/ 	.word	0x00000002
        /*0418*/ 	.word	0x000000a0
        /*041c*/ 	.short	0x010a
        /*041e*/ 	.byte	0xff
	.zero		1


	//   ....[42]....
        /*0420*/ 	.word	0x000023e0
        /*0424*/ 	.word	0x00000002
        /*0428*/ 	.word	0x00000000
        /*042c*/ 	.short	0x0101
        /*042e*/ 	.byte	0xff
	.zero		1


	//   ....[43]....
        /*0430*/ 	.word	0x00002960
        /*0434*/ 	.word	0x000000ff
        /*0438*/ 	.word	0x00000000
        /*043c*/ 	.short	0x010a
        /*043e*/ 	.byte	0x04
	.zero		1


	//   ....[44]....
        /*0440*/ 	.word	0x000029f0
        /*0444*/ 	.word	0x000000ff
        /*0448*/ 	.word	0x00000000
        /*044c*/ 	.short	0x010a
        /*044e*/ 	.byte	0x04
	.zero		1


	//   ....[45]....
        /*0450*/ 	.word	0x00002a80
        /*0454*/ 	.word	0x000000ff
        /*0458*/ 	.word	0x00000000
        /*045c*/ 	.short	0x010a
        /*045e*/ 	.byte	0x04
	.zero		1


	//   ....[46]....
        /*0460*/ 	.word	0x00002b10
        /*0464*/ 	.word	0x000000ff
        /*0468*/ 	.word	0x00000000
        /*046c*/ 	.short	0x010a
        /*046e*/ 	.byte	0x04
	.zero		1


	//   ....[47]....
        /*0470*/ 	.word	0x00002bb0
        /*0474*/ 	.word	0x00000000
        /*0478*/ 	.word	0x00000000
        /*047c*/ 	.short	0x010a
        /*047e*/ 	.byte	0xff
	.zero		1


	//   ....[48]....
        /*0480*/ 	.word	0x00002cd0
        /*0484*/ 	.word	0x00000000
        /*0488*/ 	.word	0x000000e0
        /*048c*/ 	.short	0x010a
        /*048e*/ 	.byte	0xff
	.zero		1


	//   ....[49]....
        /*0490*/ 	.word	0x00002d40
        /*0494*/ 	.word	0x00000000
        /*0498*/ 	.word	0x00000000
        /*049c*/ 	.short	0x0101
        /*049e*/ 	.byte	0xff
	.zero		1


	//   ....[50]....
        /*04a0*/ 	.word	0x00002d60
        /*04a4*/ 	.word	0x000000ff
        /*04a8*/ 	.word	0x000000b0
        /*04ac*/ 	.short	0x010a
        /*04ae*/ 	.byte	0x05
	.zero		1


	//   ....[51]....
        /*04b0*/ 	.word	0x00002e80
        /*04b4*/ 	.word	0x00000000
        /*04b8*/ 	.word	0x000000a0
        /*04bc*/ 	.short	0x010a
        /*04be*/ 	.byte	0xff
	.zero		1


	//   ....[52]....
        /*04c0*/ 	.word	0x00002f80
        /*04c4*/ 	.word	0x00000000
        /*04c8*/ 	.word	0x00000000
        /*04cc*/ 	.short	0x0101
        /*04ce*/ 	.byte	0xff
	.zero		1


	//   ....[53]....
        /*04d0*/ 	.word	0x00003010
        /*04d4*/ 	.word	0x000000ff
        /*04d8*/ 	.word	0x000000b0
        /*04dc*/ 	.short	0x0106
        /*04de*/ 	.byte	0x05
	.zero		1


	//   ....[54]....
        /*04e0*/ 	.word	0x00003030
        /*04e4*/ 	.word	0x000000ff
        /*04e8*/ 	.word	0x000000b0
        /*04ec*/ 	.short	0x010a
        /*04ee*/ 	.byte	0x05
	.zero		1


	//   ....[55]....
        /*04f0*/ 	.word	0x000030c0
        /*04f4*/ 	.word	0x000000ff
        /*04f8*/ 	.word	0x000000b0
        /*04fc*/ 	.short	0x0106
        /*04fe*/ 	.byte	0x04
	.zero		1


	//   ....[56]....
        /*0500*/ 	.word	0x00003100
        /*0504*/ 	.word	0x00000000
        /*0508*/ 	.word	0x000000b0
        /*050c*/ 	.short	0x010a
        /*050e*/ 	.byte	0xff
	.zero		1


	//   ....[57]....
        /*0510*/ 	.word	0x000038d0
        /*0514*/ 	.word	0x00000000
        /*0518*/ 	.word	0x000000a0
        /*051c*/ 	.short	0x010a
        /*051e*/ 	.byte	0xff
	.zero		1


	//   ....[58]....
        /*0520*/ 	.word	0x000039d0
        /*0524*/ 	.word	0x00000003
        /*0528*/ 	.word	0x00000000
        /*052c*/ 	.short	0x0101
        /*052e*/ 	.byte	0xff
	.zero		1


	//   ....[59]....
        /*0530*/ 	.word	0x000039e0
        /*0534*/ 	.word	0x000000ff
        /*0538*/ 	.word	0x00000000
        /*053c*/ 	.short	0x010a
        /*053e*/ 	.byte	0x0f
	.zero		1


	//   ....[60]....
        /*0540*/ 	.word	0x00003a10
        /*0544*/ 	.word	0x000000ff
        /*0548*/ 	.word	0x000000d0
        /*054c*/ 	.short	0x010a
        /*054e*/ 	.byte	0x0e
	.zero		1


	//   ....[61]....
        /*0550*/ 	.word	0x00003ae0
        /*0554*/ 	.word	0x000000ff
        /*0558*/ 	.word	0x00000000
        /*055c*/ 	.short	0x010a
        /*055e*/ 	.byte	0x16
	.zero		1


	//   ....[62]....
        /*0560*/ 	.word	0x00003c10
        /*0564*/ 	.word	0x000000ff
        /*0568*/ 	.word	0x00000000
        /*056c*/ 	.short	0x010a
        /*056e*/ 	.byte	0x1e
	.zero		1


	//   ....[63]....
        /*0570*/ 	.word	0x00004040
        /*0574*/ 	.word	0x000000ff
        /*0578*/ 	.word	0x00000000
        /*057c*/ 	.short	0x010a
        /*057e*/ 	.byte	0x05
	.zero		1


	//   ....[64]....
        /*0580*/ 	.word	0x000040d0
        /*0584*/ 	.word	0x000000ff
        /*0588*/ 	.word	0x00000000
        /*058c*/ 	.short	0x010a
        /*058e*/ 	.byte	0x06
	.zero		1


	//   ....[65]....
        /*0590*/ 	.word	0x00004530
        /*0594*/ 	.word	0x00000000
        /*0598*/ 	.word	0x000000a0
        /*059c*/ 	.short	0x010a
        /*059e*/ 	.byte	0xff
	.zero		1


	//   ....[66]....
        /*05a0*/ 	.word	0x00004650
        /*05a4*/ 	.word	0x00000000
        /*05a8*/ 	.word	0x00000000
        /*05ac*/ 	.short	0x0101
        /*05ae*/ 	.byte	0xff
	.zero		1


	//   ....[67]....
        /*05b0*/ 	.word	0x00004970
        /*05b4*/ 	.word	0x000000ff
        /*05b8*/ 	.word	0x00000098
        /*05bc*/ 	.short	0x010a
        /*05be*/ 	.byte	0x06
	.zero		1


	//   ....[68]....
        /*05c0*/ 	.word	0x00004af0
        /*05c4*/ 	.word	0x000000ff
        /*05c8*/ 	.word	0x00000070
        /*05cc*/ 	.short	0x010a
        /*05ce*/ 	.byte	0x06
	.zero		1


	//   ....[69]....
        /*05d0*/ 	.word	0x00004ce0
        /*05d4*/ 	.word	0x000000ff
        /*05d8*/ 	.word	0x00000050
        /*05dc*/ 	.short	0x010b
        /*05de*/ 	.byte	0x06
	.zero		1


	//   ....[70]....
        /*05e0*/ 	.word	0x00004cf0
        /*05e4*/ 	.word	0x000000ff
        /*05e8*/ 	.word	0x00000000
        /*05ec*/ 	.short	0x0101
        /*05ee*/ 	.byte	0x15
	.zero		1


	//   ....[71]....
        /*05f0*/ 	.word	0x00004d00
        /*05f4*/ 	.word	0x000000ff
        /*05f8*/ 	.word	0x00000078
        /*05fc*/ 	.short	0x010a
        /*05fe*/ 	.byte	0x06
	.zero		1


	//   ....[72]....
        /*0600*/ 	.word	0x00004ec0
        /*0604*/ 	.word	0x000000ff
        /*0608*/ 	.word	0x00000058
        /*060c*/ 	.short	0x010b
        /*060e*/ 	.byte	0x06
	.zero		1


	//   ....[73]....
        /*0610*/ 	.word	0x00004ed0
        /*0614*/ 	.word	0x000000ff
        /*0618*/ 	.word	0x00000000
        /*061c*/ 	.short	0x0101
        /*061e*/ 	.byte	0x0f
	.zero		1


	//   ....[74]....
        /*0620*/ 	.word	0x00004ee0
        /*0624*/ 	.word	0x000000ff
        /*0628*/ 	.word	0x00000080
        /*062c*/ 	.short	0x010a
        /*062e*/ 	.byte	0x06
	.zero		1


	//   ....[75]....
        /*0630*/ 	.word	0x000050a0
        /*0634*/ 	.word	0x000000ff
        /*0638*/ 	.word	0x00000060
        /*063c*/ 	.short	0x010b
        /*063e*/ 	.byte	0x06
	.zero		1


	//   ....[76]....
        /*0640*/ 	.word	0x000050b0
        /*0644*/ 	.word	0x000000ff
        /*0648*/ 	.word	0x00000000
        /*064c*/ 	.short	0x0101
        /*064e*/ 	.byte	0x0e
	.zero		1


	//   ....[77]....
        /*0650*/ 	.word	0x000050c0
        /*0654*/ 	.word	0x000000ff
        /*0658*/ 	.word	0x00000088
        /*065c*/ 	.short	0x010a
        /*065e*/ 	.byte	0x06
	.zero		1


	//   ....[78]....
        /*0660*/ 	.word	0x00005290
        /*0664*/ 	.word	0x000000ff
        /*0668*/ 	.word	0x00000068
        /*066c*/ 	.short	0x010b
        /*066e*/ 	.byte	0x06
	.zero		1


	//   ....[79]....
        /*0670*/ 	.word	0x000052a0
        /*0674*/ 	.word	0x000000ff
        /*0678*/ 	.word	0x00000000
        /*067c*/ 	.short	0x0101
        /*067e*/ 	.byte	0x0d
	.zero		1


	//   ....[80]....
        /*0680*/ 	.word	0x000052b0
        /*0684*/ 	.word	0x000000ff
        /*0688*/ 	.word	0x00000070
        /*068c*/ 	.short	0x010a
        /*068e*/ 	.byte	0x06
	.zero		1


	//   ....[81]....
        /*0690*/ 	.word	0x00005470
        /*0694*/ 	.word	0x000000ff
        /*0698*/ 	.word	0x00000050
        /*069c*/ 	.short	0x010b
        /*069e*/ 	.byte	0x06
	.zero		1


	//   ....[82]....
        /*06a0*/ 	.word	0x00005480
        /*06a4*/ 	.word	0x000000ff
        /*06a8*/ 	.word	0x00000000
        /*06ac*/ 	.short	0x0101
        /*06ae*/ 	.byte	0x15
	.zero		1


	//   ....[83]....
        /*06b0*/ 	.word	0x00005490
        /*06b4*/ 	.word	0x000000ff
        /*06b8*/ 	.word	0x00000078
        /*06bc*/ 	.short	0x010a
        /*06be*/ 	.byte	0x06
	.zero		1


	//   ....[84]....
        /*06c0*/ 	.word	0x00005640
        /*06c4*/ 	.word	0x000000ff
        /*06c8*/ 	.word	0x00000058
        /*06cc*/ 	.short	0x010b
        /*06ce*/ 	.byte	0x06
	.zero		1


	//   ....[85]....
        /*06d0*/ 	.word	0x00005650
        /*06d4*/ 	.word	0x000000ff
        /*06d8*/ 	.word	0x00000000
        /*06dc*/ 	.short	0x0101
        /*06de*/ 	.byte	0x0f
	.zero		1


	//   ....[86]....
        /*06e0*/ 	.word	0x00005660
        /*06e4*/ 	.word	0x000000ff
        /*06e8*/ 	.word	0x00000080
        /*06ec*/ 	.short	0x010a
        /*06ee*/ 	.byte	0x06
	.zero		1


	//   ....[87]....
        /*06f0*/ 	.word	0x00005840
        /*06f4*/ 	.word	0x000000ff
        /*06f8*/ 	.word	0x00000060
        /*06fc*/ 	.short	0x010b
        /*06fe*/ 	.byte	0x06
	.zero		1


	//   ....[88]....
        /*0700*/ 	.word	0x000058b0
        /*0704*/ 	.word	0x000000ff
        /*0708*/ 	.word	0x00000000
        /*070c*/ 	.short	0x0101
        /*070e*/ 	.byte	0x0e
	.zero		1


	//   ....[89]....
        /*0710*/ 	.word	0x000058c0
        /*0714*/ 	.word	0x000000ff
        /*0718*/ 	.word	0x00000088
        /*071c*/ 	.short	0x010a
        /*071e*/ 	.byte	0x06
	.zero		1


	//   ....[90]....
        /*0720*/ 	.word	0x00005b30
        /*0724*/ 	.word	0x000000ff
        /*0728*/ 	.word	0x00000068
        /*072c*/ 	.short	0x010b
        /*072e*/ 	.byte	0x06
	.zero		1


	//   ....[91]....
        /*0730*/ 	.word	0x00005b50
        /*0734*/ 	.word	0x000000ff
        /*0738*/ 	.word	0x00000000
        /*073c*/ 	.short	0x0101
        /*073e*/ 	.byte	0x0d
	.zero		1


	//   ....[92]....
        /*0740*/ 	.word	0x00005b90
        /*0744*/ 	.word	0x000000ff
        /*0748*/ 	.word	0x00000070
        /*074c*/ 	.short	0x010a
        /*074e*/ 	.byte	0x06
	.zero		1


	//   ....[93]....
        /*0750*/ 	.word	0x00005bb0
        /*0754*/ 	.word	0x000000ff
        /*0758*/ 	.word	0x00000078
        /*075c*/ 	.short	0x010a
        /*075e*/ 	.byte	0x06
	.zero		1


	//   ....[94]....
        /*0760*/ 	.word	0x00005bd0
        /*0764*/ 	.word	0x000000ff
        /*0768*/ 	.word	0x00000080
        /*076c*/ 	.short	0x010a
        /*076e*/ 	.byte	0x06
	.zero		1


	//   ....[95]....
        /*0770*/ 	.word	0x00005c20
        /*0774*/ 	.word	0x00000002
        /*0778*/ 	.word	0x00000088
        /*077c*/ 	.short	0x010a
        /*077e*/ 	.byte	0xff
	.zero		1


	//   ....[96]....
        /*0780*/ 	.word	0x00005f30
        /*0784*/ 	.word	0x00000000
        /*0788*/ 	.word	0x000000a0
        /*078c*/ 	.short	0x010a
        /*078e*/ 	.byte	0xff
	.zero		1


	//   ....[97]....
        /*0790*/ 	.word	0x00006040
        /*0794*/ 	.word	0x00000000
        /*0798*/ 	.word	0x00000000
        /*079c*/ 	.short	0x0101
        /*079e*/ 	.byte	0xff
	.zero		1


	//   ....[98]....
        /*07a0*/ 	.word	0x00006a80
        /*07a4*/ 	.word	0x000000ff
        /*07a8*/ 	.word	0x00000050
        /*07ac*/ 	.short	0x010a
        /*07ae*/ 	.byte	0x32
	.zero		1


	//   ....[99]....
        /*07b0*/ 	.word	0x00006a90
        /*07b4*/ 	.word	0x0000003a
        /*07b8*/ 	.word	0x000000c0
        /*07bc*/ 	.short	0x010a
        /*07be*/ 	.byte	0xff
	.zero		1


	//   ....[100]....
        /*07c0*/ 	.word	0x00006c00
        /*07c4*/ 	.word	0x000000ff
        /*07c8*/ 	.word	0x00000050
        /*07cc*/ 	.short	0x010a
        /*07ce*/ 	.byte	0x32
	.zero		1


	//   ....[101]....
        /*07d0*/ 	.word	0x00006ce0
        /*07d4*/ 	.word	0x0000003a
        /*07d8*/ 	.word	0x000000c0
        /*07dc*/ 	.short	0x010a
        /*07de*/ 	.byte	0xff
	.zero		1


	//   ....[102]....
        /*07e0*/ 	.word	0x00007ad0
        /*07e4*/ 	.word	0x00000000
        /*07e8*/ 	.word	0x00000000
        /*07ec*/ 	.short	0x0101
        /*07ee*/ 	.byte	0xff
	.zero		1


	//   ....[103]....
        /*07f0*/ 	.word	0x00007ae0
        /*07f4*/ 	.word	0x00000002
        /*07f8*/ 	.word	0x00000050
        /*07fc*/ 	.short	0x010a
        /*07fe*/ 	.byte	0xff
	.zero		1


	//   ....[104]....
        /*0800*/ 	.word	0x00007ba0
        /*0804*/ 	.word	0x00000002
        /*0808*/ 	.word	0x00000050
        /*080c*/ 	.short	0x010a
        /*080e*/ 	.byte	0xff
	.zero		1


	//   ....[105]....
        /*0810*/ 	.word	0x00008980
        /*0814*/ 	.word	0x0000006a
        /*0818*/ 	.word	0x00000000
        /*081c*/ 	.short	0x0101
        /*081e*/ 	.byte	0xff
	.zero		1


	//   ....[106]....
        /*0820*/ 	.word	0x000089a0
        /*0824*/ 	.word	0x00000000
        /*0828*/ 	.word	0x00000050
        /*082c*/ 	.short	0x010a
        /*082e*/ 	.byte	0xff
	.zero		1


	//   ....[107]....
        /*0830*/ 	.word	0x00008a50
        /*0834*/ 	.word	0x00000000
        /*0838*/ 	.word	0x00000050
        /*083c*/ 	.short	0x010a
        /*083e*/ 	.byte	0xff
	.zero		1


	//   ....[108]....
        /*0840*/ 	.word	0x000097b0
        /*0844*/ 	.word	0x0000006a
        /*0848*/ 	.word	0x00000000
        /*084c*/ 	.short	0x0101
        /*084e*/ 	.byte	0xff
	.zero		1


	//   ....[109]....
        /*0850*/ 	.word	0x000097d0
        /*0854*/ 	.word	0x00000000
        /*0858*/ 	.word	0x00000050
        /*085c*/ 	.short	0x010a
        /*085e*/ 	.byte	0xff
	.zero		1


	//   ....[110]....
        /*0860*/ 	.word	0x00009890
        /*0864*/ 	.word	0x00000000
        /*0868*/ 	.word	0x00000050
        /*086c*/ 	.short	0x010a
        /*086e*/ 	.byte	0xff
	.zero		1


	//   ....[111]....
        /*0870*/ 	.word	0x0000a6a0
        /*0874*/ 	.word	0x0000006b
        /*0878*/ 	.word	0x00000000
        /*087c*/ 	.short	0x0101
        /*087e*/ 	.byte	0xff
	.zero		1


	//   ....[112]....
        /*0880*/ 	.word	0x0000a6c0
        /*0884*/ 	.word	0x00000000
        /*0888*/ 	.word	0x00000050
        /*088c*/ 	.short	0x010a
        /*088e*/ 	.byte	0xff
	.zero		1


	//   ....[113]....
        /*0890*/ 	.word	0x0000a770
        /*0894*/ 	.word	0x00000000
        /*0898*/ 	.word	0x00000050
        /*089c*/ 	.short	0x010a
        /*089e*/ 	.byte	0xff
	.zero		1


	//   ....[114]....
        /*08a0*/ 	.word	0x0000b540
        /*08a4*/ 	.word	0x0000006b
        /*08a8*/ 	.word	0x00000000
        /*08ac*/ 	.short	0x0101
        /*08ae*/ 	.byte	0xff
	.zero		1


	//   ....[115]....
        /*08b0*/ 	.word	0x0000b560
        /*08b4*/ 	.word	0x00000000
        /*08b8*/ 	.word	0x00000050
        /*08bc*/ 	.short	0x010a
        /*08be*/ 	.byte	0xff
	.zero		1


	//   ....[116]....
        /*08c0*/ 	.word	0x0000b610
        /*08c4*/ 	.word	0x00000000
        /*08c8*/ 	.word	0x00000050
        /*08cc*/ 	.short	0x010a
        /*08ce*/ 	.byte	0xff
	.zero		1


	//   ....[117]....
        /*08d0*/ 	.word	0x0000c430
        /*08d4*/ 	.word	0x0000006b
        /*08d8*/ 	.word	0x00000000
        /*08dc*/ 	.short	0x0101
        /*08de*/ 	.byte	0xff
	.zero		1


	//   ....[118]....
        /*08e0*/ 	.word	0x0000c450
        /*08e4*/ 	.word	0x00000000
        /*08e8*/ 	.word	0x00000050
        /*08ec*/ 	.short	0x010a
        /*08ee*/ 	.byte	0xff
	.zero		1


	//   ....[119]....
        /*08f0*/ 	.word	0x0000c500
        /*08f4*/ 	.word	0x00000000
        /*08f8*/ 	.word	0x00000050
        /*08fc*/ 	.short	0x010a
        /*08fe*/ 	.byte	0xff
	.zero		1


	//   ....[120]....
        /*0900*/ 	.word	0x0000d2b0
        /*0904*/ 	.word	0x0000006b
        /*0908*/ 	.word	0x00000000
        /*090c*/ 	.short	0x0101
        /*090e*/ 	.byte	0xff
	.zero		1


	//   ....[121]....
        /*0910*/ 	.word	0x0000d2d0
        /*0914*/ 	.word	0x00000000
        /*0918*/ 	.word	0x00000050
        /*091c*/ 	.short	0x010a
        /*091e*/ 	.byte	0xff
	.zero		1


	//   ....[122]....
        /*0920*/ 	.word	0x0000d380
        /*0924*/ 	.word	0x00000000
        /*0928*/ 	.word	0x00000050
        /*092c*/ 	.short	0x010a
        /*092e*/ 	.byte	0xff
	.zero		1


	//   ....[123]....
        /*0930*/ 	.word	0x0000dbf0
        /*0934*/ 	.word	0x000000ff
        /*0938*/ 	.word	0x00000000
        /*093c*/ 	.short	0x0101
        /*093e*/ 	.byte	0x04
	.zero		1


	//   ....[124]....
        /*0940*/ 	.word	0x0000e170
        /*0944*/ 	.word	0x00000000
        /*0948*/ 	.word	0x00000000
        /*094c*/ 	.short	0x0101
        /*094e*/ 	.byte	0xff
	.zero		1


	//   ....[125]....
        /*0950*/ 	.word	0x0000e400
        /*0954*/ 	.word	0x000000ff
        /*0958*/ 	.word	0x00000000
        /*095c*/ 	.short	0x0101
        /*095e*/ 	.byte	0x04
	.zero		1


	//   ....[126]....
        /*0960*/ 	.word	0x0000e420
        /*0964*/ 	.word	0x00000002
        /*0968*/ 	.word	0x000000f0
        /*096c*/ 	.short	0x010a
        /*096e*/ 	.byte	0xff
	.zero		1


	//   ....[127]....
        /*0970*/ 	.word	0x0000e480
        /*0974*/ 	.word	0x00000002
        /*0978*/ 	.word	0x00000028
        /*097c*/ 	.short	0x010a
        /*097e*/ 	.byte	0xff
	.zero		1


	//   ....[128]....
        /*0980*/ 	.word	0x0000e4e0
        /*0984*/ 	.word	0x00000002
        /*0988*/ 	.word	0x00000028
        /*098c*/ 	.short	0x010a
        /*098e*/ 	.byte	0xff
	.zero		1


	//   ....[129]....
        /*0990*/ 	.word	0x0000e530
        /*0994*/ 	.word	0x00000002
        /*0998*/ 	.word	0x000000a0
        /*099c*/ 	.short	0x010a
        /*099e*/ 	.byte	0xff
	.zero		1


	//   ....[130]....
        /*09a0*/ 	.word	0x0000e590
        /*09a4*/ 	.word	0x00000000
        /*09a8*/ 	.word	0x00000000
        /*09ac*/ 	.short	0x010a
        /*09ae*/ 	.byte	0xff
	.zero		1


	//   ....[131]....
        /*09b0*/ 	.word	0x0000e5f0
        /*09b4*/ 	.word	0x00000000
        /*09b8*/ 	.word	0x00000000
        /*09bc*/ 	.short	0x010a
        /*09be*/ 	.byte	0xff
	.zero		1


	//   ....[132]....
        /*09c0*/ 	.word	0x0000e650
        /*09c4*/ 	.word	0x00000000
        /*09c8*/ 	.word	0x00000000
        /*09cc*/ 	.short	0x010a
        /*09ce*/ 	.byte	0xff
	.zero		1


	//   ....[133]....
        /*09d0*/ 	.word	0x0000e6b0
        /*09d4*/ 	.word	0x00000000
        /*09d8*/ 	.word	0x00000000
        /*09dc*/ 	.short	0x010a
        /*09de*/ 	.byte	0xff
	.zero		1


	//   ....[134]....
        /*09e0*/ 	.word	0x0000e700
        /*09e4*/ 	.word	0x00000000
        /*09e8*/ 	.word	0x000000e0
        /*09ec*/ 	.short	0x010a
        /*09ee*/ 	.byte	0xff
	.zero		1


	//   ....[135]....
        /*09f0*/ 	.word	0x0000e760
        /*09f4*/ 	.word	0x00000000
        /*09f8*/ 	.word	0x000000b0
        /*09fc*/ 	.short	0x010a
        /*09fe*/ 	.byte	0xff
	.zero		1


	//   ....[136]....
        /*0a00*/ 	.word	0x0000e7b0
        /*0a04*/ 	.word	0x00000000
        /*0a08*/ 	.word	0x000000a0
        /*0a0c*/ 	.short	0x010a
        /*0a0e*/ 	.byte	0xff
	.zero		1


	//   ....[137]....
        /*0a10*/ 	.word	0x0000e810
        /*0a14*/ 	.word	0x00000000
        /*0a18*/ 	.word	0x000000b0
        /*0a1c*/ 	.short	0x010a
        /*0a1e*/ 	.byte	0xff
	.zero		1


	//   ....[138]....
        /*0a20*/ 	.word	0x0000e860
        /*0a24*/ 	.word	0x00000000
        /*0a28*/ 	.word	0x000000a0
        /*0a2c*/ 	.short	0x010a
        /*0a2e*/ 	.byte	0xff
	.zero		1


	//   ....[139]....
        /*0a30*/ 	.word	0x0000e8c0
        /*0a34*/ 	.word	0x00000002
        /*0a38*/ 	.word	0x000000d0
        /*0a3c*/ 	.short	0x010a
        /*0a3e*/ 	.byte	0xff
	.zero		1


	//   ....[140]....
        /*0a40*/ 	.word	0x0000e920
        /*0a44*/ 	.word	0x00000000
        /*0a48*/ 	.word	0x00000000
        /*0a4c*/ 	.short	0x010a
        /*0a4e*/ 	.byte	0xff
	.zero		1


	//   ....[141]....
        /*0a50*/ 	.word	0x0000e980
        /*0a54*/ 	.word	0x00000000
        /*0a58*/ 	.word	0x00000000
        /*0a5c*/ 	.short	0x010a
        /*0a5e*/ 	.byte	0xff
	.zero		1


	//   ....[142]....
        /*0a60*/ 	.word	0x0000e9e0
        /*0a64*/ 	.word	0x00000000
        /*0a68*/ 	.word	0x00000000
        /*0a6c*/ 	.short	0x010a
        /*0a6e*/ 	.byte	0xff
	.zero		1


	//   ....[143]....
        /*0a70*/ 	.word	0x0000ea30
        /*0a74*/ 	.word	0x00000000
        /*0a78*/ 	.word	0x000000a0
        /*0a7c*/ 	.short	0x010a
        /*0a7e*/ 	.byte	0xff
	.zero		1


	//   ....[144]....
        /*0a80*/ 	.word	0x0000ea90
        /*0a84*/ 	.word	0x00000000
        /*0a88*/ 	.word	0x00000098
        /*0a8c*/ 	.short	0x010a
        /*0a8e*/ 	.byte	0xff
	.zero		1


	//   ....[145]....
        /*0a90*/ 	.word	0x0000eaf0
        /*0a94*/ 	.word	0x00000000
        /*0a98*/ 	.word	0x00000070
        /*0a9c*/ 	.short	0x010a
        /*0a9e*/ 	.byte	0xff
	.zero		1


	//   ....[146]....
        /*0aa0*/ 	.word	0x0000eb50
        /*0aa4*/ 	.word	0x00000000
        /*0aa8*/ 	.word	0x00000078
        /*0aac*/ 	.short	0x010a
        /*0aae*/ 	.byte	0xff
	.zero		1


	//   ....[147]....
        /*0ab0*/ 	.word	0x0000ebb0
        /*0ab4*/ 	.word	0x00000000
        /*0ab8*/ 	.word	0x00000080
        /*0abc*/ 	.short	0x010a
        /*0abe*/ 	.byte	0xff
	.zero		1


	//   ....[148]....
        /*0ac0*/ 	.word	0x0000ec10
        /*0ac4*/ 	.word	0x00000000
        /*0ac8*/ 	.word	0x00000088
        /*0acc*/ 	.short	0x010a
        /*0ace*/ 	.byte	0xff
	.zero		1


	//   ....[149]....
        /*0ad0*/ 	.word	0x0000ec70
        /*0ad4*/ 	.word	0x00000000
        /*0ad8*/ 	.word	0x00000070
        /*0adc*/ 	.short	0x010a
        /*0ade*/ 	.byte	0xff
	.zero		1


	//   ....[150]....
        /*0ae0*/ 	.word	0x0000ecd0
        /*0ae4*/ 	.word	0x00000000
        /*0ae8*/ 	.word	0x00000078
        /*0aec*/ 	.short	0x010a
        /*0aee*/ 	.byte	0xff
	.zero		1


	//   ....[151]....
        /*0af0*/ 	.word	0x0000ed30
        /*0af4*/ 	.word	0x00000000
        /*0af8*/ 	.word	0x00000080
        /*0afc*/ 	.short	0x010a
        /*0afe*/ 	.byte	0xff
	.zero		1


	//   ....[152]....
        /*0b00*/ 	.word	0x0000ed90
        /*0b04*/ 	.word	0x00000000
        /*0b08*/ 	.word	0x00000088
        /*0b0c*/ 	.short	0x010a
        /*0b0e*/ 	.byte	0xff
	.zero		1


	//   ....[153]....
        /*0b10*/ 	.word	0x0000edf0
        /*0b14*/ 	.word	0x00000000
        /*0b18*/ 	.word	0x00000070
        /*0b1c*/ 	.short	0x010a
        /*0b1e*/ 	.byte	0xff
	.zero		1


	//   ....[154]....
        /*0b20*/ 	.word	0x0000ee50
        /*0b24*/ 	.word	0x00000000
        /*0b28*/ 	.word	0x00000078
        /*0b2c*/ 	.short	0x010a
        /*0b2e*/ 	.byte	0xff
	.zero		1


	//   ....[155]....
        /*0b30*/ 	.word	0x0000eeb0
        /*0b34*/ 	.word	0x00000002
        /*0b38*/ 	.word	0x00000080
        /*0b3c*/ 	.short	0x010a
        /*0b3e*/ 	.byte	0xff
	.zero		1


	//   ....[156]....
        /*0b40*/ 	.word	0x0000ef00
        /*0b44*/ 	.word	0x00000000
        /*0b48*/ 	.word	0x000000a0
        /*0b4c*/ 	.short	0x010a
        /*0b4e*/ 	.byte	0xff
	.zero		1


	//   ....[157]....
        /*0b50*/ 	.word	0x0000ef60
        /*0b54*/ 	.word	0x00000004
        /*0b58*/ 	.word	0x00000050
        /*0b5c*/ 	.short	0x010a
        /*0b5e*/ 	.byte	0xff
	.zero		1


	//   ....[158]....
        /*0b60*/ 	.word	0x0000efb0
        /*0b64*/ 	.word	0x0000003a
        /*0b68*/ 	.word	0x000000c0
        /*0b6c*/ 	.short	0x010a
        /*0b6e*/ 	.byte	0xff
	.zero		1


	//   ....[159]....
        /*0b70*/ 	.word	0x0000f000
        /*0b74*/ 	.word	0x00000002
        /*0b78*/ 	.word	0x00000050
        /*0b7c*/ 	.short	0x010a
        /*0b7e*/ 	.byte	0xff
	.zero		1


	//   ....[160]....
        /*0b80*/ 	.word	0x0000f050
        /*0b84*/ 	.word	0x00000000
        /*0b88*/ 	.word	0x00000050
        /*0b8c*/ 	.short	0x010a
        /*0b8e*/ 	.byte	0xff
	.zero		1


	//   ....[161]....
        /*0b90*/ 	.word	0x0000f0a0
        /*0b94*/ 	.word	0x00000000
        /*0b98*/ 	.word	0x00000050
        /*0b9c*/ 	.short	0x010a
        /*0b9e*/ 	.byte	0xff
	.zero		1


	//   ....[162]....
        /*0ba0*/ 	.word	0x0000f0f0
        /*0ba4*/ 	.word	0x00000000
        /*0ba8*/ 	.word	0x00000050
        /*0bac*/ 	.short	0x010a
        /*0bae*/ 	.byte	0xff
	.zero		1


	//   ....[163]....
        /*0bb0*/ 	.word	0x0000f140
        /*0bb4*/ 	.word	0x00000000
        /*0bb8*/ 	.word	0x00000050
        /*0bbc*/ 	.short	0x010a
        /*0bbe*/ 	.byte	0xff
	.zero		1


	//   ....[164]....
        /*0bc0*/ 	.word	0x0000f190
        /*0bc4*/ 	.word	0x00000000
        /*0bc8*/ 	.word	0x00000050
        /*0bcc*/ 	.short	0x010a
        /*0bce*/ 	.byte	0xff
	.zero		1


	//   ....[165]....
        /*0bd0*/ 	.word	0x0000f1e0
        /*0bd4*/ 	.word	0x00000000
        /*0bd8*/ 	.word	0x00000050
        /*0bdc*/ 	.short	0x010a
        /*0bde*/ 	.byte	0xff
	.zero		1


	//----- nvinfo : EIATTR_NUM_MBARRIERS
	.align		4
.L_47:
        /*0be0*/ 	.byte	0x03, 0x38
        /*0be2*/ 	.short	0x0020


	//----- nvinfo : EIATTR_EXIT_INSTR_OFFSETS
	.align		4
        /*0be4*/ 	.byte	0x04, 0x1c
        /*0be6*/ 	.short	(.L_49 - .L_48)


	//   ....[0]....
.L_48:
        /*0be8*/ 	.word	0x00002be0


	//   ....[1]....
        /*0bec*/ 	.word	0x000030d0


	//   ....[2]....
        /*0bf0*/ 	.word	0x00003130


	//   ....[3]....
        /*0bf4*/ 	.word	0x00004330


	//   ....[4]....
        /*0bf8*/ 	.word	0x00005c50


	//   ....[5]....
        /*0bfc*/ 	.word	0x00005c90


	//   ....[6]....
        /*0c00*/ 	.word	0x0000e2f0


	//   ....[7]....
        /*0c04*/ 	.word	0x0000e370


	//   ....[8]....
        /*0c08*/ 	.word	0x0000e3a0


	//   ....[9]....
        /*0c0c*/ 	.word	0x0000e410


	//----- nvinfo : EIATTR_MAX_THREADS
	.align		4
.L_49:
        /*0c10*/ 	.byte	0x04, 0x05
        /*0c12*/ 	.short	(.L_51 - .L_50)
.L_50:
        /*0c14*/ 	.word	0x00000100
        /*0c18*/ 	.word	0x00000001
        /*0c1c*/ 	.word	0x00000001


	//----- nvinfo : EIATTR_CRS_STACK_SIZE
	.align		4
.L_51:
        /*0c20*/ 	.byte	0x04, 0x1e
        /*0c22*/ 	.short	(.L_53 - .L_52)
.L_52:
        /*0c24*/ 	.word	0x00000000


	//----- nvinfo : EIATTR_CBANK_PARAM_SIZE
	.align		4
.L_53:
        /*0c28*/ 	.byte	0x03, 0x19
        /*0c2a*/ 	.short	0x0c00


	//----- nvinfo : EIATTR_PARAM_CBANK
	.align		4
        /*0c2c*/ 	.byte	0x04, 0x0a
        /*0c2e*/ 	.short	(.L_55 - .L_54)
	.align		4
.L_54:
        /*0c30*/ 	.word	index@(.nv.constant0._ZN7cutlass13device_kernelINS_4gemm6kernel13GemmUniversalIN4cute5tupleIJiiiiEEENS1_10collective13CollectiveMmaINS1_46MainloopSm100TmaUmmaWarpSpecializedBlockScaledILi5ELi2ELi2ENS5_IJNS4_1CILi4EEENSA_ILi1EEESC_EEEEENS5_IJNSA_ILi128EEESF_NSA_ILi256EEEEEENS5_IJNS_12float_e2m1_tENS_13float_ue4m3_tEEEENS5_IJNS5_IJlSC_lEEENS4_6LayoutINS5_IJNS5_IJNS5_IJNSA_ILi32EEESB_EEEiEEENS5_IJNS5_IJNSA_ILi16EEESB_EEEiEEENS5_IJSC_iEEEEEENS5_IJSS_NS5_IJNS5_IJNSA_ILi0EEESC_EEENSA_ILi512EEEEEENS5_IJSV_iEEEEEEEEEEESK_S12_NS4_8TiledMMAINS4_8MMA_AtomIJNS4_17SM100_MMA_MXF4_SSISI_SI_fSJ_Li128ELi128ELi16ELNS4_4UMMA5MajorE0ELS17_0ELNS16_7ScaleInE0ELS18_0EEEEEENSM_INS5_IJSC_SC_SC_EEENS5_IJSV_SV_SV_EEEEENS5_IJNS4_10UnderscoreES1E_S1E_EEEEENS5_IJNS4_13SM90_TMA_LOADES1H_EEENS5_IJNS4_14ComposedLayoutINS4_7SwizzleILi3ELi4ELi3EEENS4_18smem_ptr_flag_bitsILi4EEENSM_INS5_IJNSA_ILi8EEESG_EEENS5_IJSG_SC_EEEEEEENSM_INS5_IJNS5_IJNS5_IJSO_SC_EEESR_EEESC_NS5_IJSC_SB_EEEEEENS5_IJNS5_IJNS5_IJSR_SX_EEESW_EEESV_NS5_IJSB_SX_EEEEEEEEEEEvNS4_8identityENS5_IJNS4_23SM90_TMA_LOAD_MULTICASTES24_EEES22_vS23_EENS_8epilogue10collective18CollectiveEpilogueINS27_23Sm100TmaWarpSpecializedILi4ELi2ELi16ELb1ELb0EEEJNS5_IJNSA_ILi64EEESF_SG_EEENS5_IJNSM_IS2C_SC_EENSM_INS5_IJSQ_NSA_ILi2EEEEEENS5_IJSC_S2C_EEEEEEEENS_10bfloat16_tESL_S2K_SL_NS27_6fusion15FusionCallbacksIS2B_NS2L_17LinearCombinationIS2K_fS2K_fLNS_15FloatRoundStyleE2EEES2D_S2J_JEEENS4_5SM1004TMEM4LOAD26SM100_TMEM_LOAD_32dp32b16xES1H_NS1J_INS1K_ILi1ELi4ELi3EEENS1M_ILi16EEENSM_INS5_IJS1O_SQ_EEENS5_IJSQ_SC_EEEEEEENS4_39AutoVectorizingCopyWithAssumedAlignmentILi128EEENS4_14SM90_TMA_STOREES30_S32_S32_EEEvvEEEEvNT_6ParamsE)
        /*0c34*/ 	.short	0x0380
        /*0c36*/ 	.short	0x0c00


	//----- nvinfo : EIATTR_SW_WAR
	.align		4
.L_55:
        /*0c38*/ 	.byte	0x04, 0x36
        /*0c3a*/ 	.short	(.L_57 - .L_56)
.L_56:
        /*0c3c*/ 	.word	0x00000008
.L_57:


//--------------------- .nv.callgraph             --------------------------
	.section	.nv.callgraph,"",@"SHT_CUDA_CALLGRAPH"
	.align	4
	.sectionentsize	8
	.align		4
        /*0000*/ 	.word	0x00000000
	.align		4
        /*0004*/ 	.word	0xffffffff
	.align		4
        /*0008*/ 	.word	index@(_ZN7cutlass13device_kernelINS_4gemm6kernel13GemmUniversalIN4cute5tupleIJiiiiEEENS1_10collective13CollectiveMmaINS1_46MainloopSm100TmaUmmaWarpSpecializedBlockScaledILi5ELi2ELi2ENS5_IJNS4_1CILi4EEENSA_ILi1EEESC_EEEEENS5_IJNSA_ILi128EEESF_NSA_ILi256EEEEEENS5_IJNS_12float_e2m1_tENS_13float_ue4m3_tEEEENS5_IJNS5_IJlSC_lEEENS4_6LayoutINS5_IJNS5_IJNS5_IJNSA_ILi32EEESB_EEEiEEENS5_IJNS5_IJNSA_ILi16EEESB_EEEiEEENS5_IJSC_iEEEEEENS5_IJSS_NS5_IJNS5_IJNSA_ILi0EEESC_EEENSA_ILi512EEEEEENS5_IJSV_iEEEEEEEEEEESK_S12_NS4_8TiledMMAINS4_8MMA_AtomIJNS4_17SM100_MMA_MXF4_SSISI_SI_fSJ_Li128ELi128ELi16ELNS4_4UMMA5MajorE0ELS17_0ELNS16_7ScaleInE0ELS18_0EEEEEENSM_INS5_IJSC_SC_SC_EEENS5_IJSV_SV_SV_EEEEENS5_IJNS4_10UnderscoreES1E_S1E_EEEEENS5_IJNS4_13SM90_TMA_LOADES1H_EEENS5_IJNS4_14ComposedLayoutINS4_7SwizzleILi3ELi4ELi3EEENS4_18smem_ptr_flag_bitsILi4EEENSM_INS5_IJNSA_ILi8EEESG_EEENS5_IJSG_SC_EEEEEEENSM_INS5_IJNS5_IJNS5_IJSO_SC_EEESR_EEESC_NS5_IJSC_SB_EEEEEENS5_IJNS5_IJNS5_IJSR_SX_EEESW_EEESV_NS5_IJSB_SX_EEEEEEEEEEEvNS4_8identityENS5_IJNS4_23SM90_TMA_LOAD_MULTICASTES24_EEES22_vS23_EENS_8epilogue10collective18CollectiveEpilogueINS27_23Sm100TmaWarpSpecializedILi4ELi2ELi16ELb1ELb0EEEJNS5_IJNSA_ILi64EEESF_SG_EEENS5_IJNSM_IS2C_SC_EENSM_INS5_IJSQ_NSA_ILi2EEEEEENS5_IJSC_S2C_EEEEEEEENS_10bfloat16_tESL_S2K_SL_NS27_6fusion15FusionCallbacksIS2B_NS2L_17LinearCombinationIS2K_fS2K_fLNS_15FloatRoundStyleE2EEES2D_S2J_JEEENS4_5SM1004TMEM4LOAD26SM100_TMEM_LOAD_32dp32b16xES1H_NS1J_INS1K_ILi1ELi4ELi3EEENS1M_ILi16EEENSM_INS5_IJS1O_SQ_EEENS5_IJSQ_SC_EEEEEEENS4_39AutoVectorizingCopyWithAssumedAlignmentILi128EEENS4_14SM90_TMA_STOREES30_S32_S32_EEEvvEEEEvNT_6ParamsE)
	.align		4
        /*000c*/ 	.word	index@(__assertfail)
	.align		4
        /*0010*/ 	.word	0x00000000
	.align		4
        /*0014*/ 	.word	0xfffffffe
	.align		4
        /*0018*/ 	.word	0x00000000
	.align		4
        /*001c*/ 	.word	0xfffffffd
	.align		4
        /*0020*/ 	.word	0x00000000
	.align		4
        /*0024*/ 	.word	0xfffffffc


//--------------------- .nv.constant4             --------------------------
	.section	.nv.constant4,"a",@progbits
	.align	8
	.align		8
.nv.constant4:
        /*0000*/ 	.dword	__assertfail
	.align		8
        /*0008*/ 	.dword	__unnamed_1
	.align		8
        /*0010*/ 	.dword	__unnamed_2
	.align		8
        /*0018*/ 	.dword	_ZN40_INTERNAL_9ee0b25c_4_k_cu_2d2b84f2_194184cuda3std3__45__cpo5beginE
	.align		8
        /*0020*/ 	.dword	_ZN40_INTERNAL_9ee0b25c_4_k_cu_2d2b84f2_194184cuda3std3__45__cpo3endE
	.align		8
        /*0028*/ 	.dword	_ZN40_INTERNAL_9ee0b25c_4_k_cu_2d2b84f2_194184cuda3std3__45__cpo6cbeginE
	.align		8
        /*0030*/ 	.dword	_ZN40_INTERNAL_9ee0b25c_4_k_cu_2d2b84f2_194184cuda3std3__45__cpo4cendE
	.align		8
        /*0038*/ 	.dword	_ZN40_INTERNAL_9ee0b25c_4_k_cu_2d2b84f2_194184cuda3std3__442_GLOBAL__N__9ee0b25c_4_k_cu_2d2b84f2_194186ignoreE
	.align		8
        /*0040*/ 	.dword	_ZN40_INTERNAL_9ee0b25c_4_k_cu_2d2b84f2_194184cuda3std3__419piecewise_constructE
	.align		8
        /*0048*/ 	.dword	_ZN40_INTERNAL_9ee0b25c_4_k_cu_2d2b84f2_194184cuda3std3__48in_placeE
	.align		8
        /*0050*/ 	.dword	_ZN40_INTERNAL_9ee0b25c_4_k_cu_2d2b84f2_194184cuda3std6ranges3__45__cpo4swapE
	.align		8
        /*0058*/ 	.dword	_ZN40_INTERNAL_9ee0b25c_4_k_cu_2d2b84f2_194184cuda3std6ranges3__45__cpo9iter_moveE
	.align		8
        /*0060*/ 	.dword	_ZN40_INTERNAL_9ee0b25c_4_k_cu_2d2b84f2_194184cute7productE
	.align		8
        /*0068*/ 	.dword	_ZN40_INTERNAL_9ee0b25c_4_k_cu_2d2b84f2_194184cute1_E
	.align		8
        /*0070*/ 	.dword	$str$25
	.align		8
        /*0078*/ 	.dword	$str$26
	.align		8
        /*0080*/ 	.dword	$str$29
	.align		8
        /*0088*/ 	.dword	$str$30


//--------------------- .text._ZN7cutlass13device_kernelINS_4gemm6kernel13GemmUniversalIN4cute5tupleIJiiiiEEENS1_10collective13CollectiveMmaINS1_46MainloopSm100TmaUmmaWarpSpecializedBlockScaledILi5ELi2ELi2ENS5_IJNS4_1CILi4EEENSA_ILi1EEESC_EEEEENS5_IJNSA_ILi128EEESF_NSA_ILi256EEEEEENS5_IJNS_12float_e2m1_tENS_13float_ue4m3_tEEEENS5_IJNS5_IJlSC_lEEENS4_6LayoutINS5_IJNS5_IJNS5_IJNSA_ILi32EEESB_EEEiEEENS5_IJNS5_IJNSA_ILi16EEESB_EEEiEEENS5_IJSC_iEEEEEENS5_IJSS_NS5_IJNS5_IJNSA_ILi0EEESC_EEENSA_ILi512EEEEEENS5_IJSV_iEEEEEEEEEEESK_S12_NS4_8TiledMMAINS4_8MMA_AtomIJNS4_17SM100_MMA_MXF4_SSISI_SI_fSJ_Li128ELi128ELi16ELNS4_4UMMA5MajorE0ELS17_0ELNS16_7ScaleInE0ELS18_0EEEEEENSM_INS5_IJSC_SC_SC_EEENS5_IJSV_SV_SV_EEEEENS5_IJNS4_10UnderscoreES1E_S1E_EEEEENS5_IJNS4_13SM90_TMA_LOADES1H_EEENS5_IJNS4_14ComposedLayoutINS4_7SwizzleILi3ELi4ELi3EEENS4_18smem_ptr_flag_bitsILi4EEENSM_INS5_IJNSA_ILi8EEESG_EEENS5_IJSG_SC_EEEEEEENSM_INS5_IJNS5_IJNS5_IJSO_SC_EEESR_EEESC_NS5_IJSC_SB_EEEEEENS5_IJNS5_IJNS5_IJSR_SX_EEESW_EEESV_NS5_IJSB_SX_EEEEEEEEEEEvNS4_8identityENS5_IJNS4_23SM90_TMA_LOAD_MULTICASTES24_EEES22_vS23_EENS_8epilogue10collective18CollectiveEpilogueINS27_23Sm100TmaWarpSpecializedILi4ELi2ELi16ELb1ELb0EEEJNS5_IJNSA_ILi64EEESF_SG_EEENS5_IJNSM_IS2C_SC_EENSM_INS5_IJSQ_NSA_ILi2EEEEEENS5_IJSC_S2C_EEEEEEEENS_10bfloat16_tESL_S2K_SL_NS27_6fusion15FusionCallbacksIS2B_NS2L_17LinearCombinationIS2K_fS2K_fLNS_15FloatRoundStyleE2EEES2D_S2J_JEEENS4_5SM1004TMEM4LOAD26SM100_TMEM_LOAD_32dp32b16xES1H_NS1J_INS1K_ILi1ELi4ELi3EEENS1M_ILi16EEENSM_INS5_IJS1O_SQ_EEENS5_IJSQ_SC_EEEEEEENS4_39AutoVectorizingCopyWithAssumedAlignmentILi128EEENS4_14SM90_TMA_STOREES30_S32_S32_EEEvvEEEEvNT_6ParamsE --------------------------
	.section	.text._ZN7cutlass13device_kernelINS_4gemm6kernel13GemmUniversalIN4cute5tupleIJiiiiEEENS1_10collective13CollectiveMmaINS1_46MainloopSm100TmaUmmaWarpSpecializedBlockScaledILi5ELi2ELi2ENS5_IJNS4_1CILi4EEENSA_ILi1EEESC_EEEEENS5_IJNSA_ILi128EEESF_NSA_ILi256EEEEEENS5_IJNS_12float_e2m1_tENS_13float_ue4m3_tEEEENS5_IJNS5_IJlSC_lEEENS4_6LayoutINS5_IJNS5_IJNS5_IJNSA_ILi32EEESB_EEEiEEENS5_IJNS5_IJNSA_ILi16EEESB_EEEiEEENS5_IJSC_iEEEEEENS5_IJSS_NS5_IJNS5_IJNSA_ILi0EEESC_EEENSA_ILi512EEEEEENS5_IJSV_iEEEEEEEEEEESK_S12_NS4_8TiledMMAINS4_8MMA_AtomIJNS4_17SM100_MMA_MXF4_SSISI_SI_fSJ_Li128ELi128ELi16ELNS4_4UMMA5MajorE0ELS17_0ELNS16_7ScaleInE0ELS18_0EEEEEENSM_INS5_IJSC_SC_SC_EEENS5_IJSV_SV_SV_EEEEENS5_IJNS4_10UnderscoreES1E_S1E_EEEEENS5_IJNS4_13SM90_TMA_LOADES1H_EEENS5_IJNS4_14ComposedLayoutINS4_7SwizzleILi3ELi4ELi3EEENS4_18smem_ptr_flag_bitsILi4EEENSM_INS5_IJNSA_ILi8EEESG_EEENS5_IJSG_SC_EEEEEEENSM_INS5_IJNS5_IJNS5_IJSO_SC_EEESR_EEESC_NS5_IJSC_SB_EEEEEENS5_IJNS5_IJNS5_IJSR_SX_EEESW_EEESV_NS5_IJSB_SX_EEEEEEEEEEEvNS4_8identityENS5_IJNS4_23SM90_TMA_LOAD_MULTICASTES24_EEES22_vS23_EENS_8epilogue10collective18CollectiveEpilogueINS27_23Sm100TmaWarpSpecializedILi4ELi2ELi16ELb1ELb0EEEJNS5_IJNSA_ILi64EEESF_SG_EEENS5_IJNSM_IS2C_SC_EENSM_INS5_IJSQ_NSA_ILi2EEEEEENS5_IJSC_S2C_EEEEEEEENS_10bfloat16_tESL_S2K_SL_NS27_6fusion15FusionCallbacksIS2B_NS2L_17LinearCombinationIS2K_fS2K_fLNS_15FloatRoundStyleE2EEES2D_S2J_JEEENS4_5SM1004TMEM4LOAD26SM100_TMEM_LOAD_32dp32b16xES1H_NS1J_INS1K_ILi1ELi4ELi3EEENS1M_ILi16EEENSM_INS5_IJS1O_SQ_EEENS5_IJSQ_SC_EEEEEEENS4_39AutoVectorizingCopyWithAssumedAlignmentILi128EEENS4_14SM90_TMA_STOREES30_S32_S32_EEEvvEEEEvNT_6ParamsE,"ax",@progbits
	.align	128
.text._ZN7cutlass13device_kernelINS_4gemm6kernel13GemmUniversalIN4cute5tupleIJiiiiEEENS1_10collective13CollectiveMmaINS1_46MainloopSm100TmaUmmaWarpSpecializedBlockScaledILi5ELi2ELi2ENS5_IJNS4_1CILi4EEENSA_ILi1EEESC_EEEEENS5_IJNSA_ILi128EEESF_NSA_ILi256EEEEEENS5_IJNS_12float_e2m1_tENS_13float_ue4m3_tEEEENS5_IJNS5_IJlSC_lEEENS4_6LayoutINS5_IJNS5_IJNS5_IJNSA_ILi32EEESB_EEEiEEENS5_IJNS5_IJNSA_ILi16EEESB_EEEiEEENS5_IJSC_iEEEEEENS5_IJSS_NS5_IJNS5_IJNSA_ILi0EEESC_EEENSA_ILi512EEEEEENS5_IJSV_iEEEEEEEEEEESK_S12_NS4_8TiledMMAINS4_8MMA_AtomIJNS4_17SM100_MMA_MXF4_SSISI_SI_fSJ_Li128ELi128ELi16ELNS4_4UMMA5MajorE0ELS17_0ELNS16_7ScaleInE0ELS18_0EEEEEENSM_INS5_IJSC_SC_SC_EEENS5_IJSV_SV_SV_EEEEENS5_IJNS4_10UnderscoreES1E_S1E_EEEEENS5_IJNS4_13SM90_TMA_LOADES1H_EEENS5_IJNS4_14ComposedLayoutINS4_7SwizzleILi3ELi4ELi3EEENS4_18smem_ptr_flag_bitsILi4EEENSM_INS5_IJNSA_ILi8EEESG_EEENS5_IJSG_SC_EEEEEEENSM_INS5_IJNS5_IJNS5_IJSO_SC_EEESR_EEESC_NS5_IJSC_SB_EEEEEENS5_IJNS5_IJNS5_IJSR_SX_EEESW_EEESV_NS5_IJSB_SX_EEEEEEEEEEEvNS4_8identityENS5_IJNS4_23SM90_TMA_LOAD_MULTICASTES24_EEES22_vS23_EENS_8epilogue10collective18CollectiveEpilogueINS27_23Sm100TmaWarpSpecializedILi4ELi2ELi16ELb1ELb0EEEJNS5_IJNSA_ILi64EEESF_SG_EEENS5_IJNSM_IS2C_SC_EENSM_INS5_IJSQ_NSA_ILi2EEEEEENS5_IJSC_S2C_EEEEEEEENS_10bfloat16_tESL_S2K_SL_NS27_6fusion15FusionCallbacksIS2B_NS2L_17LinearCombinationIS2K_fS2K_fLNS_15FloatRoundStyleE2EEES2D_S2J_JEEENS4_5SM1004TMEM4LOAD26SM100_TMEM_LOAD_32dp32b16xES1H_NS1J_INS1K_ILi1ELi4ELi3EEENS1M_ILi16EEENSM_INS5_IJS1O_SQ_EEENS5_IJSQ_SC_EEEEEEENS4_39AutoVectorizingCopyWithAssumedAlignmentILi128EEENS4_14SM90_TMA_STOREES30_S32_S32_EEEvvEEEEvNT_6ParamsE:
        .type           _ZN7cutlass13device_kernelINS_4gemm6kernel13GemmUniversalIN4cute5tupleIJiiiiEEENS1_10collective13CollectiveMmaINS1_46MainloopSm100TmaUmmaWarpSpecializedBlockScaledILi5ELi2ELi2ENS5_IJNS4_1CILi4EEENSA_ILi1EEESC_EEEEENS5_IJNSA_ILi128EEESF_NSA_ILi256EEEEEENS5_IJNS_12float_e2m1_tENS_13float_ue4m3_tEEEENS5_IJNS5_IJlSC_lEEENS4_6LayoutINS5_IJNS5_IJNS5_IJNSA_ILi32EEESB_EEEiEEENS5_IJNS5_IJNSA_ILi16EEESB_EEEiEEENS5_IJSC_iEEEEEENS5_IJSS_NS5_IJNS5_IJNSA_ILi0EEESC_EEENSA_ILi512EEEEEENS5_IJSV_iEEEEEEEEEEESK_S12_NS4_8TiledMMAINS4_8MMA_AtomIJNS4_17SM100_MMA_MXF4_SSISI_SI_fSJ_Li128ELi128ELi16ELNS4_4UMMA5MajorE0ELS17_0ELNS16_7ScaleInE0ELS18_0EEEEEENSM_INS5_IJSC_SC_SC_EEENS5_IJSV_SV_SV_EEEEENS5_IJNS4_10UnderscoreES1E_S1E_EEEEENS5_IJNS4_13SM90_TMA_LOADES1H_EEENS5_IJNS4_14ComposedLayoutINS4_7SwizzleILi3ELi4ELi3EEENS4_18smem_ptr_flag_bitsILi4EEENSM_INS5_IJNSA_ILi8EEESG_EEENS5_IJSG_SC_EEEEEEENSM_INS5_IJNS5_IJNS5_IJSO_SC_EEESR_EEESC_NS5_IJSC_SB_EEEEEENS5_IJNS5_IJNS5_IJSR_SX_EEESW_EEESV_NS5_IJSB_SX_EEEEEEEEEEEvNS4_8identityENS5_IJNS4_23SM90_TMA_LOAD_MULTICASTES24_EEES22_vS23_EENS_8epilogue10collective18CollectiveEpilogueINS27_23Sm100TmaWarpSpecializedILi4ELi2ELi16ELb1ELb0EEEJNS5_IJNSA_ILi64EEESF_SG_EEENS5_IJNSM_IS2C_SC_EENSM_INS5_IJSQ_NSA_ILi2EEEEEENS5_IJSC_S2C_EEEEEEEENS_10bfloat16_tESL_S2K_SL_NS27_6fusion15FusionCallbacksIS2B_NS2L_17LinearCombinationIS2K_fS2K_fLNS_15FloatRoundStyleE2EEES2D_S2J_JEEENS4_5SM1004TMEM4LOAD26SM100_TMEM_LOAD_32dp32b16xES1H_NS1J_INS1K_ILi1ELi4ELi3EEENS1M_ILi16EEENSM_INS5_IJS1O_SQ_EEENS5_IJSQ_SC_EEEEEEENS4_39AutoVectorizingCopyWithAssumedAlignmentILi128EEENS4_14SM90_TMA_STOREES30_S32_S32_EEEvvEEEEvNT_6ParamsE,@function
        .size           _ZN7cutlass13device_kernelINS_4gemm6kernel13GemmUniversalIN4cute5tupleIJiiiiEEENS1_10collective13CollectiveMmaINS1_46MainloopSm100TmaUmmaWarpSpecializedBlockScaledILi5ELi2ELi2ENS5_IJNS4_1CILi4EEENSA_ILi1EEESC_EEEEENS5_IJNSA_ILi128EEESF_NSA_ILi256EEEEEENS5_IJNS_12float_e2m1_tENS_13float_ue4m3_tEEEENS5_IJNS5_IJlSC_lEEENS4_6LayoutINS5_IJNS5_IJNS5_IJNSA_ILi32EEESB_EEEiEEENS5_IJNS5_IJNSA_ILi16EEESB_EEEiEEENS5_IJSC_iEEEEEENS5_IJSS_NS5_IJNS5_IJNSA_ILi0EEESC_EEENSA_ILi512EEEEEENS5_IJSV_iEEEEEEEEEEESK_S12_NS4_8TiledMMAINS4_8MMA_AtomIJNS4_17SM100_MMA_MXF4_SSISI_SI_fSJ_Li128ELi128ELi16ELNS4_4UMMA5MajorE0ELS17_0ELNS16_7ScaleInE0ELS18_0EEEEEENSM_INS5_IJSC_SC_SC_EEENS5_IJSV_SV_SV_EEEEENS5_IJNS4_10UnderscoreES1E_S1E_EEEEENS5_IJNS4_13SM90_TMA_LOADES1H_EEENS5_IJNS4_14ComposedLayoutINS4_7SwizzleILi3ELi4ELi3EEENS4_18smem_ptr_flag_bitsILi4EEENSM_INS5_IJNSA_ILi8EEESG_EEENS5_IJSG_SC_EEEEEEENSM_INS5_IJNS5_IJNS5_IJSO_SC_EEESR_EEESC_NS5_IJSC_SB_EEEEEENS5_IJNS5_IJNS5_IJSR_SX_EEESW_EEESV_NS5_IJSB_SX_EEEEEEEEEEEvNS4_8identityENS5_IJNS4_23SM90_TMA_LOAD_MULTICASTES24_EEES22_vS23_EENS_8epilogue10collective18CollectiveEpilogueINS27_23Sm100TmaWarpSpecializedILi4ELi2ELi16ELb1ELb0EEEJNS5_IJNSA_ILi64EEESF_SG_EEENS5_IJNSM_IS2C_SC_EENSM_INS5_IJSQ_NSA_ILi2EEEEEENS5_IJSC_S2C_EEEEEEEENS_10bfloat16_tESL_S2K_SL_NS27_6fusion15FusionCallbacksIS2B_NS2L_17LinearCombinationIS2K_fS2K_fLNS_15FloatRoundStyleE2EEES2D_S2J_JEEENS4_5SM1004TMEM4LOAD26SM100_TMEM_LOAD_32dp32b16xES1H_NS1J_INS1K_ILi1ELi4ELi3EEENS1M_ILi16EEENSM_INS5_IJS1O_SQ_EEENS5_IJSQ_SC_EEEEEEENS4_39AutoVectorizingCopyWithAssumedAlignmentILi128EEENS4_14SM90_TMA_STOREES30_S32_S32_EEEvvEEEEvNT_6ParamsE,(.L_x_244 - _ZN7cutlass13device_kernelINS_4gemm6kernel13GemmUniversalIN4cute5tupleIJiiiiEEENS1_10collective13CollectiveMmaINS1_46MainloopSm100TmaUmmaWarpSpecializedBlockScaledILi5ELi2ELi2ENS5_IJNS4_1CILi4EEENSA_ILi1EEESC_EEEEENS5_IJNSA_ILi128EEESF_NSA_ILi256EEEEEENS5_IJNS_12float_e2m1_tENS_13float_ue4m3_tEEEENS5_IJNS5_IJlSC_lEEENS4_6LayoutINS5_IJNS5_IJNS5_IJNSA_ILi32EEESB_EEEiEEENS5_IJNS5_IJNSA_ILi16EEESB_EEEiEEENS5_IJSC_iEEEEEENS5_IJSS_NS5_IJNS5_IJNSA_ILi0EEESC_EEENSA_ILi512EEEEEENS5_IJSV_iEEEEEEEEEEESK_S12_NS4_8TiledMMAINS4_8MMA_AtomIJNS4_17SM100_MMA_MXF4_SSISI_SI_fSJ_Li128ELi128ELi16ELNS4_4UMMA5MajorE0ELS17_0ELNS16_7ScaleInE0ELS18_0EEEEEENSM_INS5_IJSC_SC_SC_EEENS5_IJSV_SV_SV_EEEEENS5_IJNS4_10UnderscoreES1E_S1E_EEEEENS5_IJNS4_13SM90_TMA_LOADES1H_EEENS5_IJNS4_14ComposedLayoutINS4_7SwizzleILi3ELi4ELi3EEENS4_18smem_ptr_flag_bitsILi4EEENSM_INS5_IJNSA_ILi8EEESG_EEENS5_IJSG_SC_EEEEEEENSM_INS5_IJNS5_IJNS5_IJSO_SC_EEESR_EEESC_NS5_IJSC_SB_EEEEEENS5_IJNS5_IJNS5_IJSR_SX_EEESW_EEESV_NS5_IJSB_SX_EEEEEEEEEEEvNS4_8identityENS5_IJNS4_23SM90_TMA_LOAD_MULTICASTES24_EEES22_vS23_EENS_8epilogue10collective18CollectiveEpilogueINS27_23Sm100TmaWarpSpecializedILi4ELi2ELi16ELb1ELb0EEEJNS5_IJNSA_ILi64EEESF_SG_EEENS5_IJNSM_IS2C_SC_EENSM_INS5_IJSQ_NSA_ILi2EEEEEENS5_IJSC_S2C_EEEEEEEENS_10bfloat16_tESL_S2K_SL_NS27_6fusion15FusionCallbacksIS2B_NS2L_17LinearCombinationIS2K_fS2K_fLNS_15FloatRoundStyleE2EEES2D_S2J_JEEENS4_5SM1004TMEM4LOAD26SM100_TMEM_LOAD_32dp32b16xES1H_NS1J_INS1K_ILi1ELi4ELi3EEENS1M_ILi16EEENSM_INS5_IJS1O_SQ_EEENS5_IJSQ_SC_EEEEEEENS4_39AutoVectorizingCopyWithAssumedAlignmentILi128EEENS4_14SM90_TMA_STOREES30_S32_S32_EEEvvEEEEvNT_6ParamsE)
        .other          _ZN7cutlass13device_kernelINS_4gemm6kernel13GemmUniversalIN4cute5tupleIJiiiiEEENS1_10collective13CollectiveMmaINS1_46MainloopSm100TmaUmmaWarpSpecializedBlockScaledILi5ELi2ELi2ENS5_IJNS4_1CILi4EEENSA_ILi1EEESC_EEEEENS5_IJNSA_ILi128EEESF_NSA_ILi256EEEEEENS5_IJNS_12float_e2m1_tENS_13float_ue4m3_tEEEENS5_IJNS5_IJlSC_lEEENS4_6LayoutINS5_IJNS5_IJNS5_IJNSA_ILi32EEESB_EEEiEEENS5_IJNS5_IJNSA_ILi16EEESB_EEEiEEENS5_IJSC_iEEEEEENS5_IJSS_NS5_IJNS5_IJNSA_ILi0EEESC_EEENSA_ILi512EEEEEENS5_IJSV_iEEEEEEEEEEESK_S12_NS4_8TiledMMAINS4_8MMA_AtomIJNS4_17SM100_MMA_MXF4_SSISI_SI_fSJ_Li128ELi128ELi16ELNS4_4UMMA5MajorE0ELS17_0ELNS16_7ScaleInE0ELS18_0EEEEEENSM_INS5_IJSC_SC_SC_EEENS5_IJSV_SV_SV_EEEEENS5_IJNS4_10UnderscoreES1E_S1E_EEEEENS5_IJNS4_13SM90_TMA_LOADES1H_EEENS5_IJNS4_14ComposedLayoutINS4_7SwizzleILi3ELi4ELi3EEENS4_18smem_ptr_flag_bitsILi4EEENSM_INS5_IJNSA_ILi8EEESG_EEENS5_IJSG_SC_EEEEEEENSM_INS5_IJNS5_IJNS5_IJSO_SC_EEESR_EEESC_NS5_IJSC_SB_EEEEEENS5_IJNS5_IJNS5_IJSR_SX_EEESW_EEESV_NS5_IJSB_SX_EEEEEEEEEEEvNS4_8identityENS5_IJNS4_23SM90_TMA_LOAD_MULTICASTES24_EEES22_vS23_EENS_8epilogue10collective18CollectiveEpilogueINS27_23Sm100TmaWarpSpecializedILi4ELi2ELi16ELb1ELb0EEEJNS5_IJNSA_ILi64EEESF_SG_EEENS5_IJNSM_IS2C_SC_EENSM_INS5_IJSQ_NSA_ILi2EEEEEENS5_IJSC_S2C_EEEEEEEENS_10bfloat16_tESL_S2K_SL_NS27_6fusion15FusionCallbacksIS2B_NS2L_17LinearCombinationIS2K_fS2K_fLNS_15FloatRoundStyleE2EEES2D_S2J_JEEENS4_5SM1004TMEM4LOAD26SM100_TMEM_LOAD_32dp32b16xES1H_NS1J_INS1K_ILi1ELi4ELi3EEENS1M_ILi16EEENSM_INS5_IJS1O_SQ_EEENS5_IJSQ_SC_EEEEEEENS4_39AutoVectorizingCopyWithAssumedAlignmentILi128EEENS4_14SM90_TMA_STOREES30_S32_S32_EEEvvEEEEvNT_6ParamsE,@"STO_CUDA_ENTRY STV_DEFAULT"
_ZN7cutlass13device_kernelINS_4gemm6kernel13GemmUniversalIN4cute5tupleIJiiiiEEENS1_10collective13CollectiveMmaINS1_46MainloopSm100TmaUmmaWarpSpecializedBlockScaledILi5ELi2ELi2ENS5_IJNS4_1CILi4EEENSA_ILi1EEESC_EEEEENS5_IJNSA_ILi128EEESF_NSA_ILi256EEEEEENS5_IJNS_12float_e2m1_tENS_13float_ue4m3_tEEEENS5_IJNS5_IJlSC_lEEENS4_6LayoutINS5_IJNS5_IJNS5_IJNSA_ILi32EEESB_EEEiEEENS5_IJNS5_IJNSA_ILi16EEESB_EEEiEEENS5_IJSC_iEEEEEENS5_IJSS_NS5_IJNS5_IJNSA_ILi0EEESC_EEENSA_ILi512EEEEEENS5_IJSV_iEEEEEEEEEEESK_S12_NS4_8TiledMMAINS4_8MMA_AtomIJNS4_17SM100_MMA_MXF4_SSISI_SI_fSJ_Li128ELi128ELi16ELNS4_4UMMA5MajorE0ELS17_0ELNS16_7ScaleInE0ELS18_0EEEEEENSM_INS5_IJSC_SC_SC_EEENS5_IJSV_SV_SV_EEEEENS5_IJNS4_10UnderscoreES1E_S1E_EEEEENS5_IJNS4_13SM90_TMA_LOADES1H_EEENS5_IJNS4_14ComposedLayoutINS4_7SwizzleILi3ELi4ELi3EEENS4_18smem_ptr_flag_bitsILi4EEENSM_INS5_IJNSA_ILi8EEESG_EEENS5_IJSG_SC_EEEEEEENSM_INS5_IJNS5_IJNS5_IJSO_SC_EEESR_EEESC_NS5_IJSC_SB_EEEEEENS5_IJNS5_IJNS5_IJSR_SX_EEESW_EEESV_NS5_IJSB_SX_EEEEEEEEEEEvNS4_8identityENS5_IJNS4_23SM90_TMA_LOAD_MULTICASTES24_EEES22_vS23_EENS_8epilogue10collective18CollectiveEpilogueINS27_23Sm100TmaWarpSpecializedILi4ELi2ELi16ELb1ELb0EEEJNS5_IJNSA_ILi64EEESF_SG_EEENS5_IJNSM_IS2C_SC_EENSM_INS5_IJSQ_NSA_ILi2EEEEEENS5_IJSC_S2C_EEEEEEEENS_10bfloat16_tESL_S2K_SL_NS27_6fusion15FusionCallbacksIS2B_NS2L_17LinearCombinationIS2K_fS2K_fLNS_15FloatRoundStyleE2EEES2D_S2J_JEEENS4_5SM1004TMEM4LOAD26SM100_TMEM_LOAD_32dp32b16xES1H_NS1J_INS1K_ILi1ELi4ELi3EEENS1M_ILi16EEENSM_INS5_IJS1O_SQ_EEENS5_IJSQ_SC_EEEEEEENS4_39AutoVectorizingCopyWithAssumedAlignmentILi128EEENS4_14SM90_TMA_STOREES30_S32_S32_EEEvvEEEEvNT_6ParamsE:
[----:B------:R-:W1:Y:S01]  /*0000*/  LDC R1, c[0x0][0x37c] ;  /* 0x0000df00ff017b82 */ /* 0x000e620000000800 */
[----:B------:R-:W2:Y:S01]  /*0010*/  S2R R3, SR_TID.X ;  /* 0x0000000000037919 */ /* 0x000ea20000002100 */
[----:B------:R-:W3:Y:S01]  /*0020*/  LDCU.64 UR4, c[0x0][0xc90] ;  /* 0x00019200ff0477ac */ /* 0x000ee20008000a00 */
[----:B------:R-:W-:Y:S02]  /*0030*/  PRMT R86, RZ, 0x7610, R86 ;  /* 0x00007610ff567816 */ /* 0x000fe40000000056 */
[----:B------:R-:W-:Y:S01]  /*0040*/  ELECT P5, URZ, PT ;  /* 0x0000000000ff782f */ /* 0x000fe200038a0000 */
[----:B------:R-:W4:Y:S01]  /*0050*/  LDCU.64 UR46, c[0x0][0x358] ;  /* 0x00006b00ff2e77ac */ /* 0x000f220008000a00 */
[----:B---3--:R-:W-:-:S04]  /*0060*/  UISETP.NE.U32.AND UP0, UPT, UR4, URZ, UPT ;  /* 0x000000ff0400728c */ /* 0x008fc8000bf05070 */
[----:B------:R-:W-:Y:S01]  /*0070*/  UISETP.NE.AND.EX UP0, UPT, UR5, URZ, UPT, UP0 ;  /* 0x000000ff0500728c */ /* 0x000fe2000bf05300 */
[----:B--2---:R-:W-:-:S05]  /*0080*/  SHF.R.U32.HI R99, RZ, 0x5, R3 ;  /* 0x00000005ff637819 */ /* 0x004fca0000011603 */
[----:B------:R-:W2:Y:S02]  /*0090*/  SHFL.IDX PT, R0, R99, RZ, 0x1f ;  /* 0x00001fff63007589 */ /* 0x000ea400000e0000 */
[----:B--2---:R-:W-:Y:S01]  /*00a0*/  R2UR UR13, R0 ;  /* 0x00000000000d72ca */ /* 0x004fe200000e0000 */
[----:B-1--4-:R-:W-:-:S14]  /*00b0*/  BRA.U UP0, `(.L_x_0) ;  /* 0x00000001002c7547 */ /* 0x012fdc000b800000 */
[----:B------:R-:W1:Y:S02]  /*00c0*/  LDCU.64 UR6, c[0x0][0xc88] ;  /* 0x00019100ff0677ac */ /* 0x000e640008000a00 */
[----:B-1----:R-:W-:-:S04]  /*00d0*/  UISETP.NE.U32.AND UP0, UPT, UR6, URZ, UPT ;  /* 0x000000ff0600728c */ /* 0x002fc8000bf05070 */
[----:B------:R-:W-:-:S09]  /*00e0*/  UISETP.NE.AND.EX UP0, UPT, UR7, URZ, UPT, UP0 ;  /* 0x000000ff0700728c */ /* 0x000fd2000bf05300 */
[----:B------:R-:W-:Y:S05]  /*00f0*/  BRA.U !UP0, `(.L_x_1) ;  /* 0x0000000108107547 */ /* 0x000fea000b800000 */
[----:B------:R-:W1:Y:S02]  /*0100*/  LDC.64 R4, c[0x0][0xc88] ;  /* 0x00032200ff047b82 */ /* 0x000e640000000a00 */
[----:B-1----:R1:W5:Y:S01]  /*0110*/  LDG.E R53, desc[UR46][R4.64] ;  /* 0x0000002e04357981 */ /* 0x002362000c1e1900 */
[----:B------:R-:W-:Y:S01]  /*0120*/  HFMA2 R86, -RZ, RZ, 0, 5.9604644775390625e-08 ;  /* 0x00000001ff567431 */ /* 0x000fe200000001ff */
[----:B------:R-:W-:Y:S05]  /*0130*/  BRA `(.L_x_0) ;  /* 0x00000000000c7947 */ /* 0x000fea0003800000 */
.L_x_1:
[----:B------:R-:W1:Y:S01]  /*0140*/  LDCU UR6, c[0x0][0xc80] ;  /* 0x00019000ff0677ac */ /* 0x000e620008000800 */
[----:B------:R-:W-:Y:S01]  /*0150*/  HFMA2 R86, -RZ, RZ, 0, 5.9604644775390625e-08 ;  /* 0x00000001ff567431 */ /* 0x000fe200000001ff */
[----:B-1----:R-:W-:-:S07]  /*0160*/  MOV R53, UR6 ;  /* 0x0000000600357c02 */ /* 0x002fce0008000f00 */
.L_x_0:
[----:B------:R-:W2:Y:S02]  /*0170*/  LDCU.64 UR6, c[0x0][0xcb0] ;  /* 0x00019600ff0677ac */ /* 0x000ea40008000a00 */
[----:B--2---:R-:W-:-:S04]  /*0180*/  UISETP.NE.U32.AND UP0, UPT, UR6, URZ, UPT ;  /* 0x000000ff0600728c */ /* 0x004fc8000bf05070 */
[----:B------:R-:W-:-:S09]  /*0190*/  UISETP.NE.AND.EX UP0, UPT, UR7, URZ, UPT, UP0 ;  /* 0x000000ff0700728c */ /* 0x000fd2000bf05300 */
[----:B------:R-:W-:Y:S05]  /*01a0*/  BRA.U UP0, `(.L_x_2) ;  /* 0x0000000100247547 */ /* 0x000fea000b800000 */
[----:B------:R-:W2:Y:S02]  /*01b0*/  LDCU.64 UR6, c[0x0][0xca8] ;  /* 0x00019500ff0677ac */ /* 0x000ea40008000a00 */
[----:B--2---:R-:W-:-:S04]  /*01c0*/  UISETP.NE.U32.AND UP0, UPT, UR6, URZ, UPT ;  /* 0x000000ff0600728c */ /* 0x004fc8000bf05070 */
[----:B------:R-:W-:-:S09]  /*01d0*/  UISETP.NE.AND.EX UP0, UPT, UR7, URZ, UPT, UP0 ;  /* 0x000000ff0700728c */ /* 0x000fd2000bf05300 */
[----:B------:R-:W-:Y:S05]  /*01e0*/  BRA.U !UP0, `(.L_x_3) ;  /* 0x00000001080c7547 */ /* 0x000fea000b800000 */
[----:B-1----:R-:W1:Y:S02]  /*01f0*/  LDC.64 R4, c[0x0][0xca8] ;  /* 0x00032a00ff047b82 */ /* 0x002e640000000a00 */
[----:B-1----:R2:W5:Y:S01]  /*0200*/  LDG.E R52, desc[UR46][R4.64] ;  /* 0x0000002e04347981 */ /* 0x002562000c1e1900 */
[----:B------:R-:W-:Y:S05]  /*0210*/  BRA `(.L_x_2) ;  /* 0x0000000000087947 */ /* 0x000fea0003800000 */
.L_x_3:
[----:B------:R-:W2:Y:S02]  /*0220*/  LDCU UR6, c[0x0][0xca0] ;  /* 0x00019400ff0677ac */ /* 0x000ea40008000800 */
[----:B--2---:R-:W-:Y:S02]  /*0230*/  MOV R52, UR6 ;  /* 0x0000000600347c02 */ /* 0x004fe40008000f00 */
.L_x_2:
[----:B------:R-:W-:Y:S01]  /*0240*/  IMAD.U32 R0, RZ, RZ, UR13 ;  /* 0x0000000dff007e24 */ /* 0x000fe2000f8e00ff */
[----:B------:R-:W-:Y:S04]  /*0250*/  BSSY.RECONVERGENT B0, `(.L_x_4) ;  /* 0x0000012000007945 */ /* 0x000fe80003800200 */
[C---:B------:R-:W-:Y:S02]  /*0260*/  ISETP.NE.OR P1, PT, R0.reuse, 0x1, !P5 ;  /* 0x000000010000780c */ /* 0x040fe40006f25670 */
[----:B------:R-:W-:-:S11]  /*0270*/  ISETP.NE.OR P0, PT, R0, 0x3, !P5 ;  /* 0x000000030000780c */ /* 0x000fd60006f05670 */
[----:B------:R-:W-:Y:S05]  /*0280*/  @P1 BRA `(.L_x_5) ;  /* 0x0000000000381947 */ /* 0x000fea0003800000 */
[----:B------:R-:W3:Y:S02]  /*0290*/  LDCU.64 UR6, c[0x0][0x348] ;  /* 0x00006900ff0677ac */ /* 0x000ee40008000a00 */
[----:B---3--:R-:W-:Y:S02]  /*02a0*/  UIADD3 UR14, UP3, UPT, UR6, 0x80, URZ ;  /* 0x00000080060e7890 */ /* 0x008fe4000ff7e0ff */
[----:B------:R-:W-:Y:S02]  /*02b0*/  UIADD3 UR10, UP2, UPT, UR6, 0x180, URZ ;  /* 0x00000180060a7890 */ /* 0x000fe4000ff5e0ff */
[----:B------:R-:W-:Y:S02]  /*02c0*/  UIADD3 UR8, UP1, UPT, UR6, 0x280, URZ ;  /* 0x0000028006087890 */ /* 0x000fe4000ff3e0ff */
[----:B------:R-:W-:Y:S02]  /*02d0*/  UIADD3 UR6, UP0, UPT, UR6, 0x380, URZ ;  /* 0x0000038006067890 */ /* 0x000fe4000ff1e0ff */
[----:B------:R-:W-:-:S02]  /*02e0*/  UIADD3.X UR15, UPT, UPT, URZ, UR7, URZ, UP3, !UPT ;  /* 0x00000007ff0f7290 */ /* 0x000fc40009ffe4ff */
[----:B------:R-:W-:Y:S02]  /*02f0*/  UIADD3.X UR11, UPT, UPT, URZ, UR7, URZ, UP2, !UPT ;  /* 0x00000007ff0b7290 */ /* 0x000fe400097fe4ff */
[----:B------:R-:W-:Y:S02]  /*0300*/  UIADD3.X UR9, UPT, UPT, URZ, UR7, URZ, UP1, !UPT ;  /* 0x00000007ff097290 */ /* 0x000fe40008ffe4ff */
[----:B------:R-:W-:-:S03]  /*0310*/  UIADD3.X UR7, UPT, UPT, URZ, UR7, URZ, UP0, !UPT ;  /* 0x00000007ff077290 */ /* 0x000fc600087fe4ff */
[----:B------:R3:W-:Y:S02]  /*0320*/  UTMACCTL.PF [UR14] ;  /* 0x000000000e0079b9 */ /* 0x0007e40008040000 */
[----:B------:R3:W-:Y:S02]  /*0330*/  UTMACCTL.PF [UR10] ;  /* 0x000000000a0079b9 */ /* 0x0007e40008040000 */
[----:B------:R3:W-:Y:S02]  /*0340*/  UTMACCTL.PF [UR8] ;  /* 0x00000000080079b9 */ /* 0x0007e40008040000 */
[----:B------:R3:W-:Y:S02]  /*0350*/  UTMACCTL.PF [UR6] ;  /* 0x00000000060079b9 */ /* 0x0007e40008040000 */
[----:B---3--:R-:W-:Y:S01]  /*0360*/  NOP ;  /* 0x0000000000007918 */ /* 0x008fe20000000000 */
.L_x_5:
[----:B------:R-:W-:Y:S05]  /*0370*/  BSYNC.RECONVERGENT B0 ;  /* 0x0000000000007941 */ /* 0x000fea0003800200 */
.L_x_4:
[----:B------:R-:W-:Y:S04]  /*0380*/  BSSY.RECONVERGENT B0, `(.L_x_6) ;  /* 0x000000a000007945 */ /* 0x000fe80003800200 */
[----:B------:R-:W-:Y:S05]  /*0390*/  @P0 BRA `(.L_x_7) ;  /* 0x0000000000200947 */ /* 0x000fea0003800000 */
[----:B------:R-:W3:Y:S02]  /*03a0*/  LDCU.64 UR6, c[0x0][0x348] ;  /* 0x00006900ff0677ac */ /* 0x000ee40008000a00 */
[----:B---3--:R-:W-:Y:S02]  /*03b0*/  UIADD3 UR8, UP1, UPT, UR6, 0x980, URZ ;  /* 0x0000098006087890 */ /* 0x008fe4000ff3e0ff */
[----:B------:R-:W-:Y:S02]  /*03c0*/  UIADD3 UR6, UP0, UPT, UR6, 0xa80, URZ ;  /* 0x00000a8006067890 */ /* 0x000fe4000ff1e0ff */
[----:B------:R-:W-:Y:S02]  /*03d0*/  UIADD3.X UR9, UPT, UPT, URZ, UR7, URZ, UP1, !UPT ;  /* 0x00000007ff097290 */ /* 0x000fe40008ffe4ff */
[----:B------:R-:W-:-:S07]  /*03e0*/  UIADD3.X UR7, UPT, UPT, URZ, UR7, URZ, UP0, !UPT ;  /* 0x00000007ff077290 */ /* 0x000fce00087fe4ff */
[----:B------:R3:W-:Y:S02]  /*03f0*/  UTMACCTL.PF [UR8] ;  /* 0x00000000080079b9 */ /* 0x0007e40008040000 */
[----:B------:R3:W-:Y:S02]  /*0400*/  UTMACCTL.PF [UR6] ;  /* 0x00000000060079b9 */ /* 0x0007e40008040000 */
[----:B---3--:R-:W-:Y:S01]  /*0410*/  NOP ;  /* 0x0000000000007918 */ /* 0x008fe20000000000 */
.L_x_7:
[----:B------:R-:W-:Y:S05]  /*0420*/  BSYNC.RECONVERGENT B0 ;  /* 0x0000000000007941 */ /* 0x000fea0003800200 */
.L_x_6:
[----:B------:R-:W3:Y:S01]  /*0430*/  LDCU.64 UR6, c[0x0][0xc88] ;  /* 0x00019100ff0677ac */ /* 0x000ee20008000a00 */
[----:B------:R-:W-:Y:S02]  /*0440*/  UISETP.EQ.U32.AND UP1, UPT, UR4, URZ, UPT ;  /* 0x000000ff0400728c */ /* 0x000fe4000bf22070 */
[----:B------:R-:W-:Y:S02]  /*0450*/  UPLOP3.LUT UP6, UPT, UPT, UPT, UPT, 0x80, 0x8 ;  /* 0x000000000008789c */ /* 0x000fe40003fcf070 */
[----:B---3--:R-:W-:-:S04]  /*0460*/  UISETP.NE.U32.AND UP0, UPT, UR6, URZ, UPT ;  /* 0x000000ff0600728c */ /* 0x008fc8000bf05070 */
[----:B------:R-:W-:-:S04]  /*0470*/  UISETP.NE.AND.EX UP0, UPT, UR7, URZ, UPT, UP0 ;  /* 0x000000ff0700728c */ /* 0x000fc8000bf05300 */
[----:B------:R-:W-:-:S04]  /*0480*/  UISETP.EQ.OR.EX UP2, UPT, UR5, URZ, !UP0, UP1 ;  /* 0x000000ff0500728c */ /* 0x000fc8000c742710 */
[----:B------:R-:W-:-:S05]  /*0490*/  UP2UR UR56, UPR, URZ, 0x4 ;  /* 0x00000004ff387883 */ /* 0x000fca0008000000 */
[----:B------:R-:W-:Y:S07]  /*04a0*/  BRA.U !UP2, `(.L_x_8) ;  /* 0x000000010a207547 */ /* 0x000fee000b800000 */
[----:B------:R-:W-:Y:S01]  /*04b0*/  UISETP.NE.U32.AND UP2, UPT, UR4, URZ, UPT ;  /* 0x000000ff0400728c */ /* 0x000fe2000bf45070 */
[----:B-----5:R-:W-:Y:S01]  /*04c0*/  FSETP.NEU.AND P0, PT, R53, RZ, PT ;  /* 0x000000ff3500720b */ /* 0x020fe20003f0d000 */
[----:B------:R-:W-:Y:S02]  /*04d0*/  USEL UR4, URZ, 0xffffffff, UP0 ;  /* 0xffffffffff047887 */ /* 0x000fe40008000000 */
[----:B------:R-:W-:-:S10]  /*04e0*/  UISETP.NE.AND.EX UP2, UPT, UR5, URZ, UPT, UP2 ;  /* 0x000000ff0500728c */ /* 0x000fd4000bf45320 */
[----:B------:R-:W-:Y:S01]  /*04f0*/  VOTEU.ANY UP1, P0 ;  /* 0x0000000000ff7886 */ /* 0x000fe20000020100 */
[----:B------:R-:W-:-:S04]  /*0500*/  @!UP2 USEL UR4, URZ, 0xffffffff, UP1 ;  /* 0xffffffffff04a887 */ /* 0x000fc80008800000 */
[----:B------:R-:W-:-:S04]  /*0510*/  ULOP3.LUT UR4, UR4, 0x1, URZ, 0xc0, !UPT ;  /* 0x0000000104047892 */ /* 0x000fc8000f8ec0ff */
[----:B------:R-:W-:-:S11]  /*0520*/  UISETP.NE.U32.AND UP6, UPT, UR4, 0x1, UPT ;  /* 0x000000010400788c */ /* 0x000fd6000bfc5070 */
.L_x_8:
[----:B------:R-:W3:Y:S01]  /*0530*/  SHFL.IDX PT, R2, R99, RZ, 0x1f ;  /* 0x00001fff63027589 */ /* 0x000ee200000e0000 */
[----:B------:R-:W-:Y:S01]  /*0540*/  UISETP.NE.AND UP4, UPT, UR13, 0x2, UPT ;  /* 0x000000020d00788c */ /* 0x000fe2000bf85270 */
[----:B---3--:R-:W-:-:S13]  /*0550*/  ISETP.NE.AND P0, PT, R2, RZ, PT ;  /* 0x000000ff0200720c */ /* 0x008fda0003f05270 */
[----:B------:R-:W-:Y:S05]  /*0560*/  @P0 BRA `(.L_x_9) ;  /* 0x0000000000600947 */ /* 0x000fea0003800000 */
[----:B------:R-:W3:Y:S01]  /*0570*/  S2UR UR6, SR_CgaCtaId ;  /* 0x00000000000679c3 */ /* 0x000ee20000008800 */
[----:B------:R-:W-:Y:S01]  /*0580*/  UMOV UR7, 0x400 ;  /* 0x0000040000077882 */ /* 0x000fe20000000000 */
[----:B------:R-:W-:Y:S01]  /*0590*/  UMOV UR5, 0x1 ;  /* 0x0000000100057882 */ /* 0x000fe20000000000 */
[----:B------:R-:W-:Y:S01]  /*05a0*/  UMOV UR4, 0x4 ;  /* 0x0000000400047882 */ /* 0x000fe20000000000 */
[----:B------:R-:W-:-:S04]  /*05b0*/  UIADD3 UR8, UPT, UPT, -UR5, 0x100000, URZ ;  /* 0x0010000005087890 */ /* 0x000fc8000fffe1ff */
[----:B------:R-:W-:Y:S02]  /*05c0*/  USHF.L.U32 UR9, UR8, 0xb, URZ ;  /* 0x0000000b08097899 */ /* 0x000fe400080006ff */
[----:B------:R-:W-:Y:S02]  /*05d0*/  USHF.L.U32 UR8, UR8, 0x1, URZ ;  /* 0x0000000108087899 */ /* 0x000fe400080006ff */
[----:B------:R-:W-:-:S04]  /*05e0*/  UIADD3 UR4, UPT, UPT, -UR4, 0x100000, URZ ;  /* 0x0010000004047890 */ /* 0x000fc8000fffe1ff */
[----:B------:R-:W-:Y:S02]  /*05f0*/  USHF.L.U32 UR5, UR4, 0xb, URZ ;  /* 0x0000000b04057899 */ /* 0x000fe400080006ff */
[----:B------:R-:W-:Y:S01]  /*0600*/  USHF.L.U32 UR4, UR4, 0x1, URZ ;  /* 0x0000000104047899 */ /* 0x000fe200080006ff */
[----:B------:R-:W-:Y:S01]  /*0610*/  ELECT P0, URZ, PT ;  /* 0x0000000000ff782f */ /* 0x000fe20003800000 */
[----:B---3--:R-:W-:Y:S01]  /*0620*/  ULEA UR6, UR6, UR7, 0x18 ;  /* 0x0000000706067291 */ /* 0x008fe2000f8ec0ff */
[----:B------:R-:W3:Y:S11]  /*0630*/  FENCE.VIEW.ASYNC.S ;  /* 0x00000000000073c6 */ /* 0x000ef60000000000 */
[----:B---3--:R3:W4:Y:S01]  /*0640*/  SYNCS.EXCH.64 URZ, [UR6], UR8 ;  /* 0x0000000806ff75b2 */ /* 0x0087220008000100 */
[----:B------:R3:W1:Y:S01]  /*0650*/  SYNCS.EXCH.64 URZ, [UR6+0x28], UR4 ;  /* 0x0000280406ff75b2 */ /* 0x0006620008000100 */
        /* <DEDUP_REMOVED lines=8> */
[----:B------:R-:W-:Y:S01]  /*06e0*/  NOP ;  /* 0x0000000000007918 */ /* 0x000fe20000000000 */
.L_x_9:
[----:B------:R-:W2:Y:S01]  /*06f0*/  SHFL.IDX PT, R2, R99, RZ, 0x1f ;  /* 0x00001fff63027589 */ /* 0x000ea200000e0000 */
[----:B------:R-:W-:Y:S01]  /*0700*/  NOP ;  /* 0x0000000000007918 */ /* 0x000fe20000000000 */
[----:B--2---:R-:W-:-:S13]  /*0710*/  ISETP.NE.AND P0, PT, R2, 0x1, PT ;  /* 0x000000010200780c */ /* 0x004fda0003f05270 */
[----:B------:R-:W-:Y:S05]  /*0720*/  @P0 BRA `(.L_x_10) ;  /* 0x0000000000580947 */ /* 0x000fea0003800000 */
[----:B---3--:R-:W2:Y:S01]  /*0730*/  S2UR UR6, SR_CgaCtaId ;  /* 0x00000000000679c3 */ /* 0x008ea20000008800 */
        /* <DEDUP_REMOVED lines=10> */
[----:B--2---:R-:W-:Y:S01]  /*07e0*/  ULEA UR6, UR6, UR7, 0x18 ;  /* 0x0000000706067291 */ /* 0x004fe2000f8ec0ff */
[----:B------:R-:W2:Y:S11]  /*07f0*/  FENCE.VIEW.ASYNC.S ;  /* 0x00000000000073c6 */ /* 0x000eb60000000000 */
[----:B--2---:R2:W3:Y:S01]  /*0800*/  SYNCS.EXCH.64 URZ, [UR6+0x50], UR8 ;  /* 0x0000500806ff75b2 */ /* 0x0044e20008000100 */
        /* <DEDUP_REMOVED lines=8> */
.L_x_10:
[----:B------:R-:W4:Y:S01]  /*0890*/  SHFL.IDX PT, R2, R99, RZ, 0x1f ;  /* 0x00001fff63027589 */ /* 0x000f2200000e0000 */
[----:B------:R-:W-:Y:S01]  /*08a0*/  NOP ;  /* 0x0000000000007918 */ /* 0x000fe20000000000 */
[----:B----4-:R-:W-:-:S13]  /*08b0*/  ISETP.NE.AND P0, PT, R2, 0x3, PT ;  /* 0x000000030200780c */ /* 0x010fda0003f05270 */
[----:B------:R-:W-:Y:S05]  /*08c0*/  @P0 BRA `(.L_x_11) ;  /* 0x0000000000300947 */ /* 0x000fea0003800000 */
[----:B--23--:R-:W2:Y:S01]  /*08d0*/  S2UR UR5, SR_CgaCtaId ;  /* 0x00000000000579c3 */ /* 0x00cea20000008800 */
[----:B------:R-:W-:Y:S01]  /*08e0*/  UMOV UR6, 0x400 ;  /* 0x0000040000067882 */ /* 0x000fe20000000000 */
[----:B------:R-:W-:Y:S01]  /*08f0*/  UMOV UR4, 0x20 ;  /* 0x0000002000047882 */ /* 0x000fe20000000000 */
[----:B------:R-:W-:Y:S01]  /*0900*/  ELECT P0, URZ, PT ;  /* 0x0000000000ff782f */ /* 0x000fe20003800000 */
[----:B--2---:R-:W-:Y:S02]  /*0910*/  ULEA UR5, UR5, UR6, 0x18 ;  /* 0x0000000605057291 */ /* 0x004fe4000f8ec0ff */
[----:B------:R-:W-:-:S04]  /*0920*/  UIADD3 UR6, UPT, UPT, -UR4, 0x100000, URZ ;  /* 0x0010000004067890 */ /* 0x000fc8000fffe1ff */
[----:B------:R-:W-:Y:S02]  /*0930*/  USHF.L.U32 UR7, UR6, 0xb, URZ ;  /* 0x0000000b06077899 */ /* 0x000fe400080006ff */
[----:B------:R-:W-:Y:S01]  /*0940*/  USHF.L.U32 UR6, UR6, 0x1, URZ ;  /* 0x0000000106067899 */ /* 0x000fe200080006ff */
[----:B------:R-:W2:Y:S11]  /*0950*/  FENCE.VIEW.ASYNC.S ;  /* 0x00000000000073c6 */ /* 0x000eb60000000000 */
[----:B--2---:R4:W2:Y:S01]  /*0960*/  SYNCS.EXCH.64 URZ, [UR5+0x90], UR6 ;  /* 0x0000900605ff75b2 */ /* 0x0048a20008000100 */
[----:B------:R4:W3:Y:S02]  /*0970*/  SYNCS.EXCH.64 URZ, [UR5+0x98], UR6 ;  /* 0x0000980605ff75b2 */ /* 0x0008e40008000100 */
[----:B----4-:R-:W-:Y:S01]  /*0980*/  NOP ;  /* 0x0000000000007918 */ /* 0x010fe20000000000 */
.L_x_11:
[----:B------:R-:W4:Y:S01]  /*0990*/  SHFL.IDX PT, R2, R99, RZ, 0x1f ;  /* 0x00001fff63027589 */ /* 0x000f2200000e0000 */
[----:B------:R-:W-:Y:S01]  /*09a0*/  NOP ;  /* 0x0000000000007918 */ /* 0x000fe20000000000 */
[----:B----4-:R-:W-:-:S13]  /*09b0*/  ISETP.NE.AND P0, PT, R2, 0x4, PT ;  /* 0x000000040200780c */ /* 0x010fda0003f05270 */
[----:B------:R-:W-:Y:S05]  /*09c0*/  @P0 BRA `(.L_x_12) ;  /* 0x00000000004c0947 */ /* 0x000fea0003800000 */
[----:B--23--:R-:W2:Y:S01]  /*09d0*/  S2UR UR5, SR_CgaCtaId ;  /* 0x00000000000579c3 */ /* 0x00cea20000008800 */
[----:B------:R-:W-:Y:S01]  /*09e0*/  UMOV UR7, 0x3a0 ;  /* 0x000003a000077882 */ /* 0x000fe20000000000 */
[----:B------:R-:W-:Y:S01]  /*09f0*/  UMOV UR6, 0x400 ;  /* 0x0000040000067882 */ /* 0x000fe20000000000 */
[----:B------:R-:W-:Y:S01]  /*0a00*/  USEL UR7, UR7, 0x320, UP6 ;  /* 0x0000032007077887 */ /* 0x000fe2000b000000 */
[----:B------:R-:W-:Y:S01]  /*0a10*/  UMOV UR4, 0x1 ;  /* 0x0000000100047882 */ /* 0x000fe20000000000 */
[----:B------:R-:W-:Y:S01]  /*0a20*/  ELECT P0, URZ, PT ;  /* 0x0000000000ff782f */ /* 0x000fe20003800000 */
[----:B------:R-:W-:-:S04]  /*0a30*/  UIADD3 UR8, UPT, UPT, -UR4, 0x100000, URZ ;  /* 0x0010000004087890 */ /* 0x000fc8000fffe1ff */
[----:B------:R-:W-:Y:S02]  /*0a40*/  USHF.L.U32 UR9, UR8, 0xb, URZ ;  /* 0x0000000b08097899 */ /* 0x000fe400080006ff */
[----:B------:R-:W-:Y:S02]  /*0a50*/  USHF.L.U32 UR8, UR8, 0x1, URZ ;  /* 0x0000000108087899 */ /* 0x000fe400080006ff */
[----:B--2---:R-:W-:Y:S02]  /*0a60*/  ULEA UR5, UR5, UR6, 0x18 ;  /* 0x0000000605057291 */ /* 0x004fe4000f8ec0ff */
[----:B------:R-:W-:-:S04]  /*0a70*/  UIADD3 UR6, UPT, UPT, -UR7, 0x100000, URZ ;  /* 0x0010000007067890 */ /* 0x000fc8000fffe1ff */
[----:B------:R-:W-:Y:S02]  /*0a80*/  USHF.L.U32 UR7, UR6, 0xb, URZ ;  /* 0x0000000b06077899 */ /* 0x000fe400080006ff */
[----:B------:R-:W-:Y:S01]  /*0a90*/  USHF.L.U32 UR6, UR6, 0x1, URZ ;  /* 0x0000000106067899 */ /* 0x000fe200080006ff */
[----:B------:R-:W2:Y:S03]  /*0aa0*/  FENCE.VIEW.ASYNC.S ;  /* 0x00000000000073c6 */ /* 0x000ea60000000000 */
[----:B--2---:R4:W2:Y:S08]  /*0ab0*/  SYNCS.EXCH.64 URZ, [UR5+0xa0], UR8 ;  /* 0x0000a00805ff75b2 */ /* 0x0048b00008000100 */
[----:B------:R4:W3:Y:S01]  /*0ac0*/  SYNCS.EXCH.64 URZ, [UR5+0xb0], UR6 ;  /* 0x0000b00605ff75b2 */ /* 0x0008e20008000100 */
[----:B------:R4:W1:Y:S01]  /*0ad0*/  SYNCS.EXCH.64 URZ, [UR5+0xa8], UR8 ;  /* 0x0000a80805ff75b2 */ /* 0x0008620008000100 */
[----:B------:R4:W1:Y:S02]  /*0ae0*/  SYNCS.EXCH.64 URZ, [UR5+0xb8], UR6 ;  /* 0x0000b80605ff75b2 */ /* 0x0008640008000100 */
[----:B----4-:R-:W-:Y:S01]  /*0af0*/  NOP ;  /* 0x0000000000007918 */ /* 0x010fe20000000000 */
.L_x_12:
[----:B------:R-:W4:Y:S01]  /*0b00*/  SHFL.IDX PT, R2, R99, RZ, 0x1f ;  /* 0x00001fff63027589 */ /* 0x000f2200000e0000 */
[----:B------:R-:W-:Y:S01]  /*0b10*/  NOP ;  /* 0x0000000000007918 */ /* 0x000fe20000000000 */
[----:B----4-:R-:W-:-:S13]  /*0b20*/  ISETP.NE.AND P0, PT, R2, 0x5, PT ;  /* 0x000000050200780c */ /* 0x010fda0003f05270 */
[----:B------:R-:W-:Y:S05]  /*0b30*/  @P0 BRA `(.L_x_13) ;  /* 0x0000000000480947 */ /* 0x000fea0003800000 */
[----:B--23--:R-:W2:Y:S01]  /*0b40*/  S2UR UR6, SR_CgaCtaId ;  /* 0x00000000000679c3 */ /* 0x00cea20000008800 */
        /* <DEDUP_REMOVED lines=12> */
[----:B--2---:R4:W2:Y:S01]  /*0c10*/  SYNCS.EXCH.64 URZ, [UR6+0xc0], UR8 ;  /* 0x0000c00806ff75b2 */ /* 0x0048a20008000100 */
[----:B------:R4:W3:Y:S01]  /*0c20*/  SYNCS.EXCH.64 URZ, [UR6+0xd0], UR4 ;  /* 0x0000d00406ff75b2 */ /* 0x0008e20008000100 */
[----:B------:R4:W1:Y:S01]  /*0c30*/  SYNCS.EXCH.64 URZ, [UR6+0xc8], UR8 ;  /* 0x0000c80806ff75b2 */ /* 0x0008620008000100 */
[----:B------:R4:W1:Y:S02]  /*0c40*/  SYNCS.EXCH.64 URZ, [UR6+0xd8], UR4 ;  /* 0x0000d80406ff75b2 */ /* 0x0008640008000100 */
[----:B----4-:R-:W-:Y:S01]  /*0c50*/  NOP ;  /* 0x0000000000007918 */ /* 0x010fe20000000000 */
.L_x_13:
[----:B------:R-:W4:Y:S01]  /*0c60*/  SHFL.IDX PT, R2, R99, RZ, 0x1f ;  /* 0x00001fff63027589 */ /* 0x000f2200000e0000 */
[----:B------:R-:W1:Y:S01]  /*0c70*/  S2UR UR37, SR_CgaCtaId ;  /* 0x00000000002579c3 */ /* 0x000e620000008800 */
[----:B------:R-:W-:Y:S01]  /*0c80*/  NOP ;  /* 0x0000000000007918 */ /* 0x000fe20000000000 */
[----:B----4-:R-:W-:-:S13]  /*0c90*/  ISETP.NE.AND P0, PT, R2, 0x3, PT ;  /* 0x000000030200780c */ /* 0x010fda0003f05270 */
[----:B-1----:R-:W-:Y:S05]  /*0ca0*/  @P0 BRA `(.L_x_14) ;  /* 0x0000000000340947 */ /* 0x002fea0003800000 */
[----:B--23--:R-:W-:Y:S01]  /*0cb0*/  UMOV UR5, 0x400 ;  /* 0x0000040000057882 */ /* 0x00cfe20000000000 */
[----:B------:R-:W-:Y:S01]  /*0cc0*/  UMOV UR4, 0x20 ;  /* 0x0000002000047882 */ /* 0x000fe20000000000 */
[----:B------:R-:W-:Y:S02]  /*0cd0*/  ULEA UR5, UR37, UR5, 0x18 ;  /* 0x0000000525057291 */ /* 0x000fe4000f8ec0ff */
[----:B------:R-:W-:-:S04]  /*0ce0*/  UIADD3 UR6, UPT, UPT, -UR4, 0x100000, URZ ;  /* 0x0010000004067890 */ /* 0x000fc8000fffe1ff */
[----:B------:R-:W-:Y:S02]  /*0cf0*/  USHF.L.U32 UR7, UR6, 0xb, URZ ;  /* 0x0000000b06077899 */ /* 0x000fe400080006ff */
[----:B------:R-:W-:Y:S01]  /*0d00*/  USHF.L.U32 UR6, UR6, 0x1, URZ ;  /* 0x0000000106067899 */ /* 0x000fe200080006ff */
[----:B------:R-:W-:Y:S01]  /*0d10*/  ELECT P0, URZ, PT ;  /* 0x0000000000ff782f */ /* 0x000fe20003800000 */
[----:B------:R-:W1:Y:S10]  /*0d20*/  FENCE.VIEW.ASYNC.S ;  /* 0x00000000000073c6 */ /* 0x000e740000000000 */
[----:B-1----:R1:W4:Y:S01]  /*0d30*/  SYNCS.EXCH.64 URZ, [UR5+0xe0], UR6 ;  /* 0x0000e00605ff75b2 */ /* 0x0023220008000100 */
[----:B------:R1:W2:Y:S01]  /*0d40*/  SYNCS.EXCH.64 URZ, [UR5+0xf0], UR6 ;  /* 0x0000f00605ff75b2 */ /* 0x0002a20008000100 */
[----:B------:R1:W3:Y:S01]  /*0d50*/  SYNCS.EXCH.64 URZ, [UR5+0xe8], UR6 ;  /* 0x0000e80605ff75b2 */ /* 0x0002e20008000100 */
[----:B------:R1:W1:Y:S01]  /*0d60*/  SYNCS.EXCH.64 URZ, [UR5+0xf8], UR6 ;  /* 0x0000f80605ff75b2 */ /* 0x0002620008000100 */
[----:B------:R-:W-:Y:S01]  /*0d70*/  NOP ;  /* 0x0000000000007918 */ /* 0x000fe20000000000 */
.L_x_14:
[----:B--23--:R-:W2:Y:S01]  /*0d80*/  LDCU UR4, c[0x0][0x36c] ;  /* 0x00006d80ff0477ac */ /* 0x00cea20008000800 */
[----:B------:R-:W-:Y:S01]  /*0d90*/  ISETP.NE.OR P5, PT, R0, 0x2, !P5 ;  /* 0x000000020000780c */ /* 0x000fe20006fa5670 */
[----:B------:R-:W-:Y:S01]  /*0da0*/  NOP ;  /* 0x0000000000007918 */ /* 0x000fe20000000000 */
[----:B------:R-:W-:Y:S01]  /*0db0*/  LOP3.LUT R2, R3, 0x1f, RZ, 0xc0, !PT ;  /* 0x0000001f03027812 */ /* 0x000fe200078ec0ff */
[----:B------:R-:W-:Y:S02]  /*0dc0*/  UISETP.NE.AND UP3, UPT, UR13, URZ, UPT ;  /* 0x000000ff0d00728c */ /* 0x000fe4000bf65270 */
[----:B--2---:R-:W-:-:S09]  /*0dd0*/  UISETP.EQ.U32.AND UP1, UPT, UR4, 0x1, UPT ;  /* 0x000000010400788c */ /* 0x004fd2000bf22070 */
[----:B------:R-:W-:Y:S05]  /*0de0*/  BRA.U !UP1, `(.L_x_15) ;  /* 0x0000000109087547 */ /* 0x000fea000b800000 */
[----:B-1--4-:R-:W-:Y:S01]  /*0df0*/  UCGABAR_ARV ;  /* 0x00000000000079c7 */ /* 0x012fe20008000000 */
[----:B------:R-:W-:Y:S05]  /*0e00*/  BRA `(.L_x_16) ;  /* 0x0000000000047947 */ /* 0x000fea0003800000 */
.L_x_15:
[----:B-1--4-:R-:W-:Y:S01]  /*0e10*/  NOP ;  /* 0x0000000000007918 */ /* 0x012fe20000000000 */
.L_x_16:
[----:B------:R-:W1:Y:S01]  /*0e20*/  S2UR UR20, SR_CTAID.X ;  /* 0x00000000001479c3 */ /* 0x000e620000002500 */
[----:B------:R-:W-:-:S05]  /*0e30*/  CS2R.32 R43, SR_CgaSize ;  /* 0x00000000002b7805 */ /* 0x000fca0000008a00 */
[----:B------:R-:W-:-:S05]  /*0e40*/  IMAD R43, R43, -0xa0, RZ ;  /* 0xffffff602b2b7824 */ /* 0x000fca00078e02ff */
[----:B------:R-:W-:-:S14]  /*0e50*/  R2UR UR5, R43 ;  /* 0x000000002b0572ca */ /* 0x000fdc00000e0000 */
[----:B------:R-:W2:Y:S01]  /*0e60*/  LDCU UR5, c[0x0][UR5+0x2b0] ;  /* 0x00005600050577ac */ /* 0x000ea20008000800 */
[----:B------:R-:W-:-:S05]  /*0e70*/  CS2R.32 R43, SR_CgaSize ;  /* 0x00000000002b7805 */ /* 0x000fca0000008a00 */
[----:B------:R-:W-:-:S05]  /*0e80*/  IMAD R43, R43, -0xa0, RZ ;  /* 0xffffff602b2b7824 */ /* 0x000fca00078e02ff */
[----:B------:R-:W-:-:S14]  /*0e90*/  R2UR UR4, R43 ;  /* 0x000000002b0472ca */ /* 0x000fdc00000e0000 */
[----:B------:R-:W3:Y:S01]  /*0ea0*/  LDCU UR4, c[0x0][UR4+0x2b4] ;  /* 0x00005680040477ac */ /* 0x000ee20008000800 */
[----:B------:R-:W4:Y:S01]  /*0eb0*/  S2UR UR12, SR_CTAID.Y ;  /* 0x00000000000c79c3 */ /* 0x000f220000002600 */
[----:B------:R-:W-:-:S05]  /*0ec0*/  CS2R.32 R43, SR_CgaSize ;  /* 0x00000000002b7805 */ /* 0x000fca0000008a00 */
[----:B------:R-:W-:-:S05]  /*0ed0*/  IMAD R43, R43, -0xa0, RZ ;  /* 0xffffff602b2b7824 */ /* 0x000fca00078e02ff */
[----:B------:R-:W-:-:S14]  /*0ee0*/  R2UR UR7, R43 ;  /* 0x000000002b0772ca */ /* 0x000fdc00000e0000 */
[----:B------:R-:W3:Y:S01]  /*0ef0*/  LDCU UR7, c[0x0][UR7+0x2a0] ;  /* 0x00005400070777ac */ /* 0x000ee20008000800 */
[----:B------:R-:W-:-:S05]  /*0f00*/  CS2R.32 R43, SR_CgaSize ;  /* 0x00000000002b7805 */ /* 0x000fca0000008a00 */
[----:B------:R-:W-:-:S05]  /*0f10*/  IMAD R43, R43, -0xa0, RZ ;  /* 0xffffff602b2b7824 */ /* 0x000fca00078e02ff */
[----:B------:R-:W-:-:S14]  /*0f20*/  R2UR UR6, R43 ;  /* 0x000000002b0672ca */ /* 0x000fdc00000e0000 */
[----:B------:R-:W3:Y:S01]  /*0f30*/  LDCU UR6, c[0x0][UR6+0x2a4] ;  /* 0x00005480060677ac */ /* 0x000ee20008000800 */
[----:B------:R-:W3:Y:S01]  /*0f40*/  LDC R43, c[0x0][0xf24] ;  /* 0x0003c900ff2b7b82 */ /* 0x000ee20000000800 */
[----:B------:R-:W3:Y:S01]  /*0f50*/  LDCU UR17, c[0x0][0xf24] ;  /* 0x0001e480ff1177ac */ /* 0x000ee20008000800 */
[----:B------:R-:W3:Y:S01]  /*0f60*/  LDCU UR14, c[0x0][0xf30] ;  /* 0x0001e600ff0e77ac */ /* 0x000ee20008000800 */
[----:B-1----:R-:W-:-:S05]  /*0f70*/  I2FP.F32.U32 R4, UR20 ;  /* 0x0000001400047c45 */ /* 0x002fca0008201000 */
[----:B--2---:R-:W-:Y:S01]  /*0f80*/  FMUL R4, R4, UR5 ;  /* 0x0000000504047c20 */ /* 0x004fe20008400000 */
[----:B------:R-:W-:Y:S01]  /*0f90*/  USHF.L.U32 UR5, UR37, 0xc, URZ ;  /* 0x0000000c25057899 */ /* 0x000fe200080006ff */
[----:B----4-:R-:W-:-:S03]  /*0fa0*/  I2FP.F32.U32 R0, UR12 ;  /* 0x0000000c00007c45 */ /* 0x010fc60008201000 */
[----:B------:R-:W-:Y:S01]  /*0fb0*/  ULOP3.LUT UR5, UR5, 0x3000, URZ, 0xc0, !UPT ;  /* 0x0000300005057892 */ /* 0x000fe2000f8ec0ff */
[----:B------:R-:W1:Y:S01]  /*0fc0*/  F2I.U32.TRUNC.NTZ R4, R4 ;  /* 0x0000000400047305 */ /* 0x000e62000020f000 */
[----:B---3--:R-:W-:Y:S01]  /*0fd0*/  FMUL R0, R0, UR4 ;  /* 0x0000000400007c20 */ /* 0x008fe20008400000 */
[----:B------:R-:W-:-:S04]  /*0fe0*/  USHF.L.U32 UR4, UR37, 0x9, URZ ;  /* 0x0000000925047899 */ /* 0x000fc800080006ff */
[----:B------:R-:W-:Y:S02]  /*0ff0*/  ULOP3.LUT UR4, UR4, 0x600, URZ, 0xc0, !UPT ;  /* 0x0000060004047892 */ /* 0x000fe4000f8ec0ff */
[----:B------:R-:W2:Y:S01]  /*1000*/  F2I.U32.TRUNC.NTZ R0, R0 ;  /* 0x0000000000007305 */ /* 0x000ea2000020f000 */
[----:B-1----:R-:W-:Y:S02]  /*1010*/  R2UR UR39, R4 ;  /* 0x00000000042772ca */ /* 0x002fe400000e0000 */
[----:B--2---:R-:W-:Y:S02]  /*1020*/  R2UR UR38, R0 ;  /* 0x00000000002672ca */ /* 0x004fe400000e0000 */
[----:B------:R-:W-:-:S09]  /*1030*/  PRMT R0, RZ, 0x7610, R0 ;  /* 0x00007610ff007816 */ /* 0x000fd20000000000 */
[----:B------:R-:W-:-:S04]  /*1040*/  UIADD3 UR39, UPT, UPT, -UR39, URZ, URZ ;  /* 0x000000ff27277290 */ /* 0x000fc8000fffe1ff */
[----:B------:R-:W-:Y:S02]  /*1050*/  UIMAD UR39, UR7, UR39, UR20 ;  /* 0x00000027072772a4 */ /* 0x000fe4000f8e0214 */
[----:B------:R-:W-:-:S04]  /*1060*/  UIADD3 UR38, UPT, UPT, -UR38, URZ, URZ ;  /* 0x000000ff26267290 */ /* 0x000fc8000fffe1ff */
[----:B------:R-:W-:Y:S01]  /*1070*/  UIMAD UR38, UR6, UR38, UR12 ;  /* 0x00000026062672a4 */ /* 0x000fe2000f8e020c */
[----:B------:R-:W-:Y:S11]  /*1080*/  BRA.U UP3, `(.L_x_17) ;  /* 0x0000000103407547 */ /* 0x000ff6000b800000 */
[----:B------:R-:W-:Y:S02]  /*1090*/  UISETP.NE.AND UP2, UPT, UR38, URZ, UPT ;  /* 0x000000ff2600728c */ /* 0x000fe4000bf45270 */
[----:B------:R-:W-:Y:S02]  /*10a0*/  UISETP.NE.AND UP5, UPT, UR38, URZ, UPT ;  /* 0x000000ff2600728c */ /* 0x000fe4000bfa5270 */
[----:B------:R-:W-:Y:S02]  /*10b0*/  UISETP.EQ.OR UP2, UPT, UR39, URZ, !UP2 ;  /* 0x000000ff2700728c */ /* 0x000fe4000d742670 */
[----:B------:R-:W-:Y:S02]  /*10c0*/  USEL UR8, URZ, 0x2, UP5 ;  /* 0x00000002ff087887 */ /* 0x000fe4000a800000 */
[----:B------:R-:W-:Y:S02]  /*10d0*/  USEL UR9, URZ, 0x1, !UP2 ;  /* 0x00000001ff097887 */ /* 0x000fe4000d000000 */
[----:B------:R-:W-:-:S02]  /*10e0*/  UISETP.NE.AND UP2, UPT, UR39, 0x1, UPT ;  /* 0x000000012700788c */ /* 0x000fc4000bf45270 */
[----:B------:R-:W-:Y:S02]  /*10f0*/  USEL UR7, URZ, 0x4, UP5 ;  /* 0x00000004ff077887 */ /* 0x000fe4000a800000 */
[----:B------:R-:W-:Y:S02]  /*1100*/  USEL UR8, UR8, 0x2, UP2 ;  /* 0x0000000208087887 */ /* 0x000fe40009000000 */
[----:B------:R-:W-:Y:S02]  /*1110*/  UISETP.NE.AND UP2, UPT, UR39, 0x2, UPT ;  /* 0x000000022700788c */ /* 0x000fe4000bf45270 */
[----:B------:R-:W-:Y:S02]  /*1120*/  USEL UR6, URZ, 0x8, UP5 ;  /* 0x00000008ff067887 */ /* 0x000fe4000a800000 */
[----:B------:R-:W-:Y:S02]  /*1130*/  USEL UR7, UR7, 0x4, UP2 ;  /* 0x0000000407077887 */ /* 0x000fe40009000000 */
[----:B------:R-:W-:-:S02]  /*1140*/  UISETP.NE.AND UP2, UPT, UR39, 0x3, UPT ;  /* 0x000000032700788c */ /* 0x000fc4000bf45270 */
[----:B------:R-:W-:Y:S02]  /*1150*/  UIADD3 UR7, UPT, UPT, UR7, UR8, UR9 ;  /* 0x0000000807077290 */ /* 0x000fe4000fffe009 */
[----:B------:R-:W-:-:S04]  /*1160*/  USEL UR6, UR6, 0x8, UP2 ;  /* 0x0000000806067887 */ /* 0x000fc80009000000 */
[----:B------:R-:W-:-:S06]  /*1170*/  UIADD3 UR6, UPT, UPT, UR7, UR6, URZ ;  /* 0x0000000607067290 */ /* 0x000fcc000fffe0ff */
[----:B------:R-:W-:-:S07]  /*1180*/  MOV R0, UR6 ;  /* 0x0000000600007c02 */ /* 0x000fce0008000f00 */
.L_x_17:
[----:B------:R-:W1:Y:S01]  /*1190*/  S2UR UR36, SR_CTAID.Z ;  /* 0x00000000002479c3 */ /* 0x000e620000002700 */
[----:B------:R-:W-:-:S09]  /*11a0*/  UISETP.GE.AND UP2, UPT, UR17, 0x1, UPT ;  /* 0x000000011100788c */ /* 0x000fd2000bf46270 */
[----:B------:R-:W-:Y:S05]  /*11b0*/  BRA.U !UP2, `(.L_x_18) ;  /* 0x000000010ac07547 */ /* 0x000fea000b800000 */
[----:B------:R-:W2:Y:S01]  /*11c0*/  LDCU.128 UR8, c[0x0][0xf10] ;  /* 0x0001e200ff0877ac */ /* 0x000ea20008000c00 */
[----:B------:R-:W3:Y:S01]  /*11d0*/  LDCU UR16, c[0x0][0xf0c] ;  /* 0x0001e180ff1077ac */ /* 0x000ee20008000800 */
[----:B------:R-:W4:Y:S01]  /*11e0*/  LDCU UR19, c[0x0][0x370] ;  /* 0x00006e00ff1377ac */ /* 0x000f220008000800 */
[----:B------:R-:W1:Y:S01]  /*11f0*/  LDCU UR18, c[0x0][0x374] ;  /* 0x00006e80ff1277ac */ /* 0x000e620008000800 */
[----:B------:R-:W1:Y:S01]  /*1200*/  LDCU UR15, c[0x0][0xf20] ;  /* 0x0001e400ff0f77ac */ /* 0x000e620008000800 */
[----:B--2---:R-:W-:Y:S02]  /*1210*/  UIMAD.WIDE.U32 UR6, UR20, UR8, URZ ;  /* 0x00000008140672a5 */ /* 0x004fe4000f8e00ff */
[----:B---3--:R-:W-:Y:S02]  /*1220*/  UISETP.NE.AND UP2, UPT, UR16, 0x1, UPT ;  /* 0x000000011000788c */ /* 0x008fe4000bf45270 */
[----:B------:R-:W-:Y:S02]  /*1230*/  UIMAD.WIDE.U32 UR22, UR12, UR11, URZ ;  /* 0x0000000b0c1672a5 */ /* 0x000fe4000f8e00ff */
[----:B----4-:R-:W-:-:S02]  /*1240*/  UIMAD.WIDE.U32 UR24, UR19, UR8, URZ ;  /* 0x00000008131872a5 */ /* 0x010fc4000f8e00ff */
[----:B------:R-:W-:-:S03]  /*1250*/  USHF.R.U32.HI UR8, URZ, UR9, UR7 ;  /* 0x00000009ff087299 */ /* 0x000fc60008011607 */
[----:B------:R-:W2:Y:S02]  /*1260*/  LDCU.64 UR6, c[0x0][0xf28] ;  /* 0x0001e500ff0677ac */ /* 0x000ea40008000a00 */
[----:B------:R-:W-:Y:S01]  /*1270*/  UMOV UR21, UR25 ;  /* 0x0000001900157c82 */ /* 0x000fe20008000000 */
[----:B------:R-:W-:Y:S02]  /*1280*/  USEL UR8, UR20, UR8, !UP2 ;  /* 0x0000000814087287 */ /* 0x000fe4000d000000 */
[----:B------:R-:W-:Y:S02]  /*1290*/  @UP2 USHF.R.U32.HI UR19, URZ, UR9, UR21 ;  /* 0x00000009ff132299 */ /* 0x000fe40008011615 */
[----:B------:R-:W-:Y:S02]  /*12a0*/  UISETP.NE.AND UP2, UPT, UR10, 0x1, UPT ;  /* 0x000000010a00788c */ /* 0x000fe4000bf45270 */
[----:B-1----:R-:W-:Y:S02]  /*12b0*/  UIMAD.WIDE.U32 UR24, UR18, UR11, URZ ;  /* 0x0000000b121872a5 */ /* 0x002fe4000f8e00ff */
[----:B------:R-:W-:-:S04]  /*12c0*/  USHF.R.U32.HI UR9, URZ, UR15, UR23 ;  /* 0x0000000fff097299 */ /* 0x000fc80008011617 */
[----:B------:R-:W-:Y:S02]  /*12d0*/  USEL UR9, UR12, UR9, !UP2 ;  /* 0x000000090c097287 */ /* 0x000fe4000d000000 */
[----:B--2---:R-:W-:Y:S02]  /*12e0*/  UIMAD.WIDE.U32 UR22, UR19, UR6, URZ ;  /* 0x00000006131672a5 */ /* 0x004fe4000f8e00ff */
[----:B------:R-:W-:Y:S02]  /*12f0*/  @UP2 USHF.R.U32.HI UR18, URZ, UR15, UR25 ;  /* 0x0000000fff122299 */ /* 0x000fe40008011619 */
[----:B------:R-:W-:Y:S02]  /*1300*/  UISETP.NE.AND UP2, UPT, UR17, 0x1, UPT ;  /* 0x000000011100788c */ /* 0x000fe4000bf45270 */
[----:B------:R-:W-:Y:S02]  /*1310*/  UIMAD.WIDE.U32 UR24, UR18, UR6, URZ ;  /* 0x00000006121872a5 */ /* 0x000fe4000f8e00ff */
[----:B------:R-:W-:-:S04]  /*1320*/  UIADD3 UR15, UPT, UPT, -UR9, URZ, URZ ;  /* 0x000000ff090f7290 */ /* 0x000fc8000fffe1ff */
[----:B------:R-:W-:Y:S01]  /*1330*/  UIMAD UR12, UR10, UR15, UR12 ;  /* 0x0000000f0a0c72a4 */ /* 0x000fe2000f8e020c */
[----:B------:R-:W-:Y:S02]  /*1340*/  UMOV UR11, UR25 ;  /* 0x00000019000b7c82 */ /* 0x000fe40008000000 */
[----:B------:R-:W-:Y:S02]  /*1350*/  @UP2 USHF.R.U32.HI UR19, URZ, UR7, UR23 ;  /* 0x00000007ff132299 */ /* 0x000fe40008011617 */
[----:B------:R-:W-:Y:S02]  /*1360*/  @UP2 USHF.R.U32.HI UR18, URZ, UR7, UR11 ;  /* 0x00000007ff122299 */ /* 0x000fe4000801160b */
[----:B------:R-:W-:Y:S02]  /*1370*/  UIMAD UR11, UR19, UR17, URZ ;  /* 0x00000011130b72a4 */ /* 0x000fe4000f8e02ff */
[----:B------:R-:W-:Y:S02]  /*1380*/  UIMAD UR18, UR18, UR17, URZ ;  /* 0x00000011121272a4 */ /* 0x000fe4000f8e02ff */
[----:B------:R-:W-:-:S02]  /*1390*/  UIMAD.WIDE.U32 UR24, UR9, UR6, URZ ;  /* 0x00000006091872a5 */ /* 0x000fc4000f8e00ff */
[----:B------:R-:W-:Y:S02]  /*13a0*/  UISETP.GE.AND UP5, UPT, UR9, UR18, UPT ;  /* 0x000000120900728c */ /* 0x000fe4000bfa6270 */
[----:B------:R-:W-:Y:S02]  /*13b0*/  UIMAD.WIDE.U32 UR22, UR8, UR6, URZ ;  /* 0x00000006081672a5 */ /* 0x000fe4000f8e00ff */
[----:B------:R-:W-:Y:S02]  /*13c0*/  UISETP.GE.OR UP5, UPT, UR8, UR11, UP5 ;  /* 0x0000000b0800728c */ /* 0x000fe4000afa6670 */
[----:B------:R-:W-:Y:S01]  /*13d0*/  UIADD3 UR15, UPT, UPT, -UR8, URZ, URZ ;  /* 0x000000ff080f7290 */ /* 0x000fe2000fffe1ff */
[----:B------:R-:W-:Y:S02]  /*13e0*/  UMOV UR11, UR25 ;  /* 0x00000019000b7c82 */ /* 0x000fe40008000000 */
[----:B------:R-:W-:Y:S02]  /*13f0*/  USHF.R.U32.HI UR6, URZ, UR7, UR11 ;  /* 0x00000007ff067299 */ /* 0x000fe4000801160b */
[----:B------:R-:W-:-:S02]  /*1400*/  UIMAD UR15, UR16, UR15, UR20 ;  /* 0x0000000f100f72a4 */ /* 0x000fc4000f8e0214 */
[----:B------:R-:W-:Y:S02]  /*1410*/  USEL UR6, UR9, UR6, !UP2 ;  /* 0x0000000609067287 */ /* 0x000fe4000d000000 */
[----:B------:R-:W-:Y:S02]  /*1420*/  @!UP5 USHF.R.U32.HI UR11, URZ, UR7, UR23 ;  /* 0x00000007ff0bd299 */ /* 0x000fe40008011617 */
[----:B------:R-:W-:Y:S02]  /*1430*/  UIADD3 UR7, UPT, UPT, -UR6, URZ, URZ ;  /* 0x000000ff06077290 */ /* 0x000fe4000fffe1ff */
[----:B------:R-:W-:Y:S02]  /*1440*/  @!UP5 USEL UR11, UR8, UR11, !UP2 ;  /* 0x0000000b080bd287 */ /* 0x000fe4000d000000 */
[----:B------:R-:W-:Y:S02]  /*1450*/  UIMAD UR7, UR17, UR7, UR9 ;  /* 0x00000007110772a4 */ /* 0x000fe4000f8e0209 */
[----:B------:R-:W-:-:S02]  /*1460*/  @!UP5 UIADD3 UR6, UPT, UPT, UR6, -UR11, URZ ;  /* 0x8000000b0606d290 */ /* 0x000fc4000fffe0ff */
[----:B------:R-:W-:Y:S02]  /*1470*/  @!UP5 UIMAD UR7, UR7, UR19, UR11 ;  /* 0x000000130707d2a4 */ /* 0x000fe4000f8e020b */
[----:B------:R-:W-:-:S04]  /*1480*/  @!UP5 UIMAD UR9, UR6, UR17, UR8 ;  /* 0x000000110609d2a4 */ /* 0x000fc8000f8e0208 */
[----:B------:R-:W-:Y:S01]  /*1490*/  UIMAD UR12, UR9, UR10, UR12 ;  /* 0x0000000a090c72a4 */ /* 0x000fe2000f8e020c */
[----:B------:R-:W-:Y:S02]  /*14a0*/  @!UP5 UMOV UR8, UR7 ;  /* 0x000000070008dc82 */ /* 0x000fe40008000000 */
[----:B------:R-:W-:-:S12]  /*14b0*/  UIMAD UR20, UR8, UR16, UR15 ;  /* 0x00000010081472a4 */ /* 0x000fd8000f8e020f */
.L_x_18:
[----:B------:R-:W-:-:S09]  /*14c0*/  UISETP.NE.AND UP2, UPT, UR14, 0x1, UPT ;  /* 0x000000010e00788c */ /* 0x000fd2000bf45270 */
[----:B------:R-:W-:Y:S05]  /*14d0*/  BRA.U UP2, `(.L_x_19) ;  /* 0x0000000102407547 */ /* 0x000fea000b800000 */
[----:B------:R-:W2:Y:S01]  /*14e0*/  LDCU.128 UR8, c[0x0][0xf10] ;  /* 0x0001e200ff0877ac */ /* 0x000ea20008000c00 */
[----:B------:R-:W3:Y:S01]  /*14f0*/  LDCU UR7, c[0x0][0xf0c] ;  /* 0x0001e180ff0777ac */ /* 0x000ee20008000800 */
[----:B------:R-:W4:Y:S01]  /*1500*/  LDCU UR6, c[0x0][0xf20] ;  /* 0x0001e400ff0677ac */ /* 0x000f220008000800 */
[----:B--2---:R-:W-:Y:S02]  /*1510*/  UIMAD.WIDE.U32 UR16, UR20, UR8, URZ ;  /* 0x00000008141072a5 */ /* 0x004fe4000f8e00ff */
[----:B------:R-:W-:Y:S02]  /*1520*/  UIMAD.WIDE.U32 UR14, UR12, UR11, URZ ;  /* 0x0000000b0c0e72a5 */ /* 0x000fe4000f8e00ff */
[----:B---3--:R-:W-:-:S03]  /*1530*/  UISETP.NE.AND UP2, UPT, UR7, 0x1, UPT ;  /* 0x000000010700788c */ /* 0x008fc6000bf45270 */
[----:B------:R-:W-:Y:S01]  /*1540*/  UMOV UR11, UR17 ;  /* 0x00000011000b7c82 */ /* 0x000fe20008000000 */
[----:B----4-:R-:W-:Y:S02]  /*1550*/  USHF.R.U32.HI UR6, URZ, UR6, UR15 ;  /* 0x00000006ff067299 */ /* 0x010fe4000801160f */
[----:B------:R-:W-:-:S04]  /*1560*/  USHF.R.U32.HI UR8, URZ, UR9, UR11 ;  /* 0x00000009ff087299 */ /* 0x000fc8000801160b */
[----:B------:R-:W-:Y:S02]  /*1570*/  USEL UR8, UR20, UR8, !UP2 ;  /* 0x0000000814087287 */ /* 0x000fe4000d000000 */
[----:B------:R-:W-:-:S04]  /*1580*/  UISETP.NE.AND UP2, UPT, UR10, 0x1, UPT ;  /* 0x000000010a00788c */ /* 0x000fc8000bf45270 */
[----:B------:R-:W-:-:S04]  /*1590*/  USEL UR6, UR12, UR6, !UP2 ;  /* 0x000000060c067287 */ /* 0x000fc8000d000000 */
[----:B------:R-:W-:Y:S02]  /*15a0*/  UIADD3 UR9, UPT, UPT, UR8, -UR6, URZ ;  /* 0x8000000608097290 */ /* 0x000fe4000fffe0ff */
[----:B------:R-:W-:Y:S02]  /*15b0*/  UIADD3 UR6, UPT, UPT, -UR8, UR6, URZ ;  /* 0x0000000608067290 */ /* 0x000fe4000fffe1ff */
[----:B------:R-:W-:Y:S02]  /*15c0*/  UIMAD UR12, UR9, UR10, UR12 ;  /* 0x0000000a090c72a4 */ /* 0x000fe4000f8e020c */
[----:B------:R-:W-:-:S12]  /*15d0*/  UIMAD UR20, UR6, UR7, UR20 ;  /* 0x00000007061472a4 */ /* 0x000fd8000f8e0214 */
.L_x_19:
[----:B------:R-:W-:Y:S01]  /*15e0*/  UISETP.NE.AND UP2, UPT, UR13, 0x2, UPT ;  /* 0x000000020d00788c */ /* 0x000fe2000bf45270 */
[----:B------:R-:W-:Y:S09]  /*15f0*/  BRA.U !UP1, `(.L_x_20) ;  /* 0x00000001090c7547 */ /* 0x000ff2000b800000 */
[----:B------:R-:W-:Y:S01]  /*1600*/  UCGABAR_WAIT ;  /* 0x0000000000007dc7 */ /* 0x000fe20008000000 */
[----:B------:R-:W-:Y:S01]  /*1610*/  CCTL.IVALL ;  /* 0x00000000ff00798f */ /* 0x000fe20002000000 */
[----:B------:R-:W-:Y:S05]  /*1620*/  BRA `(.L_x_21) ;  /* 0x0000000000047947 */ /* 0x000fea0003800000 */
.L_x_20:
[----:B------:R-:W-:Y:S06]  /*1630*/  BAR.SYNC.DEFER_BLOCKING 0x0 ;  /* 0x0000000000007b1d */ /* 0x000fec0000010000 */
.L_x_21:
[----:B------:R-:W-:Y:S05]  /*1640*/  BRA.U UP2, `(.L_x_22) ;  /* 0x00000015026c7547 */ /* 0x000fea000b800000 */
[----:B------:R-:W2:Y:S01]  /*1650*/  LDCU UR29, c[0x0][0x38c] ;  /* 0x00007180ff1d77ac */ /* 0x000ea20008000800 */
[----:B------:R-:W3:Y:S01]  /*1660*/  LDC R8, c[0x0][0x370] ;  /* 0x0000dc00ff087b82 */ /* 0x000ee20000000800 */
[----:B------:R-:W-:Y:S01]  /*1670*/  PLOP3.LUT P1, PT, PT, PT, UP6, 0x80, 0x8 ;  /* 0x000000000008781c */ /* 0x000fe20003f2f068 */
[----:B------:R-:W-:Y:S01]  /*1680*/  IMAD.MOV.U32 R15, RZ, RZ, 0x1 ;  /* 0x00000001ff0f7424 */ /* 0x000fe200078e00ff */
[----:B------:R-:W-:Y:S01]  /*1690*/  USHF.L.U32 UR22, UR37, 0x5, URZ ;  /* 0x0000000525167899 */ /* 0x000fe200080006ff */
[----:B------:R-:W-:Y:S01]  /*16a0*/  ISETP.EQ.OR P4, PT, R2, RZ, P5 ;  /* 0x000000ff0200720c */ /* 0x000fe20002f82670 */
[----:B------:R-:W-:Y:S01]  /*16b0*/  UISETP.NE.AND UP0, UPT, UR13, URZ, UPT ;  /* 0x000000ff0d00728c */ /* 0x000fe2000bf05270 */
[----:B------:R-:W-:Y:S01]  /*16c0*/  PLOP3.LUT P1, PT, P1, PT, PT, 0x8, 0x80 ;  /* 0x000000000080781c */ /* 0x000fe20000f2e170 */
[----:B------:R-:W-:Y:S01]  /*16d0*/  USEL UR14, URZ, 0x1, UP4 ;  /* 0x00000001ff0e7887 */ /* 0x000fe2000a000000 */
[----:B------:R-:W4:Y:S01]  /*16e0*/  LDC R0, c[0x0][0x374] ;  /* 0x0000dd00ff007b82 */ /* 0x000f220000000800 */
[----:B------:R-:W-:Y:S01]  /*16f0*/  IMAD.MOV.U32 R14, RZ, RZ, RZ ;  /* 0x000000ffff0e7224 */ /* 0x000fe200078e00ff */
[----:B------:R-:W-:Y:S01]  /*1700*/  CS2R R12, SRZ ;  /* 0x00000000000c7805 */ /* 0x000fe2000001ff00 */
[----:B------:R-:W-:Y:S01]  /*1710*/  IMAD.MOV.U32 R11, RZ, RZ, 0x1 ;  /* 0x00000001ff0b7424 */ /* 0x000fe200078e00ff */
[----:B------:R-:W1:Y:S01]  /*1720*/  LDCU.64 UR40, c[0x0][0x348] ;  /* 0x00006900ff2877ac */ /* 0x000e620008000a00 */
[----:B------:R-:W-:-:S02]  /*1730*/  ULOP3.LUT UR22, UR22, 0x60, URZ, 0xe2, !UPT ;  /* 0x0000006016167892 */ /* 0x000fc4000f8ee2ff */
[----:B--2---:R-:W-:Y:S02]  /*1740*/  UIADD3 UR6, UPT, UPT, UR29, 0xff, URZ ;  /* 0x000000ff1d067890 */ /* 0x004fe4000fffe0ff */
[----:B------:R-:W-:Y:S02]  /*1750*/  USEL UR14, UR14, 0x2, UP0 ;  /* 0x000000020e0e7887 */ /* 0x000fe40008000000 */
[----:B------:R-:W-:Y:S01]  /*1760*/  USHF.R.S32.HI UR31, URZ, 0x1f, UR6 ;  /* 0x0000001fff1f7899 */ /* 0x000fe20008011406 */
[----:B------:R-:W-:-:S03]  /*1770*/  UMOV UR15, URZ ;  /* 0x000000ff000f7c82 */ /* 0x000fc60008000000 */
[----:B------:R-:W-:Y:S02]  /*1780*/  ULEA.HI UR31, UR31, UR6, URZ, 0x8 ;  /* 0x000000061f1f7291 */ /* 0x000fe4000f8f40ff */
[----:B------:R-:W-:Y:S02]  /*1790*/  UIADD3 UR6, UPT, UPT, UR29, -0x1, URZ ;  /* 0xffffffff1d067890 */ /* 0x000fe4000fffe0ff */
[----:B------:R-:W-:Y:S02]  /*17a0*/  USHF.R.S32.HI UR31, URZ, 0x8, UR31 ;  /* 0x00000008ff1f7899 */ /* 0x000fe4000801141f */
[----:B------:R-:W-:Y:S02]  /*17b0*/  UISETP.GE.U32.AND UP2, UPT, UR6, -0x1ff, UPT ;  /* 0xfffffe010600788c */ /* 0x000fe4000bf46070 */
[----:B------:R-:W-:Y:S02]  /*17c0*/  UISETP.LT.U32.AND UP1, UPT, UR31, 0x5, UPT ;  /* 0x000000051f00788c */ /* 0x000fe4000bf21070 */
[----:B------:R-:W-:-:S02]  /*17d0*/  UIADD3 UR29, UPT, UPT, UR29, 0x1fe, URZ ;  /* 0x000001fe1d1d7890 */ /* 0x000fc4000fffe0ff */
[----:B------:R-:W-:-:S04]  /*17e0*/  USEL UR30, UR31, 0x5, UP1 ;  /* 0x000000051f1e7887 */ /* 0x000fc80008800000 */
[----:B------:R-:W-:Y:S02]  /*17f0*/  UIADD3 UR7, UPT, UPT, UR30, -0x1, URZ ;  /* 0xffffffff1e077890 */ /* 0x000fe4000fffe0ff */
[----:B------:R-:W-:Y:S02]  /*1800*/  @UP2 UIADD3 UR7, UPT, UPT, UR30, URZ, URZ ;  /* 0x000000ff1e072290 */ /* 0x000fe4000fffe0ff */
[----:B------:R-:W-:Y:S02]  /*1810*/  UIADD3 UR23, UPT, UPT, UR31, -UR30, URZ ;  /* 0x8000001e1f177290 */ /* 0x000fe4000fffe0ff */
[----:B-1----:R-:W-:-:S12]  /*1820*/  UIADD3 UR7, UPT, UPT, UR7, 0x1, URZ ;  /* 0x0000000107077890 */ /* 0x002fd8000fffe0ff */
.L_x_46:
[----:B------:R-:W-:Y:S01]  /*1830*/  UISETP.NE.AND UP0, UPT, UR37, URZ, UPT ;  /* 0x000000ff2500728c */ /* 0x000fe2000bf05270 */
[----:B------:R-:W1:Y:S08]  /*1840*/  S2UR UR37, SR_CgaCtaId ;  /* 0x00000000002579c3 */ /* 0x000e700000008800 */
[----:B------:R-:W-:Y:S05]  /*1850*/  BRA.U UP0, `(.L_x_23) ;  /* 0x0000000100347547 */ /* 0x000fea000b800000 */
[----:B------:R-:W2:Y:S01]  /*1860*/  S2R R2, SR_CgaCtaId ;  /* 0x0000000000027919 */ /* 0x000ea20000008800 */
[----:B------:R-:W-:-:S04]  /*1870*/  MOV R3, 0x400 ;  /* 0x0000040000037802 */ /* 0x000fc80000000f00 */
[----:B--2---:R-:W-:Y:S02]  /*1880*/  LEA R2, R2, R3, 0x18 ;  /* 0x0000000302027211 */ /* 0x004fe400078ec0ff */
[----:B------:R-:W-:-:S03]  /*1890*/  SHF.L.U32 R3, R11, 0x1f, RZ ;  /* 0x0000001f0b037819 */ /* 0x000fc600000006ff */
[----:B------:R-:W-:-:S04]  /*18a0*/  IMAD R2, R12, 0x8, R2 ;  /* 0x000000080c027824 */ /* 0x000fc800078e0202 */
[----:B------:R-:W2:Y:S02]  /*18b0*/  SYNCS.PHASECHK.TRANS64.TRYWAIT P0, [R2+URZ+0xf0], R3 ;  /* 0x0000f003020075a7 */ /* 0x000ea400080011ff */
[----:B--2---:R-:W-:Y:S05]  /*18c0*/  @!P0 BRA `(.L_x_24) ;  /* 0x000000c800d48947 */ /* 0x004fea0003800000 */
.L_x_193:
[----:B------:R-:W-:Y:S01]  /*18d0*/  VIADD R12, R12, 0x1 ;  /* 0x000000010c0c7836 */ /* 0x000fe20000000000 */
[----:B------:R2:W-:Y:S04]  /*18e0*/  SYNCS.ARRIVE.TRANS64.A1T0 RZ, [R2+URZ+0xe0], RZ ;  /* 0x0000e0ff02ff79a7 */ /* 0x0005e800081000ff */
[----:B------:R-:W-:-:S04]  /*18f0*/  ISETP.NE.AND P0, PT, R12, 0x2, PT ;  /* 0x000000020c00780c */ /* 0x000fc80003f05270 */
[----:B------:R-:W-:Y:S02]  /*1900*/  SEL R12, R12, RZ, P0 ;  /* 0x000000ff0c0c7207 */ /* 0x000fe40000000000 */
[----:B--2---:R-:W-:-:S04]  /*1910*/  SEL R2, RZ, 0x1, P0 ;  /* 0x00000001ff027807 */ /* 0x004fc80000000000 */
[----:B------:R-:W-:-:S07]  /*1920*/  LOP3.LUT R11, R11, R2, RZ, 0x3c, !PT ;  /* 0x000000020b0b7212 */ /* 0x000fce00078e3cff */
.L_x_23:
[----:B------:R-:W-:Y:S01]  /*1930*/  UMOV UR6, 0x400 ;  /* 0x0000040000067882 */ /* 0x000fe20000000000 */
[----:B------:R-:W-:Y:S01]  /*1940*/  SHF.L.U32 R2, R15, 0x1f, RZ ;  /* 0x0000001f0f027819 */ /* 0x000fe200000006ff */
[----:B-1----:R-:W-:Y:S02]  /*1950*/  ULEA UR6, UR37, UR6, 0x18 ;  /* 0x0000000625067291 */ /* 0x002fe4000f8ec0ff */
[----:B------:R-:W-:Y:S02]  /*1960*/  UISETP.GE.U32.AND UP0, UPT, UR29, 0x1ff, UPT ;  /* 0x000001ff1d00788c */ /* 0x000fe4000bf06070 */
[----:B------:R-:W-:Y:S02]  /*1970*/  ULEA UR8, UR15, UR6, 0x3 ;  /* 0x000000060f087291 */ /* 0x000fe4000f8e18ff */
[----:B------:R-:W-:Y:S02]  /*1980*/  USHF.L.U32 UR35, UR20, 0x7, URZ ;  /* 0x0000000714237899 */ /* 0x000fe400080006ff */
[----:B------:R-:W-:Y:S01]  /*1990*/  ULEA UR27, UR12, UR22, 0x7 ;  /* 0x000000160c1b7291 */ /* 0x000fe2000f8e38ff */
[----:B------:R-:W-:-:S04]  /*19a0*/  UMOV UR45, URZ ;  /* 0x000000ff002d7c82 */ /* 0x000fc80008000000 */
[----:B------:R1:W2:Y:S01]  /*19b0*/  SYNCS.PHASECHK.TRANS64.TRYWAIT P2, [UR8+0x28], R2 ;  /* 0x00002802ff0075a7 */ /* 0x0002a20008041108 */
[----:B------:R-:W-:Y:S06]  /*19c0*/  BRA.U !UP0, `(.L_x_25) ;  /* 0x0000000508187547 */ /* 0x000fec000b800000 */
[----:B------:R-:W-:Y:S01]  /*19d0*/  UMOV UR43, URZ ;  /* 0x000000ff002b7c82 */ /* 0x000fe20008000000 */
[----:B------:R-:W-:-:S05]  /*19e0*/  UMOV UR42, UR15 ;  /* 0x0000000f002a7c82 */ /* 0x000fca0008000000 */
.L_x_33:
[----:B------:R-:W-:Y:S01]  /*19f0*/  ULEA UR33, UR42, UR6, 0x3 ;  /* 0x000000062a217291 */ /* 0x000fe2000f8e18ff */
[----:B--2---:R-:W-:Y:S01]  /*1a00*/  @!P5 MOV R3, 0x9000 ;  /* 0x000090000003d802 */ /* 0x004fe20000000f00 */
[----:B--2---:R-:W-:Y:S10]  /*1a10*/  @P2 BRA `(.L_x_26) ;  /* 0x00000000000c2947 */ /* 0x004ff40003800000 */
[----:B------:R-:W-:-:S04]  /*1a20*/  SHF.L.U32 R4, R15, 0x1f, RZ ;  /* 0x0000001f0f047819 */ /* 0x000fc800000006ff */
[----:B------:R-:W2:Y:S02]  /*1a30*/  SYNCS.PHASECHK.TRANS64.TRYWAIT P0, [UR33+0x28], R4 ;  /* 0x00002804ff0075a7 */ /* 0x000ea40008001121 */
[----:B--2---:R-:W-:Y:S05]  /*1a40*/  @!P0 BRA `(.L_x_27) ;  /* 0x000000c800888947 */ /* 0x004fea0003800000 */
.L_x_26:
[----:B------:R2:W-:Y:S01]  /*1a50*/  @!P5 SYNCS.ARRIVE.TRANS64 RZ, [UR33], R3 ;  /* 0x00000003ffffd9a7 */ /* 0x0005e20008000021 */
[----:B------:R-:W-:-:S04]  /*1a60*/  ULOP3.LUT UR8, UR14, 0x2, URZ, 0xfc, !UPT ;  /* 0x000000020e087892 */ /* 0x000fc8000f8efcff */
[----:B------:R-:W-:-:S09]  /*1a70*/  UISETP.NE.AND UP0, UPT, UR8, 0x2, UPT ;  /* 0x000000020800788c */ /* 0x000fd2000bf05270 */
[----:B------:R-:W-:Y:S05]  /*1a80*/  BRA.U UP0, `(.L_x_28) ;  /* 0x0000000100047547 */ /* 0x000fea000b800000 */
[----:B------:R-:W-:Y:S05]  /*1a90*/  BPT.TRAP 0x1 ;  /* 0x000000040000795c */ /* 0x000fea0000300000 */
.L_x_28:
[----:B------:R-:W-:Y:S04]  /*1aa0*/  BSSY.RECONVERGENT B0, `(.L_x_29) ;  /* 0x0000003000007945 */ /* 0x000fe80003800200 */
[----:B------:R-:W-:Y:S05]  /*1ab0*/  @P4 BRA `(.L_x_30) ;  /* 0x0000000000044947 */ /* 0x000fea0003800000 */
[----:B------:R-:W-:Y:S05]  /*1ac0*/  BPT.TRAP 0x1 ;  /* 0x000000040000795c */ /* 0x000fea0000300000 */
.L_x_30:
[----:B------:R-:W-:Y:S05]  /*1ad0*/  BSYNC.RECONVERGENT B0 ;  /* 0x0000000000007941 */ /* 0x000fea0003800200 */
.L_x_29:
[----:B------:R-:W-:Y:S01]  /*1ae0*/  UIADD3 UR15, UPT, UPT, UR42, 0x1, URZ ;  /* 0x000000012a0f7890 */ /* 0x000fe2000fffe0ff */
[----:B------:R-:W-:Y:S01]  /*1af0*/  BSSY.RECONVERGENT B0, `(.L_x_31) ;  /* 0x000002e000007945 */ /* 0x000fe20003800200 */
[----:B------:R-:W-:Y:S02]  /*1b00*/  ELECT P0, URZ, PT ;  /* 0x0000000000ff782f */ /* 0x000fe40003800000 */
[----:B------:R-:W-:-:S04]  /*1b10*/  UISETP.NE.AND UP0, UPT, UR15, 0x5, UPT ;  /* 0x000000050f00788c */ /* 0x000fc8000bf05270 */
[----:B------:R-:W-:Y:S02]  /*1b20*/  USEL UR9, URZ, 0x1, UP0 ;  /* 0x00000001ff097887 */ /* 0x000fe40008000000 */
[----:B------:R-:W-:-:S04]  /*1b30*/  USEL UR15, UR15, URZ, UP0 ;  /* 0x000000ff0f0f7287 */ /* 0x000fc80008000000 */
[----:B------:R-:W-:Y:S01]  /*1b40*/  ULEA UR8, UR15, UR6, 0x3 ;  /* 0x000000060f087291 */ /* 0x000fe2000f8e18ff */
[----:B------:R-:W-:-:S04]  /*1b50*/  LOP3.LUT R15, R15, UR9, RZ, 0x3c, !PT ;  /* 0x000000090f0f7c12 */ /* 0x000fc8000f8e3cff */
[----:B-1----:R-:W-:-:S04]  /*1b60*/  SHF.L.U32 R2, R15, 0x1f, RZ ;  /* 0x0000001f0f027819 */ /* 0x002fc800000006ff */
[----:B------:R1:W1:Y:S01]  /*1b70*/  SYNCS.PHASECHK.TRANS64.TRYWAIT P2, [UR8+0x28], R2 ;  /* 0x00002802ff0075a7 */ /* 0x0002620008041108 */
[----:B------:R-:W-:Y:S05]  /*1b80*/  @!P0 BRA `(.L_x_32) ;  /* 0x0000000000908947 */ /* 0x000fea0003800000 */
[----:B------:R-:W-:Y:S02]  /*1b90*/  USHF.L.U32 UR32, UR42, 0xe, URZ ;  /* 0x0000000e2a207899 */ /* 0x000fe400080006ff */
[----:B------:R-:W-:Y:S02]  /*1ba0*/  USHF.L.U32 UR16, UR42, 0xb, URZ ;  /* 0x0000000b2a107899 */ /* 0x000fe400080006ff */
[----:B------:R-:W-:Y:S02]  /*1bb0*/  UIADD3 UR54, UP3, UPT, UR40, 0x80, URZ ;  /* 0x0000008028367890 */ /* 0x000fe4000ff7e0ff */
[----:B------:R-:W-:Y:S02]  /*1bc0*/  UIADD3 UR52, UP2, UPT, UR40, 0x180, URZ ;  /* 0x0000018028347890 */ /* 0x000fe4000ff5e0ff */
[----:B------:R-:W-:Y:S02]  /*1bd0*/  ULOP3.LUT UR24, UR32, UR5, URZ, 0xfc, !UPT ;  /* 0x0000000520187292 */ /* 0x000fe4000f8efcff */
[----:B------:R-:W-:-:S02]  /*1be0*/  UIADD3 UR50, UP1, UPT, UR40, 0x280, URZ ;  /* 0x0000028028327890 */ /* 0x000fc4000ff3e0ff */
[----:B------:R-:W-:Y:S02]  /*1bf0*/  UIADD3 UR48, UP0, UPT, UR40, 0x380, URZ ;  /* 0x0000038028307890 */ /* 0x000fe4000ff1e0ff */
[----:B------:R-:W-:Y:S02]  /*1c00*/  USHF.L.U32 UR19, UR43, 0x2, URZ ;  /* 0x000000022b137899 */ /* 0x000fe400080006ff */
[----:B------:R-:W-:Y:S02]  /*1c10*/  ULOP3.LUT UR8, UR16, UR4, URZ, 0xfc, !UPT ;  /* 0x0000000410087292 */ /* 0x000fe4000f8efcff */
[----:B------:R-:W-:Y:S02]  /*1c20*/  USHF.L.U32 UR34, UR43, 0x8, URZ ;  /* 0x000000082b227899 */ /* 0x000fe400080006ff */
[----:B------:R-:W-:Y:S02]  /*1c30*/  UIADD3.X UR55, UPT, UPT, URZ, UR41, URZ, UP3, !UPT ;  /* 0x00000029ff377290 */ /* 0x000fe40009ffe4ff */
[----:B------:R-:W-:-:S02]  /*1c40*/  UIADD3 UR32, UPT, UPT, UR6, 0x4300, UR32 ;  /* 0x0000430006207890 */ /* 0x000fc4000fffe020 */
[----:B------:R-:W-:Y:S02]  /*1c50*/  UIADD3.X UR53, UPT, UPT, URZ, UR41, URZ, UP2, !UPT ;  /* 0x00000029ff357290 */ /* 0x000fe400097fe4ff */
[----:B------:R-:W-:Y:S02]  /*1c60*/  UIADD3 UR24, UPT, UPT, UR6, 0x18300, UR24 ;  /* 0x0001830006187890 */ /* 0x000fe4000fffe018 */
[----:B------:R-:W-:Y:S02]  /*1c70*/  UIADD3.X UR51, UPT, UPT, URZ, UR41, URZ, UP1, !UPT ;  /* 0x00000029ff337290 */ /* 0x000fe40008ffe4ff */
[----:B------:R-:W-:Y:S02]  /*1c80*/  UIADD3 UR16, UPT, UPT, UR6, 0x2c300, UR16 ;  /* 0x0002c30006107890 */ /* 0x000fe4000fffe010 */
[----:B------:R-:W-:Y:S02]  /*1c90*/  UIADD3.X UR49, UPT, UPT, URZ, UR41, URZ, UP0, !UPT ;  /* 0x00000029ff317290 */ /* 0x000fe400087fe4ff */
[----:B------:R-:W-:-:S02]  /*1ca0*/  ULEA.HI UR11, UR4, UR19, URZ, 0x17 ;  /* 0x00000013040b7291 */ /* 0x000fc4000f8fb8ff */
[----:B------:R-:W-:Y:S01]  /*1cb0*/  UIADD3 UR8, UPT, UPT, UR6, 0x2eb00, UR8 ;  /* 0x0002eb0006087890 */ /* 0x000fe2000fffe008 */
[----:B------:R-:W-:Y:S01]  /*1cc0*/  UMOV UR46, 0x0 ;  /* 0x00000000002e7882 */ /* 0x000fe20000000000 */
[----:B------:R-:W-:Y:S01]  /*1cd0*/  UMOV UR47, 0x10000000 ;  /* 0x10000000002f7882 */ /* 0x000fe20000000000 */
[----:B------:R-:W-:Y:S01]  /*1ce0*/  UMOV UR44, 0xf0000 ;  /* 0x000f0000002c7882 */ /* 0x000fe20000000000 */
[----:B------:R-:W-:Y:S01]  /*1cf0*/  UMOV UR25, UR33 ;  /* 0x0000002100197c82 */ /* 0x000fe20008000000 */
[----:B------:R-:W-:Y:S01]  /*1d00*/  UMOV UR28, UR36 ;  /* 0x00000024001c7c82 */ /* 0x000fe20008000000 */
[----:B------:R-:W-:Y:S01]  /*1d10*/  UMOV UR18, URZ ;  /* 0x000000ff00127c82 */ /* 0x000fe20008000000 */
[----:B------:R-:W-:Y:S01]  /*1d20*/  UMOV UR26, UR34 ;  /* 0x00000022001a7c82 */ /* 0x000fe20008000000 */
[----:B------:R-:W-:Y:S01]  /*1d30*/  UMOV UR17, UR33 ;  /* 0x0000002100117c82 */ /* 0x000fe20008000000 */
[----:B------:R-:W-:Y:S01]  /*1d40*/  UMOV UR21, UR36 ;  /* 0x0000002400157c82 */ /* 0x000fe20008000000 */
[----:B------:R1:W-:Y:S01]  /*1d50*/  UTMALDG.3D [UR32], [UR54], desc[UR46] ;  /* 0x00002e20360075b4 */ /* 0x0003e20008011000 */
[----:B------:R-:W-:Y:S01]  /*1d60*/  UMOV UR9, UR33 ;  /* 0x0000002100097c82 */ /* 0x000fe20008000000 */
[----:B------:R-:W-:Y:S01]  /*1d70*/  UMOV UR13, UR36 ;  /* 0x00000024000d7c82 */ /* 0x000fe20008000000 */
[----:B------:R-:W-:Y:S01]  /*1d80*/  UMOV UR10, UR18 ;  /* 0x00000012000a7c82 */ /* 0x000fe20008000000 */
[----:B------:R1:W-:Y:S01]  /*1d90*/  UTMALDG.3D.MULTICAST [UR24], [UR52], UR44, desc[UR46] ;  /* 0x00002e18340073b4 */ /* 0x0003e2000801182c */
[----:B------:R1:W-:Y:S01]  /*1da0*/  UTMALDG.4D [UR16], [UR50], desc[UR46] ;  /* 0x00002e10320075b4 */ /* 0x0003e20008019000 */
[----:B------:R1:W-:Y:S01]  /*1db0*/  UTMALDG.4D.MULTICAST [UR8], [UR48], UR44, desc[UR46] ;  /* 0x00002e08300073b4 */ /* 0x0003e2000801982c */
[----:B------:R-:W-:Y:S01]  /*1dc0*/  NOP ;  /* 0x0000000000007918 */ /* 0x000fe20000000000 */
.L_x_32:
[----:B-1----:R-:W-:Y:S05]  /*1dd0*/  BSYNC.RECONVERGENT B0 ;  /* 0x0000000000007941 */ /* 0x002fea0003800200 */
.L_x_31:
[----:B------:R-:W-:Y:S01]  /*1de0*/  UIADD3 UR43, UPT, UPT, UR43, 0x1, URZ ;  /* 0x000000012b2b7890 */ /* 0x000fe2000fffe0ff */
[----:B------:R-:W-:Y:S01]  /*1df0*/  UMOV UR42, UR15 ;  /* 0x0000000f002a7c82 */ /* 0x000fe20008000000 */
[----:B------:R-:W-:Y:S02]  /*1e00*/  UMOV UR45, UR7 ;  /* 0x00000007002d7c82 */ /* 0x000fe40008000000 */
[----:B------:R-:W-:-:S09]  /*1e10*/  UISETP.NE.AND UP0, UPT, UR43, UR7, UPT ;  /* 0x000000072b00728c */ /* 0x000fd2000bf05270 */
[----:B------:R-:W-:Y:S05]  /*1e20*/  BRA.U UP0, `(.L_x_33) ;  /* 0xfffffff900f07547 */ /* 0x000fea000b83ffff */
.L_x_25:
[----:B------:R-:W-:Y:S01]  /*1e30*/  ULEA UR8, UR15, UR6, 0x3 ;  /* 0x000000060f087291 */ /* 0x000fe2000f8e18ff */
[----:B-1----:R-:W-:Y:S01]  /*1e40*/  SHF.L.U32 R2, R15, 0x1f, RZ ;  /* 0x0000001f0f027819 */ /* 0x002fe200000006ff */
[----:B------:R-:W-:Y:S01]  /*1e50*/  @!P1 SYNCS.ARRIVE.TRANS64.A1T0 RZ, [UR6+0x98], RZ ;  /* 0x000098ffffff99a7 */ /* 0x000fe20008100006 */
[----:B------:R-:W-:-:S06]  /*1e60*/  UISETP.GT.AND UP0, UPT, UR31, UR30, UPT ;  /* 0x0000001e1f00728c */ /* 0x000fcc000bf04270 */
[----:B------:R1:W1:Y:S03]  /*1e70*/  SYNCS.PHASECHK.TRANS64.TRYWAIT P1, [UR8+0x28], R2 ;  /* 0x00002802ff0075a7 */ /* 0x0002660008021108 */
[----:B------:R-:W-:Y:S05]  /*1e80*/  BRA.U !UP0, `(.L_x_34) ;  /* 0x0000000508147547 */ /* 0x000fea000b800000 */
[----:B------:R-:W-:Y:S01]  /*1e90*/  UIADD3 UR43, UPT, UPT, UR23, UR45, URZ ;  /* 0x0000002d172b7290 */ /* 0x000fe2000fffe0ff */
[----:B------:R-:W-:-:S11]  /*1ea0*/  UMOV UR44, UR15 ;  /* 0x0000000f002c7c82 */ /* 0x000fd60008000000 */
.L_x_42:
[----:B------:R-:W-:Y:S01]  /*1eb0*/  ULEA UR33, UR44, UR6, 0x3 ;  /* 0x000000062c217291 */ /* 0x000fe2000f8e18ff */
[----:B--2---:R-:W-:Y:S01]  /*1ec0*/  @!P5 MOV R3, 0x9000 ;  /* 0x000090000003d802 */ /* 0x004fe20000000f00 */
[----:B-1----:R-:W-:Y:S10]  /*1ed0*/  @P1 BRA `(.L_x_35) ;  /* 0x00000000000c1947 */ /* 0x002ff40003800000 */
[----:B------:R-:W-:-:S04]  /*1ee0*/  SHF.L.U32 R4, R15, 0x1f, RZ ;  /* 0x0000001f0f047819 */ /* 0x000fc800000006ff */
[----:B------:R-:W1:Y:S02]  /*1ef0*/  SYNCS.PHASECHK.TRANS64.TRYWAIT P0, [UR33+0x28], R4 ;  /* 0x00002804ff0075a7 */ /* 0x000e640008001121 */
[----:B-1----:R-:W-:Y:S05]  /*1f00*/  @!P0 BRA `(.L_x_36) ;  /* 0x000000c400708947 */ /* 0x002fea0003800000 */
.L_x_35:
[----:B------:R2:W-:Y:S01]  /*1f10*/  @!P5 SYNCS.ARRIVE.TRANS64 RZ, [UR33], R3 ;  /* 0x00000003ffffd9a7 */ /* 0x0005e20008000021 */
[----:B------:R-:W-:-:S04]  /*1f20*/  ULOP3.LUT UR8, UR14, 0x2, URZ, 0xfc, !UPT ;  /* 0x000000020e087892 */ /* 0x000fc8000f8efcff */
[----:B------:R-:W-:-:S09]  /*1f30*/  UISETP.NE.AND UP0, UPT, UR8, 0x2, UPT ;  /* 0x000000020800788c */ /* 0x000fd2000bf05270 */
[----:B------:R-:W-:Y:S05]  /*1f40*/  BRA.U UP0, `(.L_x_37) ;  /* 0x0000000100047547 */ /* 0x000fea000b800000 */
[----:B------:R-:W-:Y:S05]  /*1f50*/  BPT.TRAP 0x1 ;  /* 0x000000040000795c */ /* 0x000fea0000300000 */
.L_x_37:
[----:B------:R-:W-:Y:S04]  /*1f60*/  BSSY.RECONVERGENT B0, `(.L_x_38) ;  /* 0x0000003000007945 */ /* 0x000fe80003800200 */
[----:B------:R-:W-:Y:S05]  /*1f70*/  @P4 BRA `(.L_x_39) ;  /* 0x0000000000044947 */ /* 0x000fea0003800000 */
[----:B------:R-:W-:Y:S05]  /*1f80*/  BPT.TRAP 0x1 ;  /* 0x000000040000795c */ /* 0x000fea0000300000 */
.L_x_39:
[----:B------:R-:W-:Y:S05]  /*1f90*/  BSYNC.RECONVERGENT B0 ;  /* 0x0000000000007941 */ /* 0x000fea0003800200 */
.L_x_38:
        /* <DEDUP_REMOVED lines=27> */
[----:B------:R-:W-:Y:S02]  /*2150*/  ULEA.HI UR11, UR4, UR19, URZ, 0x17 ;  /* 0x00000013040b7291 */ /* 0x000fe4000f8fb8ff */
[----:B------:R-:W-:-:S02]  /*2160*/  UIADD3 UR8, UPT, UPT, UR6, 0x2eb00, UR8 ;  /* 0x0002eb0006087890 */ /* 0x000fc4000fffe008 */
[----:B------:R-:W-:Y:S01]  /*2170*/  UIADD3.X UR49, UPT, UPT, URZ, UR41, URZ, UP0, !UPT ;  /* 0x00000029ff317290 */ /* 0x000fe200087fe4ff */
        /* <DEDUP_REMOVED lines=17> */
.L_x_41:
[----:B-1----:R-:W-:Y:S05]  /*2290*/  BSYNC.RECONVERGENT B0 ;  /* 0x0000000000007941 */ /* 0x002fea0003800200 */
.L_x_40:
[----:B------:R-:W-:Y:S01]  /*22a0*/  UIADD3 UR45, UPT, UPT, UR45, 0x1, URZ ;  /* 0x000000012d2d7890 */ /* 0x000fe2000fffe0ff */
[----:B------:R-:W-:-:S03]  /*22b0*/  UMOV UR44, UR15 ;  /* 0x0000000f002c7c82 */ /* 0x000fc60008000000 */
[----:B------:R-:W-:-:S09]  /*22c0*/  UISETP.NE.AND UP0, UPT, UR45, UR43, UPT ;  /* 0x0000002b2d00728c */ /* 0x000fd2000bf05270 */
[----:B------:R-:W-:Y:S05]  /*22d0*/  BRA.U UP0, `(.L_x_42) ;  /* 0xfffffff900f47547 */ /* 0x000fea000b83ffff */
.L_x_34:
[C---:B-1----:R-:W-:Y:S01]  /*22e0*/  LEA R2, R14.reuse, UR6, 0x3 ;  /* 0x000000060e027c11 */ /* 0x042fe2000f8e18ff */
[----:B------:R-:W-:Y:S01]  /*22f0*/  NOP ;  /* 0x0000000000007918 */ /* 0x000fe20000000000 */
[----:B--2---:R-:W-:Y:S02]  /*2300*/  SHF.L.U32 R3, R13, 0x1f, RZ ;  /* 0x0000001f0d037819 */ /* 0x004fe400000006ff */
[----:B------:R-:W-:Y:S02]  /*2310*/  LEA R4, R14, UR6, 0x4 ;  /* 0x000000060e047c11 */ /* 0x000fe4000f8e20ff */
[----:B------:R-:W1:Y:S02]  /*2320*/  SYNCS.PHASECHK.TRANS64.TRYWAIT P0, [R2+URZ+0xa0], R3 ;  /* 0x0000a003020075a7 */ /* 0x000e6400080011ff */
[----:B-1----:R-:W-:Y:S05]  /*2330*/  @!P0 BRA `(.L_x_43) ;  /* 0x000000c0007c8947 */ /* 0x002fea0003800000 */
.L_x_196:
[----:B------:R-:W2:Y:S01]  /*2340*/  LDS.128 R4, [R4+0x110] ;  /* 0x0001100004047984 */ /* 0x000ea20000000c00 */
[----:B------:R-:W-:Y:S01]  /*2350*/  ISETP.GE.AND P0, PT, R43, 0x1, PT ;  /* 0x000000012b00780c */ /* 0x000fe20003f06270 */
[----:B-1----:R-:W-:Y:S01]  /*2360*/  VIADD R2, R2, 0xb0 ;  /* 0x000000b002027836 */ /* 0x002fe20000000000 */
[----:B------:R-:W-:Y:S01]  /*2370*/  @!PT LDS RZ, [RZ] ;  /* 0x00000000fffff984 */ /* 0x000fe20000000800 */
[----:B------:R-:W-:Y:S01]  /*2380*/  @!PT LDS RZ, [RZ] ;  /* 0x00000000fffff984 */ /* 0x000fe20000000800 */
[----:B------:R-:W-:Y:S01]  /*2390*/  @!PT LDS RZ, [RZ] ;  /* 0x00000000fffff984 */ /* 0x000fe20000000800 */
[----:B------:R-:W-:Y:S01]  /*23a0*/  @!PT LDS RZ, [RZ] ;  /* 0x00000000fffff984 */ /* 0x000fe20000000800 */
[----:B------:R1:W-:Y:S06]  /*23b0*/  MEMBAR.ALL.CTA ;  /* 0x0000000000007992 */ /* 0x0003ec0000008000 */
[----:B-1----:R-:W1:Y:S01]  /*23c0*/  FENCE.VIEW.ASYNC.S ;  /* 0x00000000000073c6 */ /* 0x002e620000000000 */
[----:B------:R-:W-:-:S04]  /*23d0*/  PRMT R2, RZ, 0x654, R2 ;  /* 0x00000654ff027816 */ /* 0x000fc80000000002 */
[----:B-1----:R1:W-:Y:S01]  /*23e0*/  SYNCS.ARRIVE.TRANS64.RED.A1T0 RZ, [R2+URZ], RZ ;  /* 0x000000ff02ff79a7 */ /* 0x0023e200081004ff */
[----:B--2---:R-:W-:-:S13]  /*23f0*/  LOP3.LUT P2, RZ, R6, 0x1, RZ, 0xc0, !PT ;  /* 0x0000000106ff7812 */ /* 0x004fda000784c0ff */
[----:B------:R-:W-:Y:S01]  /*2400*/  @P2 SHF.R.U32.HI R3, RZ, 0x10, R5 ;  /* 0x00000010ff032819 */ /* 0x000fe20000011605 */
[----:B------:R-:W-:Y:S01]  /*2410*/  VOTEU.ANY UP0, P2 ;  /* 0x0000000000ff7886 */ /* 0x000fe20001000100 */
[----:B------:R-:W-:Y:S02]  /*2420*/  @P2 MOV R10, R4 ;  /* 0x00000004000a2202 */ /* 0x000fe40000000f00 */
[----:B------:R-:W-:Y:S02]  /*2430*/  @P2 R2UR.BROADCAST UR8, R3 ;  /* 0x00000000030822ca */ /* 0x000fe400008e0000 */
[----:B------:R-:W-:-:S11]  /*2440*/  @P2 LOP3.LUT R9, R5, 0xffff, RZ, 0xc0, !PT ;  /* 0x0000ffff05092812 */ /* 0x000fd600078ec0ff */
[----:B------:R-:W-:Y:S01]  /*2450*/  @UP0 UMOV UR36, UR8 ;  /* 0x0000000800240c82 */ /* 0x000fe20008000000 */
[----:B-1----:R-:W-:Y:S05]  /*2460*/  @!P0 BRA `(.L_x_44) ;  /* 0x0000000000b88947 */ /* 0x002fea0003800000 */
[----:B------:R-:W4:Y:S01]  /*2470*/  LDC.64 R4, c[0x0][0xf18] ;  /* 0x0003c600ff047b82 */ /* 0x000f220000000a00 */
[----:B------:R-:W-:-:S07]  /*2480*/  ISETP.NE.AND P3, PT, R43, 0x1, PT ;  /* 0x000000012b00780c */ /* 0x000fce0003f65270 */
[----:B------:R-:W3:Y:S08]  /*2490*/  LDC.64 R6, c[0x0][0xf10] ;  /* 0x0003c400ff067b82 */ /* 0x000ef00000000a00 */
[----:B------:R-:W1:Y:S08]  /*24a0*/  LDC R16, c[0x0][0xf20] ;  /* 0x0003c800ff107b82 */ /* 0x000e700000000800 */
[----:B------:R-:W2:Y:S01]  /*24b0*/  LDC R17, c[0x0][0xf0c] ;  /* 0x0003c300ff117b82 */ /* 0x000ea20000000800 */
[----:B----4-:R-:W-:Y:S01]  /*24c0*/  IMAD.HI.U32 R19, R0, R5, RZ ;  /* 0x0000000500137227 */ /* 0x010fe200078e00ff */
[----:B------:R-:W-:-:S03]  /*24d0*/  ISETP.NE.AND P0, PT, R4, 0x1, PT ;  /* 0x000000010400780c */ /* 0x000fc60003f05270 */
[----:B------:R-:W-:-:S03]  /*24e0*/  IMAD.HI.U32 R5, R9, R5, RZ ;  /* 0x0000000509057227 */ /* 0x000fc600078e00ff */
[----:B------:R-:W4:Y:S01]  /*24f0*/  LDC.64 R2, c[0x0][0xf28] ;  /* 0x0003ca00ff027b82 */ /* 0x000f220000000a00 */
[----:B---3--:R-:W-:-:S04]  /*2500*/  IMAD.HI.U32 R20, R8, R6, RZ ;  /* 0x0000000608147227 */ /* 0x008fc800078e00ff */
[----:B------:R-:W-:Y:S01]  /*2510*/  IMAD.HI.U32 R21, R10, R6, RZ ;  /* 0x000000060a157227 */ /* 0x000fe200078e00ff */
[----:B------:R-:W-:Y:S02]  /*2520*/  SHF.R.U32.HI R20, RZ, R7, R20 ;  /* 0x00000007ff147219 */ /* 0x000fe40000011614 */
[-C--:B-1----:R-:W-:Y:S02]  /*2530*/  SHF.R.U32.HI R19, RZ, R16.reuse, R19 ;  /* 0x00000010ff137219 */ /* 0x082fe40000011613 */
[----:B------:R-:W-:Y:S02]  /*2540*/  SHF.R.U32.HI R5, RZ, R16, R5 ;  /* 0x00000010ff057219 */ /* 0x000fe40000011605 */
[----:B------:R-:W-:Y:S02]  /*2550*/  SEL R19, R0, R19, !P0 ;  /* 0x0000001300137207 */ /* 0x000fe40004000000 */
[----:B------:R-:W-:Y:S02]  /*2560*/  SHF.R.U32.HI R21, RZ, R7, R21 ;  /* 0x00000007ff157219 */ /* 0x000fe40000011615 */
[----:B--2---:R-:W-:-:S02]  /*2570*/  ISETP.NE.AND P1, PT, R17, 0x1, PT ;  /* 0x000000011100780c */ /* 0x004fc40003f25270 */
[----:B------:R-:W-:Y:S02]  /*2580*/  SEL R5, R9, R5, !P0 ;  /* 0x0000000509057207 */ /* 0x000fe40004000000 */
[----:B------:R-:W-:Y:S02]  /*2590*/  SEL R20, R8, R20, !P1 ;  /* 0x0000001408147207 */ /* 0x000fe40004800000 */
[----:B------:R-:W-:Y:S01]  /*25a0*/  SEL R21, R10, R21, !P1 ;  /* 0x000000150a157207 */ /* 0x000fe20004800000 */
[----:B----4-:R-:W-:-:S04]  /*25b0*/  IMAD.HI.U32 R18, R19, R2, RZ ;  /* 0x0000000213127227 */ /* 0x010fc800078e00ff */
[----:B------:R-:W-:Y:S01]  /*25c0*/  IMAD.HI.U32 R6, R20, R2, RZ ;  /* 0x0000000214067227 */ /* 0x000fe200078e00ff */
[----:B------:R-:W-:-:S04]  /*25d0*/  @P3 SHF.R.U32.HI R19, RZ, R3, R18 ;  /* 0x00000003ff133219 */ /* 0x000fc80000011612 */
[----:B------:R-:W-:Y:S01]  /*25e0*/  @P3 SHF.R.U32.HI R20, RZ, R3, R6 ;  /* 0x00000003ff143219 */ /* 0x000fe20000011606 */
[----:B------:R-:W-:-:S04]  /*25f0*/  IMAD R19, R43, R19, RZ ;  /* 0x000000132b137224 */ /* 0x000fc800078e02ff */
[----:B------:R-:W-:Y:S01]  /*2600*/  IMAD R6, R43, R20, RZ ;  /* 0x000000142b067224 */ /* 0x000fe200078e02ff */
[----:B------:R-:W-:-:S04]  /*2610*/  ISETP.GE.AND P0, PT, R5, R19, PT ;  /* 0x000000130500720c */ /* 0x000fc80003f06270 */
[----:B------:R-:W-:Y:S01]  /*2620*/  ISETP.GE.OR P0, PT, R21, R6, P0 ;  /* 0x000000061500720c */ /* 0x000fe20000706670 */
[----:B------:R-:W-:-:S05]  /*2630*/  IMAD.HI.U32 R6, R5, R2, RZ ;  /* 0x0000000205067227 */ /* 0x000fca00078e00ff */
[----:B------:R-:W-:-:S04]  /*2640*/  SHF.R.U32.HI R6, RZ, R3, R6 ;  /* 0x00000003ff067219 */ /* 0x000fc80000011606 */
[----:B------:R-:W-:-:S03]  /*2650*/  SEL R6, R5, R6, !P3 ;  /* 0x0000000605067207 */ /* 0x000fc60005800000 */
[----:B------:R-:W-:-:S04]  /*2660*/  @!P0 IMAD.HI.U32 R7, R21, R2, RZ ;  /* 0x0000000215078227 */ /* 0x000fc800078e00ff */
[----:B------:R-:W-:Y:S01]  /*2670*/  IMAD.MOV R2, RZ, RZ, -R6 ;  /* 0x000000ffff027224 */ /* 0x000fe200078e0a06 */
[----:B------:R-:W-:Y:S02]  /*2680*/  @!P0 SHF.R.U32.HI R3, RZ, R3, R7 ;  /* 0x00000003ff038219 */ /* 0x000fe40000011607 */
[----:B------:R-:W-:Y:S01]  /*2690*/  IADD3 R7, PT, PT, -R5, RZ, RZ ;  /* 0x000000ff05077210 */ /* 0x000fe20007ffe1ff */
[----:B------:R-:W-:Y:S01]  /*26a0*/  IMAD R2, R43, R2, R5 ;  /* 0x000000022b027224 */ /* 0x000fe200078e0205 */
[----:B------:R-:W-:-:S03]  /*26b0*/  @!P0 SEL R3, R21, R3, !P3 ;  /* 0x0000000315038207 */ /* 0x000fc60005800000 */
[----:B------:R-:W-:Y:S02]  /*26c0*/  IMAD R7, R4, R7, R9 ;  /* 0x0000000704077224 */ /* 0x000fe400078e0209 */
[--C-:B------:R-:W-:Y:S02]  /*26d0*/  @!P0 IMAD.IADD R6, R6, 0x1, -R3.reuse ;  /* 0x0000000106068824 */ /* 0x100fe400078e0a03 */
[----:B------:R-:W-:Y:S01]  /*26e0*/  @!P0 IMAD R3, R2, R20, R3 ;  /* 0x0000001402038224 */ /* 0x000fe200078e0203 */
[----:B------:R-:W-:Y:S01]  /*26f0*/  IADD3 R2, PT, PT, -R21, RZ, RZ ;  /* 0x000000ff15027210 */ /* 0x000fe20007ffe1ff */
[----:B------:R-:W-:Y:S02]  /*2700*/  @!P0 IMAD R5, R43, R6, R21 ;  /* 0x000000062b058224 */ /* 0x000fe400078e0215 */
[----:B------:R-:W-:Y:S02]  /*2710*/  @!P0 IMAD.MOV.U32 R21, RZ, RZ, R3 ;  /* 0x000000ffff158224 */ /* 0x000fe400078e0003 */
[----:B------:R-:W-:-:S02]  /*2720*/  IMAD R2, R17, R2, R10 ;  /* 0x0000000211027224 */ /* 0x000fc400078e020a */
[----:B------:R-:W-:Y:S02]  /*2730*/  IMAD R9, R5, R4, R7 ;  /* 0x0000000405097224 */ /* 0x000fe400078e0207 */
[----:B------:R-:W-:Y:S02]  /*2740*/  IMAD R10, R21, R17, R2 ;  /* 0x00000011150a7224 */ /* 0x000fe400078e0202 */
.L_x_44:
[----:B------:R-:W1:Y:S02]  /*2750*/  LDCU UR8, c[0x0][0xf30] ;  /* 0x0001e600ff0877ac */ /* 0x000e640008000800 */
[----:B-1----:R-:W-:-:S09]  /*2760*/  UISETP.NE.AND UP0, UPT, UR8, 0x1, UPT ;  /* 0x000000010800788c */ /* 0x002fd2000bf05270 */
[----:B------:R-:W-:Y:S05]  /*2770*/  BRA.U UP0, `(.L_x_45) ;  /* 0x0000000100407547 */ /* 0x000fea000b800000 */
[----:B------:R-:W1:Y:S08]  /*2780*/  LDC.64 R4, c[0x0][0xf10] ;  /* 0x0003c400ff047b82 */ /* 0x000e700000000a00 */
[----:B------:R-:W2:Y:S08]  /*2790*/  LDC.64 R2, c[0x0][0xf18] ;  /* 0x0003c600ff027b82 */ /* 0x000eb00000000a00 */
[----:B------:R-:W3:Y:S08]  /*27a0*/  LDC R6, c[0x0][0xf20] ;  /* 0x0003c800ff067b82 */ /* 0x000ef00000000800 */
[----:B------:R-:W4:Y:S01]  /*27b0*/  LDC R7, c[0x0][0xf0c] ;  /* 0x0003c300ff077b82 */ /* 0x000f220000000800 */
[----:B-1----:R-:W-:-:S05]  /*27c0*/  IMAD.HI.U32 R4, R10, R4, RZ ;  /* 0x000000040a047227 */ /* 0x002fca00078e00ff */
[----:B------:R-:W-:Y:S01]  /*27d0*/  SHF.R.U32.HI R4, RZ, R5, R4 ;  /* 0x00000005ff047219 */ /* 0x000fe20000011604 */
[----:B--2---:R-:W-:Y:S01]  /*27e0*/  IMAD.HI.U32 R3, R9, R3, RZ ;  /* 0x0000000309037227 */ /* 0x004fe200078e00ff */
[----:B------:R-:W-:-:S04]  /*27f0*/  ISETP.NE.AND P0, PT, R2, 0x1, PT ;  /* 0x000000010200780c */ /* 0x000fc80003f05270 */
[----:B---3--:R-:W-:-:S04]  /*2800*/  SHF.R.U32.HI R3, RZ, R6, R3 ;  /* 0x00000006ff037219 */ /* 0x008fc80000011603 */
[----:B------:R-:W-:Y:S02]  /*2810*/  SEL R3, R9, R3, !P0 ;  /* 0x0000000309037207 */ /* 0x000fe40004000000 */
[----:B----4-:R-:W-:-:S04]  /*2820*/  ISETP.NE.AND P1, PT, R7, 0x1, PT ;  /* 0x000000010700780c */ /* 0x010fc80003f25270 */
[----:B------:R-:W-:-:S05]  /*2830*/  SEL R4, R10, R4, !P1 ;  /* 0x000000040a047207 */ /* 0x000fca0004800000 */
[----:B------:R-:W-:Y:S02]  /*2840*/  IMAD.IADD R5, R3, 0x1, -R4 ;  /* 0x0000000103057824 */ /* 0x000fe400078e0a04 */
[----:B------:R-:W-:Y:S02]  /*2850*/  IMAD.IADD R3, R4, 0x1, -R3 ;  /* 0x0000000104037824 */ /* 0x000fe400078e0a03 */
[----:B------:R-:W-:Y:S02]  /*2860*/  IMAD R10, R5, R7, R10 ;  /* 0x00000007050a7224 */ /* 0x000fe400078e020a */
[----:B------:R-:W-:-:S07]  /*2870*/  IMAD R9, R3, R2, R9 ;  /* 0x0000000203097224 */ /* 0x000fce00078e0209 */
.L_x_45:
[----:B------:R-:W-:Y:S01]  /*2880*/  VIADD R14, R14, 0x1 ;  /* 0x000000010e0e7836 */ /* 0x000fe20000000000 */
[----:B------:R-:W-:Y:S01]  /*2890*/  PLOP3.LUT P1, PT, PT, PT, PT, 0x80, 0x8 ;  /* 0x000000000008781c */ /* 0x000fe20003f2f070 */
[----:B------:R-:W-:Y:S02]  /*28a0*/  VIADD R2, R10, UR39 ;  /* 0x000000270a027c36 */ /* 0x000fe40008000000 */
[----:B------:R-:W-:Y:S01]  /*28b0*/  VIADD R3, R9, UR38 ;  /* 0x0000002609037c36 */ /* 0x000fe20008000000 */
[----:B------:R-:W-:Y:S02]  /*28c0*/  ISETP.NE.AND P0, PT, R14, 0x2, PT ;  /* 0x000000020e00780c */ /* 0x000fe40003f05270 */
[----:B------:R-:W-:Y:S02]  /*28d0*/  R2UR UR20, R2 ;  /* 0x00000000021472ca */ /* 0x000fe400000e0000 */
[----:B------:R-:W-:Y:S02]  /*28e0*/  SEL R2, RZ, 0x1, P0 ;  /* 0x00000001ff027807 */ /* 0x000fe40000000000 */
[----:B------:R-:W-:-:S02]  /*28f0*/  R2UR UR12, R3 ;  /* 0x00000000030c72ca */ /* 0x000fc400000e0000 */
[----:B------:R-:W-:Y:S02]  /*2900*/  LOP3.LUT R13, R13, R2, RZ, 0x3c, !PT ;  /* 0x000000020d0d7212 */ /* 0x000fe400078e3cff */
[----:B------:R-:W-:Y:S01]  /*2910*/  SEL R14, R14, RZ, P0 ;  /* 0x000000ff0e0e7207 */ /* 0x000fe20000000000 */
[----:B------:R-:W-:Y:S10]  /*2920*/  @P2 BRA `(.L_x_46) ;  /* 0xffffffec00c02947 */ /* 0x000ff4000383ffff */
[----:B------:R-:W-:Y:S01]  /*2930*/  UIADD3 UR6, UPT, UPT, UR6, 0x28, URZ ;  /* 0x0000002806067890 */ /* 0x000fe2000fffe0ff */
[----:B------:R-:W-:-:S03]  /*2940*/  SHF.L.U32 R2, R15, 0x1f, RZ ;  /* 0x0000001f0f027819 */ /* 0x000fc600000006ff */
[----:B------:R-:W-:-:S09]  /*2950*/  ULEA UR4, UR15, UR6, 0x3 ;  /* 0x000000060f047291 */ /* 0x000fd2000f8e18ff */
[----:B------:R-:W1:Y:S02]  /*2960*/  SYNCS.PHASECHK.TRANS64.TRYWAIT P0, [UR4], R2 ;  /* 0x00000002ff0075a7 */ /* 0x000e640008001104 */
[----:B-1----:R-:W-:Y:S05]  /*2970*/  @!P0 BRA `(.L_x_47) ;  /* 0x000000bc00008947 */ /* 0x002fea0003800000 */
.L_x_198:
[----:B------:R-:W-:-:S04]  /*2980*/  UIADD3 UR5, UPT, UPT, UR15, 0x1, URZ ;  /* 0x000000010f057890 */ /* 0x000fc8000fffe0ff */
[----:B------:R-:W-:-:S04]  /*2990*/  UISETP.NE.AND UP0, UPT, UR5, 0x5, UPT ;  /* 0x000000050500788c */ /* 0x000fc8000bf05270 */
[----:B------:R-:W-:Y:S02]  /*29a0*/  USEL UR7, URZ, 0x1, UP0 ;  /* 0x00000001ff077887 */ /* 0x000fe40008000000 */
[----:B------:R-:W-:-:S04]  /*29b0*/  USEL UR5, UR5, URZ, UP0 ;  /* 0x000000ff05057287 */ /* 0x000fc80008000000 */
[----:B------:R-:W-:Y:S01]  /*29c0*/  ULEA UR4, UR5, UR6, 0x3 ;  /* 0x0000000605047291 */ /* 0x000fe2000f8e18ff */
[----:B-1----:R-:W-:-:S04]  /*29d0*/  LOP3.LUT R2, R15, UR7, RZ, 0x3c, !PT ;  /* 0x000000070f027c12 */ /* 0x002fc8000f8e3cff */
[----:B------:R-:W-:-:S04]  /*29e0*/  SHF.L.U32 R3, R2, 0x1f, RZ ;  /* 0x0000001f02037819 */ /* 0x000fc800000006ff */
[----:B------:R-:W1:Y:S02]  /*29f0*/  SYNCS.PHASECHK.TRANS64.TRYWAIT P0, [UR4], R3 ;  /* 0x00000003ff0075a7 */ /* 0x000e640008001104 */
[----:B-1----:R-:W-:Y:S05]  /*2a00*/  @!P0 BRA `(.L_x_48) ;  /* 0x000000b800f48947 */ /* 0x002fea0003800000 */
.L_x_200:
[----:B------:R-:W-:-:S04]  /*2a10*/  UIADD3 UR5, UPT, UPT, UR5, 0x1, URZ ;  /* 0x0000000105057890 */ /* 0x000fc8000fffe0ff */
[----:B------:R-:W-:-:S04]  /*2a20*/  UISETP.NE.AND UP0, UPT, UR5, 0x5, UPT ;  /* 0x000000050500788c */ /* 0x000fc8000bf05270 */
[----:B------:R-:W-:Y:S02]  /*2a30*/  USEL UR7, URZ, 0x1, UP0 ;  /* 0x00000001ff077887 */ /* 0x000fe40008000000 */
[----:B------:R-:W-:-:S04]  /*2a40*/  USEL UR5, UR5, URZ, UP0 ;  /* 0x000000ff05057287 */ /* 0x000fc80008000000 */
[----:B------:R-:W-:Y:S01]  /*2a50*/  ULEA UR4, UR5, UR6, 0x3 ;  /* 0x0000000605047291 */ /* 0x000fe2000f8e18ff */
[----:B------:R-:W-:-:S04]  /*2a60*/  LOP3.LUT R2, R2, UR7, RZ, 0x3c, !PT ;  /* 0x0000000702027c12 */ /* 0x000fc8000f8e3cff */
[----:B-1----:R-:W-:-:S04]  /*2a70*/  SHF.L.U32 R3, R2, 0x1f, RZ ;  /* 0x0000001f02037819 */ /* 0x002fc800000006ff */
[----:B------:R-:W1:Y:S02]  /*2a80*/  SYNCS.PHASECHK.TRANS64.TRYWAIT P0, [UR4], R3 ;  /* 0x00000003ff0075a7 */ /* 0x000e640008001104 */
[----:B-1----:R-:W-:Y:S05]  /*2a90*/  @!P0 BRA `(.L_x_49) ;  /* 0x000000b800e88947 */ /* 0x002fea0003800000 */
.L_x_202:
        /* <DEDUP_REMOVED lines=9> */
.L_x_204:
[----:B------:R-:W-:-:S04]  /*2b30*/  UIADD3 UR5, UPT, UPT, UR5, 0x1, URZ ;  /* 0x0000000105057890 */ /* 0x000fc8000fffe0ff */
[----:B------:R-:W-:-:S04]  /*2b40*/  UISETP.NE.AND UP0, UPT, UR5, 0x5, UPT ;  /* 0x000000050500788c */ /* 0x000fc8000bf05270 */
[----:B------:R-:W-:Y:S02]  /*2b50*/  USEL UR4, URZ, 0x1, UP0 ;  /* 0x00000001ff047887 */ /* 0x000fe40008000000 */
[----:B------:R-:W-:-:S04]  /*2b60*/  USEL UR5, UR5, URZ, UP0 ;  /* 0x000000ff05057287 */ /* 0x000fc80008000000 */
[----:B------:R-:W-:Y:S01]  /*2b70*/  ULEA UR5, UR5, UR6, 0x3 ;  /* 0x0000000605057291 */ /* 0x000fe2000f8e18ff */
[----:B------:R-:W-:-:S04]  /*2b80*/  LOP3.LUT R2, R2, UR4, RZ, 0x3c, !PT ;  /* 0x0000000402027c12 */ /* 0x000fc8000f8e3cff */
[----:B------:R-:W-:Y:S01]  /*2b90*/  SHF.L.U32 R2, R2, 0x1f, RZ ;  /* 0x0000001f02027819 */ /* 0x000fe200000006ff */
[----:B-1--4-:R-:W-:-:S07]  /*2ba0*/  IMAD.U32 R0, RZ, RZ, UR5 ;  /* 0x00000005ff007e24 */ /* 0x012fce000f8e00ff */
.L_x_51:
[----:B-1----:R1:W2:Y:S02]  /*2bb0*/  SYNCS.PHASECHK.TRANS64.TRYWAIT P0, [R0+URZ], R2 ;  /* 0x00000002000075a7 */ /* 0x0022a400080011ff */
[----:B--2---:R-:W-:Y:S05]  /*2bc0*/  @!P0 NANOSLEEP.SYNCS 0x989680 ;  /* 0x009896800000895d */ /* 0x004fea0003900000 */
[----:B------:R-:W2:Y:S02]  /*2bd0*/  @!P0 SYNCS.PHASECHK.TRANS64 P0, [R0+URZ], R2 ;  /* 0x00000002000085a7 */ /* 0x000ea400080010ff */
[----:B--2---:R-:W-:Y:S05]  /*2be0*/  @P0 EXIT ;  /* 0x000000000000094d */ /* 0x004fea0003800000 */
[----:B------:R-:W-:Y:S05]  /*2bf0*/  BRA `(.L_x_51) ;  /* 0xfffffffc00ec7947 */ /* 0x000fea000383ffff */
.L_x_22:
[----:B------:R-:W-:-:S04]  /*2c00*/  UISETP.NE.AND UP1, UPT, UR37, URZ, UPT ;  /* 0x000000ff2500728c */ /* 0x000fc8000bf25270 */
[----:B------:R-:W-:-:S09]  /*2c10*/  UISETP.NE.OR UP1, UPT, UR13, 0x1, UP1 ;  /* 0x000000010d00788c */ /* 0x000fd20008f25670 */
[----:B------:R-:W-:Y:S05]  /*2c20*/  BRA.U UP1, `(.L_x_52) ;  /* 0x0000000501487547 */ /* 0x000fea000b800000 */
[----:B------:R-:W-:Y:S01]  /*2c30*/  ISETP.GE.U32.AND P2, PT, R2, 0x4, PT ;  /* 0x000000040200780c */ /* 0x000fe20003f46070 */
[----:B------:R-:W-:Y:S01]  /*2c40*/  IMAD.MOV.U32 R12, RZ, RZ, 0x1 ;  /* 0x00000001ff0c7424 */ /* 0x000fe200078e00ff */
[----:B------:R-:W-:Y:S02]  /*2c50*/  CS2R R10, SRZ ;  /* 0x00000000000a7805 */ /* 0x000fe4000001ff00 */
[----:B------:R-:W-:Y:S01]  /*2c60*/  CS2R R8, SRZ ;  /* 0x0000000000087805 */ /* 0x000fe2000001ff00 */
[----:B------:R-:W-:Y:S01]  /*2c70*/  UMOV UR4, 0x400 ;  /* 0x0000040000047882 */ /* 0x000fe20000000000 */
[----:B------:R-:W-:Y:S01]  /*2c80*/  UMOV UR6, URZ ;  /* 0x000000ff00067c82 */ /* 0x000fe20008000000 */
[----:B------:R-:W-:-:S12]  /*2c90*/  ULEA UR37, UR37, UR4, 0x18 ;  /* 0x0000000425257291 */ /* 0x000fd8000f8ec0ff */
.L_x_56:
[----:B------:R-:W-:Y:S02]  /*2ca0*/  LEA R0, R8, UR37, 0x3 ;  /* 0x0000002508007c11 */ /* 0x000fe4000f8e18ff */
[----:B------:R-:W-:-:S03]  /*2cb0*/  SHF.L.U32 R4, R9, 0x1f, RZ ;  /* 0x0000001f09047819 */ /* 0x000fc600000006ff */
[----:B------:R-:W-:Y:S01]  /*2cc0*/  VIADD R5, R0, 0xf0 ;  /* 0x000000f000057836 */ /* 0x000fe20000000000 */
[----:B------:R-:W2:Y:S02]  /*2cd0*/  SYNCS.PHASECHK.TRANS64.TRYWAIT P0, [R0+URZ+0xe0], R4 ;  /* 0x0000e004000075a7 */ /* 0x000ea400080011ff */
[----:B--2---:R-:W-:Y:S05]  /*2ce0*/  @!P0 BRA `(.L_x_53) ;  /* 0x000000b800848947 */ /* 0x004fea0003800000 */
.L_x_205:
[----:B------:R-:W-:Y:S01]  /*2cf0*/  ULEA UR5, UR6, UR37, 0x3 ;  /* 0x0000002506057291 */ /* 0x000fe2000f8e18ff */
[----:B--2---:R-:W-:Y:S01]  /*2d00*/  PRMT R0, RZ, 0x654, R5 ;  /* 0x00000654ff007816 */ /* 0x004fe20000000005 */
[----:B------:R-:W-:Y:S01]  /*2d10*/  @!P2 IMAD.MOV.U32 R4, RZ, RZ, 0x10 ;  /* 0x00000010ff04a424 */ /* 0x000fe200078e00ff */
[----:B------:R-:W-:Y:S01]  /*2d20*/  SHF.L.U32 R5, R12, 0x1f, RZ ;  /* 0x0000001f0c057819 */ /* 0x000fe200000006ff */
[----:B------:R-:W-:Y:S01]  /*2d30*/  UIADD3 UR4, UPT, UPT, UR5, 0xa0, URZ ;  /* 0x000000a005047890 */ /* 0x000fe2000fffe0ff */
[----:B------:R2:W-:Y:S05]  /*2d40*/  SYNCS.ARRIVE.TRANS64.RED.A1T0 RZ, [R0+URZ], RZ ;  /* 0x000000ff00ff79a7 */ /* 0x0005ea00081004ff */
[----:B------:R-:W-:Y:S01]  /*2d50*/  IMAD.U32 R6, RZ, RZ, UR4 ;  /* 0x00000004ff067e24 */ /* 0x000fe2000f8e00ff */
[----:B------:R-:W3:Y:S04]  /*2d60*/  SYNCS.PHASECHK.TRANS64.TRYWAIT P0, [UR5+0xb0], R5 ;  /* 0x0000b005ff0075a7 */ /* 0x000ee80008001105 */
[----:B------:R-:W-:Y:S01]  /*2d70*/  PRMT R6, R2, 0x654, R6 ;  /* 0x0000065402067816 */ /* 0x000fe20000000006 */
[----:B--23--:R-:W-:Y:S06]  /*2d80*/  @!P0 BRA `(.L_x_54) ;  /* 0x000000b800708947 */ /* 0x00cfec0003800000 */
.L_x_207:
[----:B------:R-:W-:Y:S01]  /*2d90*/  ULEA UR4, UR6, UR37, 0x4 ;  /* 0x0000002506047291 */ /* 0x000fe2000f8e20ff */
[----:B------:R-:W-:Y:S01]  /*2da0*/  SEL R3, R6, R3, !P2 ;  /* 0x0000000306037207 */ /* 0x000fe20005000000 */
[----:B------:R-:W-:Y:S01]  /*2db0*/  UIADD3 UR5, UPT, UPT, UR5, 0xa0, URZ ;  /* 0x000000a005057890 */ /* 0x000fe2000fffe0ff */
[----:B--2---:R-:W-:Y:S01]  /*2dc0*/  LEA R0, R11, UR37, 0x3 ;  /* 0x000000250b007c11 */ /* 0x004fe2000f8e18ff */
[----:B------:R-:W-:Y:S01]  /*2dd0*/  UIADD3 UR4, UPT, UPT, UR4, 0x110, URZ ;  /* 0x0000011004047890 */ /* 0x000fe2000fffe0ff */
[----:B------:R2:W-:Y:S01]  /*2de0*/  @!P2 SYNCS.ARRIVE.TRANS64.RED RZ, [R3+URZ], R4 ;  /* 0x0000000403ffa9a7 */ /* 0x0005e200080004ff */
[----:B------:R-:W-:Y:S01]  /*2df0*/  UIADD3 UR6, UPT, UPT, UR6, 0x1, URZ ;  /* 0x0000000106067890 */ /* 0x000fe2000fffe0ff */
[----:B------:R-:W-:-:S03]  /*2e00*/  VIADD R8, R8, 0x1 ;  /* 0x0000000108087836 */ /* 0x000fc60000000000 */
[----:B------:R-:W-:Y:S02]  /*2e10*/  UISETP.NE.AND UP0, UPT, UR6, 0x2, UPT ;  /* 0x000000020600788c */ /* 0x000fe4000bf05270 */
[----:B------:R-:W-:Y:S01]  /*2e20*/  ISETP.NE.AND P0, PT, R8, 0x2, PT ;  /* 0x000000020800780c */ /* 0x000fe20003f05270 */
[----:B------:R-:W-:Y:S06]  /*2e30*/  UGETNEXTWORKID.BROADCAST [UR4], [UR5] ;  /* 0x00000000040073ca */ /* 0x000fec0008000100 */
[----:B------:R-:W-:Y:S02]  /*2e40*/  USEL UR4, URZ, 0x1, UP0 ;  /* 0x00000001ff047887 */ /* 0x000fe40008000000 */
[----:B------:R-:W-:-:S04]  /*2e50*/  USEL UR6, UR6, URZ, UP0 ;  /* 0x000000ff06067287 */ /* 0x000fc80008000000 */
[----:B------:R-:W-:Y:S02]  /*2e60*/  LOP3.LUT R12, R12, UR4, RZ, 0x3c, !PT ;  /* 0x000000040c0c7c12 */ /* 0x000fe4000f8e3cff */
[----:B--2---:R-:W-:-:S04]  /*2e70*/  SHF.L.U32 R4, R10, 0x1f, RZ ;  /* 0x0000001f0a047819 */ /* 0x004fc800000006ff */
[----:B------:R-:W2:Y:S02]  /*2e80*/  SYNCS.PHASECHK.TRANS64.TRYWAIT P1, [R0+URZ+0xa0], R4 ;  /* 0x0000a004000075a7 */ /* 0x000ea400080211ff */
[----:B--2---:R-:W-:Y:S05]  /*2e90*/  @!P1 BRA `(.L_x_55) ;  /* 0x000000b800449947 */ /* 0x004fea0003800000 */
.L_x_208:
[C---:B--2---:R-:W-:Y:S01]  /*2ea0*/  LEA R4, R11.reuse, UR37, 0x4 ;  /* 0x000000250b047c11 */ /* 0x044fe2000f8e20ff */
[----:B------:R-:W-:Y:S01]  /*2eb0*/  VIADD R0, R0, 0xb0 ;  /* 0x000000b000007836 */ /* 0x000fe20000000000 */
[----:B------:R-:W-:Y:S01]  /*2ec0*/  SEL R8, R8, RZ, P0 ;  /* 0x000000ff08087207 */ /* 0x000fe20000000000 */
[----:B------:R-:W-:-:S03]  /*2ed0*/  VIADD R11, R11, 0x1 ;  /* 0x000000010b0b7836 */ /* 0x000fc60000000000 */
[----:B------:R-:W2:Y:S01]  /*2ee0*/  LDS.128 R4, [R4+0x110] ;  /* 0x0001100004047984 */ /* 0x000ea20000000c00 */
[----:B------:R-:W-:Y:S02]  /*2ef0*/  PRMT R0, RZ, 0x654, R0 ;  /* 0x00000654ff007816 */ /* 0x000fe40000000000 */
[C---:B------:R-:W-:Y:S01]  /*2f00*/  ISETP.NE.AND P1, PT, R11.reuse, 0x2, PT ;  /* 0x000000020b00780c */ /* 0x040fe20003f25270 */
[----:B------:R-:W-:Y:S01]  /*2f10*/  @!PT LDS RZ, [RZ] ;  /* 0x00000000fffff984 */ /* 0x000fe20000000800 */
[----:B------:R-:W-:Y:S01]  /*2f20*/  @!PT LDS RZ, [RZ] ;  /* 0x00000000fffff984 */ /* 0x000fe20000000800 */
[----:B------:R-:W-:Y:S01]  /*2f30*/  @!PT LDS RZ, [RZ] ;  /* 0x00000000fffff984 */ /* 0x000fe20000000800 */
[----:B------:R-:W-:Y:S01]  /*2f40*/  @!PT LDS RZ, [RZ] ;  /* 0x00000000fffff984 */ /* 0x000fe20000000800 */
[----:B------:R3:W-:Y:S06]  /*2f50*/  MEMBAR.ALL.CTA ;  /* 0x0000000000007992 */ /* 0x0007ec0000008000 */
[----:B---3--:R-:W3:Y:S01]  /*2f60*/  FENCE.VIEW.ASYNC.S ;  /* 0x00000000000073c6 */ /* 0x008ee20000000000 */
[----:B------:R-:W-:Y:S01]  /*2f70*/  SEL R11, R11, RZ, P1 ;  /* 0x000000ff0b0b7207 */ /* 0x000fe20000800000 */
[----:B---3--:R3:W-:Y:S01]  /*2f80*/  SYNCS.ARRIVE.TRANS64.RED.A1T0 RZ, [R0+URZ], RZ ;  /* 0x000000ff00ff79a7 */ /* 0x0087e200081004ff */
[----:B--2---:R-:W-:-:S02]  /*2f90*/  LOP3.LUT P3, RZ, R6, 0x1, RZ, 0xc0, !PT ;  /* 0x0000000106ff7812 */ /* 0x004fc4000786c0ff */
[----:B------:R-:W-:-:S04]  /*2fa0*/  SEL R4, RZ, 0x1, P1 ;  /* 0x00000001ff047807 */ /* 0x000fc80000800000 */
[----:B------:R-:W-:Y:S02]  /*2fb0*/  LOP3.LUT R10, R10, R4, RZ, 0x3c, !PT ;  /* 0x000000040a0a7212 */ /* 0x000fe400078e3cff */
[----:B---3--:R-:W-:-:S04]  /*2fc0*/  SEL R0, RZ, 0x1, P0 ;  /* 0x00000001ff007807 */ /* 0x008fc80000000000 */
[----:B------:R-:W-:Y:S01]  /*2fd0*/  LOP3.LUT R9, R9, R0, RZ, 0x3c, !PT ;  /* 0x0000000009097212 */ /* 0x000fe200078e3cff */
[----:B------:R-:W-:Y:S06]  /*2fe0*/  @P3 BRA `(.L_x_56) ;  /* 0xfffffffc002c3947 */ /* 0x000fec000383ffff */
[----:B------:R-:W-:Y:S01]  /*2ff0*/  ULEA UR5, UR6, UR37, 0x3 ;  /* 0x0000002506057291 */ /* 0x000fe2000f8e18ff */
[----:B------:R-:W-:-:S08]  /*3000*/  SHF.L.U32 R2, R12, 0x1f, RZ ;  /* 0x0000001f0c027819 */ /* 0x000fd000000006ff */
[----:B------:R-:W2:Y:S02]  /*3010*/  SYNCS.PHASECHK.TRANS64 P0, [UR5+0xb0], R2 ;  /* 0x0000b002ff0075a7 */ /* 0x000ea40008001005 */
[----:B--2---:R-:W-:Y:S05]  /*3020*/  @P0 BRA `(.L_x_57) ;  /* 0x0000000000080947 */ /* 0x004fea0003800000 */
[----:B------:R-:W2:Y:S02]  /*3030*/  SYNCS.PHASECHK.TRANS64.TRYWAIT P0, [UR5+0xb0], R2 ;  /* 0x0000b002ff0075a7 */ /* 0x000ea40008001105 */
[----:B--2---:R-:W-:Y:S05]  /*3040*/  @!P0 BRA `(.L_x_58) ;  /* 0x000000b400ec8947 */ /* 0x004fea0003800000 */
.L_x_57:
[----:B------:R-:W-:-:S04]  /*3050*/  UIADD3 UR4, UPT, UPT, UR6, 0x1, URZ ;  /* 0x0000000106047890 */ /* 0x000fc8000fffe0ff */
[----:B------:R-:W-:-:S04]  /*3060*/  UISETP.NE.AND UP0, UPT, UR4, 0x2, UPT ;  /* 0x000000020400788c */ /* 0x000fc8000bf05270 */
[----:B------:R-:W-:Y:S02]  /*3070*/  USEL UR7, URZ, 0x1, UP0 ;  /* 0x00000001ff077887 */ /* 0x000fe40008000000 */
[----:B------:R-:W-:-:S04]  /*3080*/  USEL UR4, UR4, URZ, UP0 ;  /* 0x000000ff04047287 */ /* 0x000fc80008000000 */
[----:B------:R-:W-:Y:S01]  /*3090*/  ULEA UR4, UR4, UR37, 0x3 ;  /* 0x0000002504047291 */ /* 0x000fe2000f8e18ff */
[----:B--2---:R-:W-:-:S04]  /*30a0*/  LOP3.LUT R2, R12, UR7, RZ, 0x3c, !PT ;  /* 0x000000070c027c12 */ /* 0x004fc8000f8e3cff */
[----:B------:R-:W-:-:S04]  /*30b0*/  SHF.L.U32 R0, R2, 0x1f, RZ ;  /* 0x0000001f02007819 */ /* 0x000fc800000006ff */
[----:B------:R-:W2:Y:S02]  /*30c0*/  SYNCS.PHASECHK.TRANS64 P0, [UR4+0xb0], R0 ;  /* 0x0000b000ff0075a7 */ /* 0x000ea40008001004 */
[----:B-12---:R-:W-:Y:S05]  /*30d0*/  @P0 EXIT ;  /* 0x000000000000094d */ /* 0x006fea0003800000 */
[----:B------:R-:W-:Y:S02]  /*30e0*/  SHF.L.U32 R2, R2, 0x1f, RZ ;  /* 0x0000001f02027819 */ /* 0x000fe400000006ff */
[----:B------:R-:W-:-:S07]  /*30f0*/  MOV R0, UR4 ;  /* 0x0000000400007c02 */ /* 0x000fce0008000f00 */
.L_x_59:
[----:B-1----:R1:W2:Y:S02]  /*3100*/  SYNCS.PHASECHK.TRANS64.TRYWAIT P0, [R0+URZ+0xb0], R2 ;  /* 0x0000b002000075a7 */ /* 0x0022a400080011ff */
[----:B--2---:R-:W-:Y:S05]  /*3110*/  @!P0 NANOSLEEP.SYNCS 0x989680 ;  /* 0x009896800000895d */ /* 0x004fea0003900000 */
[----:B------:R-:W2:Y:S02]  /*3120*/  @!P0 SYNCS.PHASECHK.TRANS64 P0, [R0+URZ+0xb0], R2 ;  /* 0x0000b002000085a7 */ /* 0x000ea400080010ff */
[----:B--2---:R-:W-:Y:S05]  /*3130*/  @P0 EXIT ;  /* 0x000000000000094d */ /* 0x004fea0003800000 */
[----:B------:R-:W-:Y:S05]  /*3140*/  BRA `(.L_x_59) ;  /* 0xfffffffc00ec7947 */ /* 0x000fea000383ffff */
.L_x_52:
[----:B------:R-:W-:Y:S05]  /*3150*/  BRA.U UP3, `(.L_x_60) ;  /* 0x0000001103787547 */ /* 0x000fea000b800000 */
[----:B------:R-:W-:Y:S01]  /*3160*/  UMOV UR4, 0x40 ;  /* 0x0000004000047882 */ /* 0x000fe20000000000 */
[----:B------:R-:W-:Y:S01]  /*3170*/  NOP ;  /* 0x0000000000007918 */ /* 0x000fe20000000000 */
[----:B------:R-:W-:Y:S01]  /*3180*/  ULEA UR4, UR37, UR4, 0x18 ;  /* 0x0000000425047291 */ /* 0x000fe2000f8ec0ff */
[----:B------:R-:W-:Y:S02]  /*3190*/  UMOV UR5, 0x400 ;  /* 0x0000040000057882 */ /* 0x000fe40000000000 */
[----:B------:R-:W-:-:S06]  /*31a0*/  ULEA UR37, UR37, UR5, 0x18 ;  /* 0x0000000525257291 */ /* 0x000fcc000f8ec0ff */
[----:B------:R-:W2:Y:S02]  /*31b0*/  LDS.U8 R2, [UR4+0x1c] ;  /* 0x00001c04ff027984 */ /* 0x000ea40008000000 */
[----:B--2---:R-:W-:-:S13]  /*31c0*/  ISETP.NE.AND P0, PT, R2, RZ, PT ;  /* 0x000000ff0200720c */ /* 0x004fda0003f05270 */
[----:B------:R-:W-:Y:S05]  /*31d0*/  @P0 BRA `(.L_x_61) ;  /* 0x0000000000580947 */ /* 0x000fea0003800000 */
[----:B------:R-:W-:-:S13]  /*31e0*/  ELECT P0, URZ, PT ;  /* 0x0000000000ff782f */ /* 0x000fda0003800000 */
[----:B------:R-:W-:Y:S05]  /*31f0*/  @!P0 BRA `(.L_x_62) ;  /* 0x0000000000608947 */ /* 0x000fea0003800000 */
[----:B------:R-:W-:Y:S01]  /*3200*/  UMOV UR5, 0x10 ;  /* 0x0000001000057882 */ /* 0x000fe20000000000 */
[----:B------:R-:W-:Y:S01]  /*3210*/  HFMA2 R2, -RZ, RZ, 0, 5.9604644775390625e-08 ;  /* 0x00000001ff027431 */ /* 0x000fe200000001ff */
[----:B------:R-:W-:-:S03]  /*3220*/  MOV R3, 0xffff ;  /* 0x0000ffff00037802 */ /* 0x000fc60000000f00 */
[----:B------:R-:W-:Y:S04]  /*3230*/  DEPBAR.LE SB2, 0x36 ;  /* 0x0000ad800000791a */ /* 0x000fe80000000000 */
[----:B------:R-:W2:Y:S02]  /*3240*/  UTCATOMSWS.FIND_AND_SET.ALIGN UP0, UR5, UR5 ;  /* 0x00000005000575e3 */ /* 0x000ea40008000800 */
[----:B--2---:R-:W-:Y:S01]  /*3250*/  MOV R4, UR5 ;  /* 0x0000000500047c02 */ /* 0x004fe20008000f00 */
[----:B------:R-:W-:Y:S06]  /*3260*/  BRA.U UP0, `(.L_x_63) ;  /* 0x0000000100187547 */ /* 0x000fec000b800000 */
.L_x_64:
[----:B------:R-:W-:Y:S05]  /*3270*/  NANOSLEEP 0x64 ;  /* 0x000000640000795d */ /* 0x000fea0003800000 */
[----:B------:R-:W-:-:S05]  /*3280*/  UMOV UR5, 0x10 ;  /* 0x0000001000057882 */ /* 0x000fca0000000000 */
[----:B------:R-:W-:Y:S04]  /*3290*/  DEPBAR.LE SB2, 0x36 ;  /* 0x0000ad800000791a */ /* 0x000fe80000000000 */
[----:B------:R-:W2:Y:S02]  /*32a0*/  UTCATOMSWS.FIND_AND_SET.ALIGN UP0, UR5, UR5 ;  /* 0x00000005000575e3 */ /* 0x000ea40008000800 */
[----:B--2---:R-:W-:Y:S01]  /*32b0*/  MOV R4, UR5 ;  /* 0x0000000500047c02 */ /* 0x004fe20008000f00 */
[----:B------:R-:W-:Y:S05]  /*32c0*/  BRA.U !UP0, `(.L_x_64) ;  /* 0xfffffffd08e87547 */ /* 0x000fea000b83ffff */
.L_x_63:
[-C--:B------:R-:W-:Y:S02]  /*32d0*/  SHF.L.U32 R3, R3, R4.reuse, RZ ;  /* 0x0000000403037219 */ /* 0x080fe400000006ff */
[----:B------:R-:W-:Y:S01]  /*32e0*/  SHF.L.U32 R2, R2, R4, RZ ;  /* 0x0000000402027219 */ /* 0x000fe200000006ff */
[----:B------:R-:W-:Y:S02]  /*32f0*/  IMAD.SHL.U32 R4, R4, 0x20, RZ ;  /* 0x0000002004047824 */ /* 0x000fe400078e00ff */
[----:B------:R2:W-:Y:S04]  /*3300*/  ATOMS.OR RZ, [UR4+0x14], R3 ;  /* 0x00001403ffff798c */ /* 0x0005e8000b000004 */
[----:B------:R2:W-:Y:S04]  /*3310*/  ATOMS.OR RZ, [UR4+0x18], R2 ;  /* 0x00001802ffff798c */ /* 0x0005e8000b000004 */
[----:B------:R2:W-:Y:S01]  /*3320*/  STS [UR37+0x130], R4 ;  /* 0x00013004ff007988 */ /* 0x0005e20008000825 */
[----:B------:R-:W-:Y:S05]  /*3330*/  BRA `(.L_x_62) ;  /* 0x0000000000107947 */ /* 0x000fea0003800000 */
.L_x_61:
[----:B------:R-:W-:-:S05]  /*3340*/  MOV R2, 0xffffffff ;  /* 0xffffffff00027802 */ /* 0x000fca0000000f00 */
[----:B------:R2:W-:Y:S02]  /*3350*/  STS [UR37+0x130], R2 ;  /* 0x00013002ff007988 */ /* 0x0005e40008000825 */
[----:B--2---:R-:W-:Y:S02]  /*3360*/  MOV R2, 0x3380 ;  /* 0x0000338000027802 */ /* 0x004fe40000000f00 */
[----:B-1---5:R-:W-:Y:S05]  /*3370*/  CALL.REL.NOINC `($__internal_1_$__cuda_sm10x_tcgen05_guardrail_trap_phase_invalid_during_alloc) ;  /* 0x000000bc00b87944 */ /* 0x022fea0003c00000 */
.L_x_62:
[----:B------:R-:W-:Y:S05]  /*3380*/  WARPSYNC.ALL ;  /* 0x0000000000007948 */ /* 0x000fea0003800000 */
[----:B------:R-:W3:Y:S01]  /*3390*/  S2UR UR13, SR_CgaCtaId ;  /* 0x00000000000d79c3 */ /* 0x000ee20000008800 */
[----:B------:R-:W-:Y:S01]  /*33a0*/  UMOV UR4, 0x400 ;  /* 0x0000040000047882 */ /* 0x000fe20000000000 */
[----:B------:R-:W-:-:S06]  /*33b0*/  NOP ;  /* 0x0000000000007918 */ /* 0x000fcc0000000000 */
[----:B------:R-:W-:Y:S06]  /*33c0*/  BAR.ARV 0x6, 0xa0 ;  /* 0x0182800000007b1d */ /* 0x000fec0000002000 */
[----:B------:R-:W4:Y:S01]  /*33d0*/  LDCU UR14, c[0x0][0x38c] ;  /* 0x00007180ff0e77ac */ /* 0x000f220008000800 */
[----:B------:R-:W-:Y:S01]  /*33e0*/  LOP3.LUT R0, R0, 0xffff, RZ, 0xc0, !PT ;  /* 0x0000ffff00007812 */ /* 0x000fe200078ec0ff */
[----:B------:R-:W-:Y:S01]  /*33f0*/  IMAD.MOV.U32 R11, RZ, RZ, 0x1 ;  /* 0x00000001ff0b7424 */ /* 0x000fe200078e00ff */
[----:B------:R-:W-:Y:S01]  /*3400*/  CS2R R8, SRZ ;  /* 0x0000000000087805 */ /* 0x000fe2000001ff00 */
[----:B------:R-:W-:Y:S01]  /*3410*/  IMAD.MOV.U32 R10, RZ, RZ, RZ ;  /* 0x000000ffff0a7224 */ /* 0x000fe200078e00ff */
[----:B------:R-:W-:Y:S01]  /*3420*/  R2UR UR16, R0 ;  /* 0x00000000001072ca */ /* 0x000fe200000e0000 */
[----:B------:R-:W-:Y:S01]  /*3430*/  UMOV UR26, URZ ;  /* 0x000000ff001a7c82 */ /* 0x000fe20008000000 */
[----:B------:R-:W-:Y:S01]  /*3440*/  UMOV UR25, URZ ;  /* 0x000000ff00197c82 */ /* 0x000fe20008000000 */
[----:B---3--:R-:W-:Y:S01]  /*3450*/  ULEA UR13, UR13, UR4, 0x18 ;  /* 0x000000040d0d7291 */ /* 0x008fe2000f8ec0ff */
[----:B------:R-:W3:Y:S03]  /*3460*/  LDCU UR4, c[0x0][0x38c] ;  /* 0x00007180ff0477ac */ /* 0x000ee60008000800 */
[----:B------:R-:W-:-:S02]  /*3470*/  UIADD3 UR18, UPT, UPT, UR13, 0x4300, URZ ;  /* 0x000043000d127890 */ /* 0x000fc4000fffe0ff */
[----:B------:R-:W-:-:S03]  /*3480*/  UIADD3 UR19, UPT, UPT, UR13, 0x18300, URZ ;  /* 0x000183000d137890 */ /* 0x000fc6000fffe0ff */
[----:B--2---:R-:W2:Y:S01]  /*3490*/  LDS R2, [UR13+0x130] ;  /* 0x0001300dff027984 */ /* 0x004ea20008000800 */
[----:B------:R-:W-:Y:S02]  /*34a0*/  UIADD3 UR20, UPT, UPT, UR13, 0x2c300, URZ ;  /* 0x0002c3000d147890 */ /* 0x000fe4000fffe0ff */
[----:B------:R-:W-:Y:S02]  /*34b0*/  UIADD3 UR21, UPT, UPT, UR13, 0x2eb00, URZ ;  /* 0x0002eb000d157890 */ /* 0x000fe4000fffe0ff */
[----:B------:R-:W-:Y:S02]  /*34c0*/  USHF.R.U32.HI UR18, URZ, 0x4, UR18 ;  /* 0x00000004ff127899 */ /* 0x000fe40008011612 */
[----:B------:R-:W-:Y:S02]  /*34d0*/  USHF.R.U32.HI UR19, URZ, 0x4, UR19 ;  /* 0x00000004ff137899 */ /* 0x000fe40008011613 */
[----:B------:R-:W-:Y:S02]  /*34e0*/  USHF.R.U32.HI UR20, URZ, 0x4, UR20 ;  /* 0x00000004ff147899 */ /* 0x000fe40008011614 */
[----:B---3--:R-:W-:-:S02]  /*34f0*/  UIADD3 UR4, UPT, UPT, UR4, 0xff, URZ ;  /* 0x000000ff04047890 */ /* 0x008fc4000fffe0ff */
[----:B------:R-:W-:Y:S02]  /*3500*/  USHF.R.U32.HI UR21, URZ, 0x4, UR21 ;  /* 0x00000004ff157899 */ /* 0x000fe40008011615 */
[----:B------:R-:W-:Y:S02]  /*3510*/  USHF.R.S32.HI UR12, URZ, 0x1f, UR4 ;  /* 0x0000001fff0c7899 */ /* 0x000fe40008011404 */
[----:B------:R-:W-:Y:S02]  /*3520*/  ULOP3.LUT UR18, UR18, 0x3fff, URZ, 0xc0, !UPT ;  /* 0x00003fff12127892 */ /* 0x000fe4000f8ec0ff */
[----:B------:R-:W-:Y:S02]  /*3530*/  ULEA.HI UR12, UR12, UR4, URZ, 0x8 ;  /* 0x000000040c0c7291 */ /* 0x000fe4000f8f40ff */
[----:B------:R-:W-:Y:S02]  /*3540*/  ULOP3.LUT UR19, UR19, 0x3fff, URZ, 0xc0, !UPT ;  /* 0x00003fff13137892 */ /* 0x000fe4000f8ec0ff */
[----:B------:R-:W-:-:S02]  /*3550*/  USHF.R.S32.HI UR12, URZ, 0x8, UR12 ;  /* 0x00000008ff0c7899 */ /* 0x000fc4000801140c */
[----:B------:R-:W-:Y:S02]  /*3560*/  ULOP3.LUT UR20, UR20, 0x3fff, URZ, 0xc0, !UPT ;  /* 0x00003fff14147892 */ /* 0x000fe4000f8ec0ff */
[----:B------:R-:W-:Y:S02]  /*3570*/  UISETP.LT.AND UP0, UPT, UR12, 0x1, UPT ;  /* 0x000000010c00788c */ /* 0x000fe4000bf01270 */
[----:B------:R-:W-:Y:S02]  /*3580*/  ULOP3.LUT UR21, UR21, 0x3fff, URZ, 0xc0, !UPT ;  /* 0x00003fff15157892 */ /* 0x000fe4000f8ec0ff */
[----:B------:R-:W-:Y:S02]  /*3590*/  USEL UR17, UR12, 0x1, !UP0 ;  /* 0x000000010c117887 */ /* 0x000fe4000c000000 */
[----:B------:R-:W-:Y:S02]  /*35a0*/  ULOP3.LUT UR18, UR18, 0x10000, URZ, 0xfc, !UPT ;  /* 0x0001000012127892 */ /* 0x000fe4000f8efcff */
[----:B------:R-:W-:-:S02]  /*35b0*/  ULOP3.LUT UR19, UR19, 0x10000, URZ, 0xfc, !UPT ;  /* 0x0001000013137892 */ /* 0x000fc4000f8efcff */
[----:B------:R-:W-:Y:S02]  /*35c0*/  ULOP3.LUT UR20, UR20, 0x10000, URZ, 0xfc, !UPT ;  /* 0x0001000014147892 */ /* 0x000fe4000f8efcff */
[----:B------:R-:W-:Y:S01]  /*35d0*/  ULOP3.LUT UR21, UR21, 0x10000, URZ, 0xfc, !UPT ;  /* 0x0001000015157892 */ /* 0x000fe2000f8efcff */
[----:B--2---:R-:W-:Y:S01]  /*35e0*/  R2UR UR27, R2 ;  /* 0x00000000021b72ca */ /* 0x004fe200000e0000 */
[----:B------:R-:W-:Y:S02]  /*35f0*/  UIADD3 UR17, UPT, UPT, -UR17, URZ, URZ ;  /* 0x000000ff11117290 */ /* 0x000fe4000fffe1ff */
[----:B----4-:R-:W-:-:S10]  /*3600*/  UISETP.GE.AND UP3, UPT, UR14, 0x1, UPT ;  /* 0x000000010e00788c */ /* 0x010fd4000bf66270 */
[----:B------:R-:W-:Y:S02]  /*3610*/  UIADD3 UR11, UPT, UPT, UR27, 0x110, URZ ;  /* 0x000001101b0b7890 */ /* 0x000fe4000fffe0ff */
[----:B------:R-:W-:Y:S02]  /*3620*/  UIADD3 UR9, UPT, UPT, UR27, 0x114, URZ ;  /* 0x000001141b097890 */ /* 0x000fe4000fffe0ff */
[----:B------:R-:W-:Y:S02]  /*3630*/  UIADD3 UR7, UPT, UPT, UR27, 0x118, URZ ;  /* 0x000001181b077890 */ /* 0x000fe4000fffe0ff */
[----:B------:R-:W-:Y:S02]  /*3640*/  UIADD3 UR5, UPT, UPT, UR27, 0x11c, URZ ;  /* 0x0000011c1b057890 */ /* 0x000fe4000fffe0ff */
[----:B------:R-:W-:Y:S02]  /*3650*/  UIADD3 UR10, UPT, UPT, UR27, 0x100, URZ ;  /* 0x000001001b0a7890 */ /* 0x000fe4000fffe0ff */
[----:B------:R-:W-:-:S02]  /*3660*/  UIADD3 UR8, UPT, UPT, UR27, 0x104, URZ ;  /* 0x000001041b087890 */ /* 0x000fc4000fffe0ff */
[----:B------:R-:W-:Y:S02]  /*3670*/  UIADD3 UR6, UPT, UPT, UR27, 0x108, URZ ;  /* 0x000001081b067890 */ /* 0x000fe4000fffe0ff */
[----:B------:R-:W-:Y:S02]  /*3680*/  UIADD3 UR4, UPT, UPT, UR27, 0x10c, URZ ;  /* 0x0000010c1b047890 */ /* 0x000fe4000fffe0ff */
[----:B------:R-:W-:Y:S02]  /*3690*/  USHF.R.U32.HI UR46, URZ, 0x1a, UR11 ;  /* 0x0000001aff2e7899 */ /* 0x000fe4000801160b */
[----:B------:R-:W-:Y:S02]  /*36a0*/  USHF.R.U32.HI UR40, URZ, 0x1a, UR9 ;  /* 0x0000001aff287899 */ /* 0x000fe40008011609 */
[----:B------:R-:W-:Y:S02]  /*36b0*/  USHF.R.U32.HI UR34, URZ, 0x1a, UR7 ;  /* 0x0000001aff227899 */ /* 0x000fe40008011607 */
[----:B------:R-:W-:-:S02]  /*36c0*/  USHF.R.U32.HI UR28, URZ, 0x1a, UR5 ;  /* 0x0000001aff1c7899 */ /* 0x000fc40008011605 */
[----:B------:R-:W-:Y:S02]  /*36d0*/  USHF.R.U32.HI UR47, URZ, 0x11, UR10 ;  /* 0x00000011ff2f7899 */ /* 0x000fe4000801160a */
[----:B------:R-:W-:Y:S02]  /*36e0*/  USHF.R.U32.HI UR41, URZ, 0x11, UR8 ;  /* 0x00000011ff297899 */ /* 0x000fe40008011608 */
[----:B------:R-:W-:Y:S02]  /*36f0*/  USHF.R.U32.HI UR35, URZ, 0x11, UR6 ;  /* 0x00000011ff237899 */ /* 0x000fe40008011606 */
[----:B------:R-:W-:Y:S02]  /*3700*/  USHF.R.U32.HI UR29, URZ, 0x11, UR4 ;  /* 0x00000011ff1d7899 */ /* 0x000fe40008011604 */
[----:B------:R-:W-:Y:S02]  /*3710*/  ULOP3.LUT UR46, UR46, 0x30, URZ, 0xc0, !UPT ;  /* 0x000000302e2e7892 */ /* 0x000fe4000f8ec0ff */
[----:B------:R-:W-:-:S02]  /*3720*/  ULOP3.LUT UR40, UR40, 0x30, URZ, 0xc0, !UPT ;  /* 0x0000003028287892 */ /* 0x000fc4000f8ec0ff */
[----:B------:R-:W-:Y:S02]  /*3730*/  ULOP3.LUT UR34, UR34, 0x30, URZ, 0xc0, !UPT ;  /* 0x0000003022227892 */ /* 0x000fe4000f8ec0ff */
[----:B------:R-:W-:Y:S02]  /*3740*/  ULOP3.LUT UR28, UR28, 0x30, URZ, 0xc0, !UPT ;  /* 0x000000301c1c7892 */ /* 0x000fe4000f8ec0ff */
[----:B------:R-:W-:Y:S02]  /*3750*/  ULOP3.LUT UR47, UR47, 0x6000, URZ, 0xc0, !UPT ;  /* 0x000060002f2f7892 */ /* 0x000fe4000f8ec0ff */
[----:B------:R-:W-:Y:S02]  /*3760*/  ULOP3.LUT UR41, UR41, 0x6000, URZ, 0xc0, !UPT ;  /* 0x0000600029297892 */ /* 0x000fe4000f8ec0ff */
        /* <DEDUP_REMOVED lines=10> */
[----:B------:R-:W-:Y:S02]  /*3810*/  UPRMT UR47, UR46, 0x5410, UR47 ;  /* 0x000054102e2f7896 */ /* 0x000fe4000800002f */
[----:B------:R-:W-:Y:S02]  /*3820*/  UPRMT UR41, UR40, 0x5410, UR41 ;  /* 0x0000541028297896 */ /* 0x000fe40008000029 */
[----:B------:R-:W-:Y:S02]  /*3830*/  UPRMT UR35, UR34, 0x5410, UR35 ;  /* 0x0000541022237896 */ /* 0x000fe40008000023 */
[----:B------:R-:W-:Y:S01]  /*3840*/  UPRMT UR29, UR28, 0x5410, UR29 ;  /* 0x000054101c1d7896 */ /* 0x000fe2000800001d */
[----:B------:R-:W-:Y:S01]  /*3850*/  UMOV UR46, URZ ;  /* 0x000000ff002e7c82 */ /* 0x000fe20008000000 */
[----:B------:R-:W-:Y:S01]  /*3860*/  UMOV UR40, URZ ;  /* 0x000000ff00287c82 */ /* 0x000fe20008000000 */
[----:B------:R-:W-:Y:S01]  /*3870*/  UMOV UR34, URZ ;  /* 0x000000ff00227c82 */ /* 0x000fe20008000000 */
[----:B------:R-:W-:-:S08]  /*3880*/  UMOV UR28, URZ ;  /* 0x000000ff001c7c82 */ /* 0x000fd00008000000 */
.L_x_71:
[----:B------:R-:W-:Y:S02]  /*3890*/  LEA R0, R10, UR13, 0x3 ;  /* 0x0000000d0a007c11 */ /* 0x000fe4000f8e18ff */
[----:B------:R-:W-:Y:S02]  /*38a0*/  SHF.L.U32 R2, R9, 0x1f, RZ ;  /* 0x0000001f09027819 */ /* 0x000fe400000006ff */
[----:B------:R-:W-:Y:S01]  /*38b0*/  PLOP3.LUT P0, PT, PT, PT, UP3, 0x80, 0x8 ;  /* 0x000000000008781c */ /* 0x000fe20003f0f038 */
[----:B------:R-:W-:Y:S01]  /*38c0*/  VIADD R3, R0, 0xb0 ;  /* 0x000000b000037836 */ /* 0x000fe20000000000 */
[----:B--2---:R-:W2:Y:S02]  /*38d0*/  SYNCS.PHASECHK.TRANS64.TRYWAIT P1, [R0+URZ+0xa0], R2 ;  /* 0x0000a002000075a7 */ /* 0x004ea400080211ff */
[----:B--2-4-:R-:W-:Y:S09]  /*38e0*/  @!P1 BRA `(.L_x_65) ;  /* 0x000000ac00dc9947 */ /* 0x014ff20003800000 */
.L_x_210:
[----:B------:R-:W-:Y:S01]  /*38f0*/  LEA R4, R10, UR13, 0x4 ;  /* 0x0000000d0a047c11 */ /* 0x000fe2000f8e20ff */
[----:B------:R-:W-:Y:S01]  /*3900*/  @UP3 ULEA UR15, UR25, UR13, 0x3 ;  /* 0x0000000d190f3291 */ /* 0x000fe2000f8e18ff */
[----:B------:R-:W-:Y:S01]  /*3910*/  PLOP3.LUT P2, PT, PT, PT, PT, 0x80, 0x8 ;  /* 0x000000000008781c */ /* 0x000fe20003f4f070 */
[----:B------:R-:W-:Y:S01]  /*3920*/  ULEA UR14, UR26, UR13, 0x3 ;  /* 0x0000000d1a0e7291 */ /* 0x000fe2000f8e18ff */
[----:B------:R-:W-:Y:S02]  /*3930*/  PRMT R3, RZ, 0x654, R3 ;  /* 0x00000654ff037816 */ /* 0x000fe40000000003 */
[----:B------:R-:W3:Y:S01]  /*3940*/  LDS.128 R4, [R4+0x110] ;  /* 0x0001100004047984 */ /* 0x000ee20000000c00 */
[----:B--2---:R-:W-:Y:S02]  /*3950*/  @P0 SHF.L.U32 R2, R8, 0x1f, RZ ;  /* 0x0000001f08020819 */ /* 0x004fe400000006ff */
[----:B------:R-:W-:Y:S01]  /*3960*/  SHF.L.U32 R0, R11, 0x1f, RZ ;  /* 0x0000001f0b007819 */ /* 0x000fe200000006ff */
[----:B------:R-:W-:Y:S01]  /*3970*/  @!PT LDS RZ, [RZ] ;  /* 0x00000000fffff984 */ /* 0x000fe20000000800 */
[----:B------:R-:W-:Y:S01]  /*3980*/  @!PT LDS RZ, [RZ] ;  /* 0x00000000fffff984 */ /* 0x000fe20000000800 */
[----:B------:R-:W-:Y:S01]  /*3990*/  @!PT LDS RZ, [RZ] ;  /* 0x00000000fffff984 */ /* 0x000fe20000000800 */
[----:B------:R-:W-:Y:S01]  /*39a0*/  @!PT LDS RZ, [RZ] ;  /* 0x00000000fffff984 */ /* 0x000fe20000000800 */
[----:B------:R2:W-:Y:S06]  /*39b0*/  MEMBAR.ALL.CTA ;  /* 0x0000000000007992 */ /* 0x0005ec0000008000 */
[----:B--2---:R-:W2:Y:S02]  /*39c0*/  FENCE.VIEW.ASYNC.S ;  /* 0x00000000000073c6 */ /* 0x004ea40000000000 */
[----:B--2---:R2:W-:Y:S01]  /*39d0*/  SYNCS.ARRIVE.TRANS64.RED.A1T0 RZ, [R3+URZ], RZ ;  /* 0x000000ff03ff79a7 */ /* 0x0045e200081004ff */
[----:B------:R2:W4:Y:S01]  /*39e0*/  @P0 SYNCS.PHASECHK.TRANS64.TRYWAIT P2, [UR15], R2 ;  /* 0x00000002ff0005a7 */ /* 0x000522000804110f */
[----:B------:R-:W-:Y:S01]  /*39f0*/  ULEA UR15, UR26, UR27, 0x7 ;  /* 0x0000001b1a0f7291 */ /* 0x000fe2000f8e38ff */
[----:B---3--:R-:W-:Y:S01]  /*3a00*/  LOP3.LUT P1, RZ, R6, 0x1, RZ, 0xc0, !PT ;  /* 0x0000000106ff7812 */ /* 0x008fe2000782c0ff */
[----:B------:R-:W3:Y:S02]  /*3a10*/  SYNCS.PHASECHK.TRANS64.TRYWAIT P0, [UR14+0xd0], R0 ;  /* 0x0000d000ff0075a7 */ /* 0x000ee4000800110e */
[----:B--234-:R-:W-:Y:S10]  /*3a20*/  @!P0 BRA `(.L_x_66) ;  /* 0x000000ac00a08947 */ /* 0x01cff40003800000 */
.L_x_212:
[----:B------:R-:W-:Y:S01]  /*3a30*/  IADD3 R10, PT, PT, R10, 0x1, RZ ;  /* 0x000000010a0a7810 */ /* 0x000fe20007ffe0ff */
[----:B------:R-:W-:Y:S06]  /*3a40*/  BRA.U !UP3, `(.L_x_67) ;  /* 0x000000050b247547 */ /* 0x000fec000b800000 */
[----:B------:R-:W-:Y:S01]  /*3a50*/  UMOV UR61, URZ ;  /* 0x000000ff003d7c82 */ /* 0x000fe20008000000 */
[----:B------:R-:W-:Y:S01]  /*3a60*/  UMOV UR24, UR17 ;  /* 0x0000001100187c82 */ /* 0x000fe20008000000 */
[----:B------:R-:W-:Y:S01]  /*3a70*/  UMOV UR23, UR12 ;  /* 0x0000000c00177c82 */ /* 0x000fe20008000000 */
[----:B------:R-:W-:-:S05]  /*3a80*/  UMOV UR53, UR25 ;  /* 0x0000001900357c82 */ /* 0x000fca0008000000 */
.L_x_70:
[----:B------:R-:W-:Y:S02]  /*3a90*/  UIADD3 UR24, UPT, UPT, UR24, 0x1, URZ ;  /* 0x0000000118187890 */ /* 0x000fe4000fffe0ff */
[----:B---3--:R-:W-:Y:S02]  /*3aa0*/  ULEA UR22, UR53, UR13, 0x3 ;  /* 0x0000000d35167291 */ /* 0x008fe4000f8e18ff */
[----:B------:R-:W-:Y:S01]  /*3ab0*/  UISETP.NE.AND UP0, UPT, UR24, URZ, UPT ;  /* 0x000000ff1800728c */ /* 0x000fe2000bf05270 */
[----:B----4-:R-:W-:Y:S10]  /*3ac0*/  @P2 BRA `(.L_x_68) ;  /* 0x00000000000c2947 */ /* 0x010ff40003800000 */
[----:B--2---:R-:W-:Y:S04]  /*3ad0*/  SHF.L.U32 R2, R8, 0x1f, RZ ;  /* 0x0000001f08027819 */ /* 0x004fe800000006ff */
[----:B------:R-:W2:Y:S02]  /*3ae0*/  SYNCS.PHASECHK.TRANS64.TRYWAIT P0, [UR22], R2 ;  /* 0x00000002ff0075a7 */ /* 0x000ea40008001116 */
[----:B--2---:R-:W-:Y:S05]  /*3af0*/  @!P0 BRA `(.L_x_69) ;  /* 0x000000ac00848947 */ /* 0x004fea0003800000 */
.L_x_68:
[----:B------:R-:W-:Y:S01]  /*3b00*/  UISETP.NE.AND UP1, UPT, UR23, 0x1, UPT ;  /* 0x000000011700788c */ /* 0x000fe2000bf25270 */
[----:B------:R-:W-:Y:S01]  /*3b10*/  PLOP3.LUT P2, PT, PT, PT, PT, 0x80, 0x8 ;  /* 0x000000000008781c */ /* 0x000fe20003f4f070 */
[----:B------:R-:W-:Y:S02]  /*3b20*/  UIADD3 UR25, UPT, UPT, UR53, 0x1, URZ ;  /* 0x0000000135197890 */ /* 0x000fe4000fffe0ff */
[----:B------:R-:W-:Y:S02]  /*3b30*/  ULEA UR60, UR53, UR20, 0x7 ;  /* 0x00000014353c7291 */ /* 0x000fe4000f8e38ff */
[----:B------:R-:W-:Y:S01]  /*3b40*/  UISETP.NE.AND UP2, UPT, UR25, 0x5, UPT ;  /* 0x000000051900788c */ /* 0x000fe2000bf45270 */
[----:B------:R-:W-:Y:S01]  /*3b50*/  PLOP3.LUT P0, PT, PT, PT, UP1, 0x80, 0x8 ;  /* 0x000000000008781c */ /* 0x000fe20003f0f018 */
[----:B------:R-:W-:Y:S02]  /*3b60*/  ULEA UR52, UR53, UR21, 0x7 ;  /* 0x0000001535347291 */ /* 0x000fe4000f8e38ff */
[----:B------:R-:W-:Y:S02]  /*3b70*/  USEL UR31, URZ, 0x1, UP2 ;  /* 0x00000001ff1f7887 */ /* 0x000fe40009000000 */
[----:B------:R-:W-:Y:S02]  /*3b80*/  USEL UR25, UR25, URZ, UP2 ;  /* 0x000000ff19197287 */ /* 0x000fe40009000000 */
[----:B------:R-:W-:Y:S02]  /*3b90*/  UIADD3 UR62, UPT, UPT, UR60, 0x20, URZ ;  /* 0x000000203c3e7890 */ /* 0x000fe4000fffe0ff */
[----:B------:R-:W-:Y:S01]  /*3ba0*/  @UP1 ULEA UR30, UR25, UR13, 0x3 ;  /* 0x0000000d191e1291 */ /* 0x000fe2000f8e18ff */
[----:B------:R-:W-:Y:S01]  /*3bb0*/  LOP3.LUT R8, R8, UR31, RZ, 0x3c, !PT ;  /* 0x0000001f08087c12 */ /* 0x000fe2000f8e3cff */
[----:B------:R-:W-:Y:S02]  /*3bc0*/  UIADD3 UR64, UPT, UPT, UR60, 0x40, URZ ;  /* 0x000000403c407890 */ /* 0x000fe4000fffe0ff */
[----:B------:R-:W-:Y:S01]  /*3bd0*/  UIADD3 UR66, UPT, UPT, UR60, 0x60, URZ ;  /* 0x000000603c427890 */ /* 0x000fe2000fffe0ff */
[----:B--2---:R-:W-:Y:S01]  /*3be0*/  @P0 SHF.L.U32 R0, R8, 0x1f, RZ ;  /* 0x0000001f08000819 */ /* 0x004fe200000006ff */
[----:B------:R-:W-:Y:S02]  /*3bf0*/  UISETP.NE.U32.AND UP1, UPT, UR61, URZ, UPT ;  /* 0x000000ff3d00728c */ /* 0x000fe4000bf25070 */
[----:B------:R-:W-:Y:S01]  /*3c00*/  ULEA UR50, UR53, UR19, 0xa ;  /* 0x0000001335327291 */ /* 0x000fe2000f8e50ff */
[----:B------:R3:W4:Y:S01]  /*3c10*/  @P0 SYNCS.PHASECHK.TRANS64.TRYWAIT P2, [UR30], R0 ;  /* 0x00000000ff0005a7 */ /* 0x000722000804111e */
[----:B------:R-:W-:Y:S02]  /*3c20*/  ULEA UR48, UR53, UR18, 0xa ;  /* 0x0000001235307291 */ /* 0x000fe4000f8e50ff */
[----:B------:R-:W-:Y:S02]  /*3c30*/  UIADD3 UR54, UPT, UPT, UR52, 0x20, URZ ;  /* 0x0000002034367890 */ /* 0x000fe4000fffe0ff */
[----:B------:R-:W-:Y:S02]  /*3c40*/  UIADD3 UR56, UPT, UPT, UR52, 0x40, URZ ;  /* 0x0000004034387890 */ /* 0x000fe4000fffe0ff */
[----:B------:R-:W-:Y:S02]  /*3c50*/  UIADD3 UR58, UPT, UPT, UR52, 0x60, URZ ;  /* 0x00000060343a7890 */ /* 0x000fe4000fffe0ff */
[----:B------:R-:W-:Y:S02]  /*3c60*/  UIADD3 UR44, UPT, UPT, UR50, 0x2, URZ ;  /* 0x00000002322c7890 */ /* 0x000fe4000fffe0ff */
[----:B------:R-:W-:Y:S02]  /*3c70*/  UIADD3 UR42, UPT, UPT, UR48, 0x2, URZ ;  /* 0x00000002302a7890 */ /* 0x000fe4000fffe0ff */
[----:B------:R-:W-:Y:S02]  /*3c80*/  UIADD3 UR38, UPT, UPT, UR50, 0x4, URZ ;  /* 0x0000000432267890 */ /* 0x000fe4000fffe0ff */
[----:B-1----:R-:W-:Y:S02]  /*3c90*/  UIADD3 UR36, UPT, UPT, UR48, 0x4, URZ ;  /* 0x0000000430247890 */ /* 0x002fe4000fffe0ff */
[----:B------:R-:W-:Y:S02]  /*3ca0*/  UIADD3 UR32, UPT, UPT, UR50, 0x6, URZ ;  /* 0x0000000632207890 */ /* 0x000fe4000fffe0ff */
[----:B------:R-:W-:Y:S02]  /*3cb0*/  UIADD3 UR30, UPT, UPT, UR48, 0x6, URZ ;  /* 0x00000006301e7890 */ /* 0x000fe4000fffe0ff */
[----:B------:R-:W-:Y:S02]  /*3cc0*/  UIADD3 UR22, UPT, UPT, UR22, 0x28, URZ ;  /* 0x0000002816167890 */ /* 0x000fe4000fffe0ff */
[----:B------:R-:W-:Y:S01]  /*3cd0*/  UIADD3 UR23, UPT, UPT, UR23, -0x1, URZ ;  /* 0xffffffff17177890 */ /* 0x000fe2000fffe0ff */
[----:B------:R-:W-:Y:S01]  /*3ce0*/  UMOV UR61, 0x4008 ;  /* 0x00004008003d7882 */ /* 0x000fe20000000000 */
[----:B------:R-:W-:Y:S01]  /*3cf0*/  UMOV UR63, 0x4008 ;  /* 0x00004008003f7882 */ /* 0x000fe20000000000 */
[----:B------:R1:W-:Y:S01]  /*3d00*/  UTCCP.T.S.4x32dp128bit tmem[UR27+0x100], gdesc[UR60] ;  /* 0x0001003c1b0079e7 */ /* 0x0003e20009100000 */
[----:B------:R-:W-:Y:S01]  /*3d10*/  UTCCP.T.S.4x32dp128bit tmem[UR27+0x104], gdesc[UR62] ;  /* 0x0001043e1b0079e7 */ /* 0x000fe20009100000 */
[----:B------:R-:W-:Y:S01]  /*3d20*/  UMOV UR65, 0x4008 ;  /* 0x0000400800417882 */ /* 0x000fe20000000000 */
[----:B------:R-:W-:Y:S01]  /*3d30*/  UMOV UR67, 0x4008 ;  /* 0x0000400800437882 */ /* 0x000fe20000000000 */
[----:B------:R-:W-:Y:S01]  /*3d40*/  UTCCP.T.S.4x32dp128bit tmem[UR27+0x108], gdesc[UR64] ;  /* 0x000108401b0079e7 */ /* 0x000fe20009100000 */
[----:B------:R-:W-:Y:S01]  /*3d50*/  UTCCP.T.S.4x32dp128bit tmem[UR27+0x10c], gdesc[UR66] ;  /* 0x00010c421b0079e7 */ /* 0x000fe20009100000 */
[----:B------:R-:W-:Y:S01]  /*3d60*/  UMOV UR53, 0x4008 ;  /* 0x0000400800357882 */ /* 0x000fe20000000000 */
[----:B------:R-:W-:Y:S01]  /*3d70*/  UMOV UR55, 0x4008 ;  /* 0x0000400800377882 */ /* 0x000fe20000000000 */
[----:B------:R2:W-:Y:S01]  /*3d80*/  UTCCP.T.S.4x32dp128bit tmem[UR27+0x110], gdesc[UR52] ;  /* 0x000110341b0079e7 */ /* 0x0005e20009100000 */
[----:B------:R3:W-:Y:S01]  /*3d90*/  UTCCP.T.S.4x32dp128bit tmem[UR27+0x114], gdesc[UR54] ;  /* 0x000114361b0079e7 */ /* 0x0007e20009100000 */
[----:B------:R-:W-:Y:S01]  /*3da0*/  UMOV UR57, 0x4008 ;  /* 0x0000400800397882 */ /* 0x000fe20000000000 */
[----:B------:R-:W-:Y:S01]  /*3db0*/  UMOV UR59, 0x4008 ;  /* 0x00004008003b7882 */ /* 0x000fe20000000000 */
[----:B------:R3:W-:Y:S01]  /*3dc0*/  UTCCP.T.S.4x32dp128bit tmem[UR27+0x118], gdesc[UR56] ;  /* 0x000118381b0079e7 */ /* 0x0007e20009100000 */
[----:B------:R3:W-:Y:S01]  /*3dd0*/  UTCCP.T.S.4x32dp128bit tmem[UR27+0x11c], gdesc[UR58] ;  /* 0x00011c3a1b0079e7 */ /* 0x0007e20009100000 */
[----:B------:R-:W-:Y:S01]  /*3de0*/  UMOV UR51, 0x40004040 ;  /* 0x4000404000337882 */ /* 0x000fe20000000000 */
[----:B------:R-:W-:Y:S01]  /*3df0*/  UMOV UR49, 0x40004040 ;  /* 0x4000404000317882 */ /* 0x000fe20000000000 */
[----:B------:R-:W-:Y:S01]  /*3e00*/  UMOV UR45, 0x40004040 ;  /* 0x40004040002d7882 */ /* 0x000fe20000000000 */
[----:B------:R3:W-:Y:S01]  /*3e10*/  UTCOMMA.4X gdesc[UR48], gdesc[UR50], tmem[UR15], tmem[UR46], idesc[UR47], tmem[UR10], UP1 ;  /* 0x800a2e32300075ea */ /* 0x0007e2000880000f */
[----:B------:R-:W-:Y:S01]  /*3e20*/  UMOV UR43, 0x40004040 ;  /* 0x40004040002b7882 */ /* 0x000fe20000000000 */
[----:B------:R-:W-:Y:S01]  /*3e30*/  UMOV UR39, 0x40004040 ;  /* 0x4000404000277882 */ /* 0x000fe20000000000 */
[----:B------:R3:W-:Y:S01]  /*3e40*/  UTCOMMA.4X gdesc[UR42], gdesc[UR44], tmem[UR15], tmem[UR40], idesc[UR41], tmem[UR8], UPT ;  /* 0x8008282c2a0075ea */ /* 0x0007e2000b80000f */
[----:B------:R-:W-:Y:S01]  /*3e50*/  UMOV UR37, 0x40004040 ;  /* 0x4000404000257882 */ /* 0x000fe20000000000 */
[----:B------:R-:W-:Y:S01]  /*3e60*/  UMOV UR33, 0x40004040 ;  /* 0x4000404000217882 */ /* 0x000fe20000000000 */
[----:B------:R3:W-:Y:S01]  /*3e70*/  UTCOMMA.4X gdesc[UR36], gdesc[UR38], tmem[UR15], tmem[UR34], idesc[UR35], tmem[UR6], UPT ;  /* 0x80062226240075ea */ /* 0x0007e2000b80000f */
[----:B------:R-:W-:Y:S01]  /*3e80*/  UMOV UR31, 0x40004040 ;  /* 0x40004040001f7882 */ /* 0x000fe20000000000 */
[----:B-1----:R-:W-:Y:S01]  /*3e90*/  UMOV UR61, 0x1 ;  /* 0x00000001003d7882 */ /* 0x002fe20000000000 */
[----:B------:R3:W-:Y:S01]  /*3ea0*/  UTCOMMA.4X gdesc[UR30], gdesc[UR32], tmem[UR15], tmem[UR28], idesc[UR29], tmem[UR4], UPT ;  /* 0x80041c201e0075ea */ /* 0x0007e2000b80000f */
[----:B------:R3:W-:Y:S01]  /*3eb0*/  UTCBAR.MULTICAST [UR22], URZ, UR16 ;  /* 0x000000ff160073e9 */ /* 0x0007e20008000810 */
[----:B--2---:R-:W-:Y:S01]  /*3ec0*/  UMOV UR53, UR25 ;  /* 0x0000001900357c82 */ /* 0x004fe20008000000 */
[----:B------:R-:W-:Y:S05]  /*3ed0*/  BRA.U UP0, `(.L_x_70) ;  /* 0xfffffff900ec7547 */ /* 0x000fea000b83ffff */
.L_x_67:
[----:B------:R-:W-:Y:S01]  /*3ee0*/  UIADD3 UR26, UPT, UPT, UR26, 0x1, URZ ;  /* 0x000000011a1a7890 */ /* 0x000fe2000fffe0ff */
[C---:B------:R-:W-:Y:S01]  /*3ef0*/  ISETP.NE.AND P0, PT, R10.reuse, 0x2, PT ;  /* 0x000000020a00780c */ /* 0x040fe20003f05270 */
[----:B---3--:R-:W-:Y:S02]  /*3f00*/  UIADD3 UR15, UPT, UPT, UR14, 0xc0, URZ ;  /* 0x000000c00e0f7890 */ /* 0x008fe4000fffe0ff */
[----:B------:R-:W-:Y:S01]  /*3f10*/  UISETP.NE.AND UP0, UPT, UR26, 0x2, UPT ;  /* 0x000000021a00788c */ /* 0x000fe2000bf05270 */
[----:B--2---:R-:W-:Y:S02]  /*3f20*/  SEL R0, RZ, 0x1, P0 ;  /* 0x00000001ff007807 */ /* 0x004fe40000000000 */
[----:B------:R-:W-:Y:S01]  /*3f30*/  SEL R10, R10, RZ, P0 ;  /* 0x000000ff0a0a7207 */ /* 0x000fe20000000000 */
[----:B------:R-:W-:Y:S01]  /*3f40*/  USEL UR14, URZ, 0x1, UP0 ;  /* 0x00000001ff0e7887 */ /* 0x000fe20008000000 */
[----:B------:R-:W-:Y:S01]  /*3f50*/  LOP3.LUT R9, R9, R0, RZ, 0x3c, !PT ;  /* 0x0000000009097212 */ /* 0x000fe200078e3cff */
[----:B------:R-:W-:Y:S01]  /*3f60*/  USEL UR26, UR26, URZ, UP0 ;  /* 0x000000ff1a1a7287 */ /* 0x000fe20008000000 */
[----:B------:R2:W-:Y:S03]  /*3f70*/  UTCBAR [UR15], URZ ;  /* 0x000000ff0f0073e9 */ /* 0x0005e600080000ff */
[----:B------:R-:W-:Y:S01]  /*3f80*/  LOP3.LUT R11, R11, UR14, RZ, 0x3c, !PT ;  /* 0x0000000e0b0b7c12 */ /* 0x000fe2000f8e3cff */
[----:B------:R-:W-:Y:S07]  /*3f90*/  @P1 BRA `(.L_x_71) ;  /* 0xfffffff8003c1947 */ /* 0x000fee000383ffff */
[----:B------:R-:W3:Y:S01]  /*3fa0*/  S2UR UR4, SR_CgaCtaId ;  /* 0x00000000000479c3 */ /* 0x000ee20000008800 */
[----:B------:R-:W-:Y:S01]  /*3fb0*/  ELECT P0, URZ, PT ;  /* 0x0000000000ff782f */ /* 0x000fe20003800000 */
[----:B------:R-:W-:Y:S01]  /*3fc0*/  IMAD.MOV.U32 R0, RZ, RZ, 0x1 ;  /* 0x00000001ff007424 */ /* 0x000fe200078e00ff */
[----:B------:R-:W-:Y:S01]  /*3fd0*/  UIADD3 UR13, UPT, UPT, UR13, 0xd0, URZ ;  /* 0x000000d00d0d7890 */ /* 0x000fe2000fffe0ff */
[----:B------:R-:W-:Y:S01]  /*3fe0*/  SHF.L.U32 R2, R11, 0x1f, RZ ;  /* 0x0000001f0b027819 */ /* 0x000fe200000006ff */
[----:B------:R-:W-:-:S03]  /*3ff0*/  UMOV UR5, 0x40 ;  /* 0x0000004000057882 */ /* 0x000fc60000000000 */
[----:B------:R-:W-:Y:S01]  /*4000*/  UVIRTCOUNT.DEALLOC.SMPOOL 0x80 ;  /* 0x000000800000784c */ /* 0x000fe20000000000 */
[----:B---3--:R-:W-:Y:S02]  /*4010*/  ULEA UR4, UR4, UR5, 0x18 ;  /* 0x0000000504047291 */ /* 0x008fe4000f8ec0ff */
[----:B------:R-:W-:-:S07]  /*4020*/  ULEA UR5, UR26, UR13, 0x3 ;  /* 0x0000000d1a057291 */ /* 0x000fce000f8e18ff */
[----:B------:R3:W-:Y:S02]  /*4030*/  @P0 STS.U8 [UR4+0x1c], R0 ;  /* 0x00001c00ff000988 */ /* 0x0007e40008000004 */
[----:B------:R-:W1:Y:S02]  /*4040*/  SYNCS.PHASECHK.TRANS64.TRYWAIT P0, [UR5], R2 ;  /* 0x00000002ff0075a7 */ /* 0x000e640008001105 */
[----:B-1-3--:R-:W-:Y:S05]  /*4050*/  @!P0 BRA `(.L_x_72) ;  /* 0x000000a800448947 */ /* 0x00afea0003800000 */
.L_x_215:
        /* <DEDUP_REMOVED lines=9> */
.L_x_217:
[----:B------:R-:W-:Y:S01]  /*40f0*/  NOP ;  /* 0x0000000000007918 */ /* 0x000fe20000000000 */
[----:B-1----:R-:W1:Y:S01]  /*4100*/  LDS R0, [UR4+0x14] ;  /* 0x00001404ff007984 */ /* 0x002e620008000800 */
[----:B------:R-:W-:Y:S01]  /*4110*/  ULOP3.LUT UR6, UR27, 0xffff, URZ, 0xc0, !UPT ;  /* 0x0000ffff1b067892 */ /* 0x000fe2000f8ec0ff */
[----:B------:R-:W-:Y:S01]  /*4120*/  UMOV UR8, 0xffff ;  /* 0x0000ffff00087882 */ /* 0x000fe20000000000 */
[----:B------:R-:W-:Y:S02]  /*4130*/  UMOV UR5, 0x1 ;  /* 0x0000000100057882 */ /* 0x000fe40000000000 */
[----:B------:R-:W-:-:S04]  /*4140*/  USHF.R.U32.HI UR6, URZ, 0x5, UR6 ;  /* 0x00000005ff067899 */ /* 0x000fc80008011606 */
[----:B------:R-:W-:Y:S02]  /*4150*/  USHF.L.U32 UR8, UR8, UR6, URZ ;  /* 0x0000000608087299 */ /* 0x000fe400080006ff */
[----:B------:R-:W-:-:S04]  /*4160*/  USHF.L.U32 UR5, UR5, UR6, URZ ;  /* 0x0000000605057299 */ /* 0x000fc800080006ff */
[----:B-1----:R-:W-:-:S04]  /*4170*/  LOP3.LUT R0, R0, UR8, RZ, 0xc0, !PT ;  /* 0x0000000800007c12 */ /* 0x002fc8000f8ec0ff */
[----:B------:R-:W-:-:S13]  /*4180*/  ISETP.NE.AND P0, PT, R0, UR8, PT ;  /* 0x0000000800007c0c */ /* 0x000fda000bf05270 */
[----:B------:R-:W-:Y:S05]  /*4190*/  @P0 BRA `(.L_x_74) ;  /* 0x0000000000580947 */ /* 0x000fea0003800000 */
[----:B------:R-:W1:Y:S02]  /*41a0*/  LDS R0, [UR4+0x18] ;  /* 0x00001804ff007984 */ /* 0x000e640008000800 */
[----:B-1----:R-:W-:-:S04]  /*41b0*/  LOP3.LUT R0, R0, UR5, RZ, 0xc0, !PT ;  /* 0x0000000500007c12 */ /* 0x002fc8000f8ec0ff */
[----:B------:R-:W-:-:S13]  /*41c0*/  ISETP.NE.AND P0, PT, R0, UR5, PT ;  /* 0x0000000500007c0c */ /* 0x000fda000bf05270 */
[----:B------:R-:W-:Y:S05]  /*41d0*/  @P0 BRA `(.L_x_75) ;  /* 0x00000000003c0947 */ /* 0x000fea0003800000 */
[----:B------:R-:W1:Y:S01]  /*41e0*/  S2R R2, SR_LANEID ;  /* 0x0000000000027919 */ /* 0x000e620000000000 */
[----:B------:R-:W-:Y:S01]  /*41f0*/  ULOP3.LUT UR8, URZ, UR8, URZ, 0x33, !UPT ;  /* 0x00000008ff087292 */ /* 0x000fe2000f8e33ff */
[----:B------:R-:W-:Y:S02]  /*4200*/  VOTEU.ANY UR7, UPT, PT ;  /* 0x0000000000077886 */ /* 0x000fe400038e0100 */
[----:B------:R-:W-:-:S03]  /*4210*/  UFLO.U32 UR7, UR7 ;  /* 0x00000007000772bd */ /* 0x000fc600080e0000 */
[----:B------:R-:W-:-:S04]  /*4220*/  IMAD.U32 R0, RZ, RZ, UR8 ;  /* 0x00000008ff007e24 */ /* 0x000fc8000f8e00ff */
[----:B------:R3:W2:Y:S02]  /*4230*/  REDUX UR6, R0 ;  /* 0x00000000000673c4 */ /* 0x0006a40000000000 */
[----:B------:R1:W-:Y:S02]  /*4240*/  UTCATOMSWS.AND URZ, UR8 ;  /* 0x0000000800ff79e3 */ /* 0x0003e40008000000 */
[----:B-1----:R-:W-:Y:S02]  /*4250*/  ISETP.EQ.U32.AND P0, PT, R2, UR7, PT ;  /* 0x0000000702007c0c */ /* 0x002fe4000bf02070 */
[----:B---3--:R-:W-:Y:S02]  /*4260*/  LOP3.LUT R0, RZ, UR5, RZ, 0x33, !PT ;  /* 0x00000005ff007c12 */ /* 0x008fe4000f8e33ff */
[----:B--2---:R-:W-:Y:S02]  /*4270*/  MOV R2, UR6 ;  /* 0x0000000600027c02 */ /* 0x004fe40008000f00 */
[----:B------:R-:W1:Y:S07]  /*4280*/  REDUX UR5, R0 ;  /* 0x00000000000573c4 */ /* 0x000e6e0000000000 */
[----:B------:R2:W-:Y:S01]  /*4290*/  @P0 ATOMS.AND RZ, [UR4+0x14], R2 ;  /* 0x00001402ffff098c */ /* 0x0005e2000a800004 */
[----:B-1----:R-:W-:-:S05]  /*42a0*/  IMAD.U32 R0, RZ, RZ, UR5 ;  /* 0x00000005ff007e24 */ /* 0x002fca000f8e00ff */
[----:B------:R2:W-:Y:S01]  /*42b0*/  @P0 ATOMS.AND RZ, [UR4+0x18], R0 ;  /* 0x00001800ffff098c */ /* 0x0005e2000a800004 */
[----:B------:R-:W-:Y:S05]  /*42c0*/  BRA `(.L_x_76) ;  /* 0x0000000000147947 */ /* 0x000fea0003800000 */
.L_x_75:
[----:B------:R-:W-:Y:S02]  /*42d0*/  MOV R2, 0x42f0 ;  /* 0x000042f000027802 */ /* 0x000fe40000000f00 */
[----:B--2-45:R-:W-:Y:S05]  /*42e0*/  CALL.REL.NOINC `($__internal_0_$__cuda_sm10x_tcgen05_guardrail_trap_col_being_dealloced_not_returned_by_alloc) ;  /* 0x000000ac00d07944 */ /* 0x034fea0003c00000 */
[----:B------:R-:W-:Y:S05]  /*42f0*/  BRA `(.L_x_76) ;  /* 0x0000000000087947 */ /* 0x000fea0003800000 */
.L_x_74:
[----:B------:R-:W-:Y:S02]  /*4300*/  MOV R2, 0x4320 ;  /* 0x0000432000027802 */ /* 0x000fe40000000f00 */
[----:B--2-45:R-:W-:Y:S05]  /*4310*/  CALL.REL.NOINC `($__internal_2_$__cuda_sm10x_tcgen05_guardrail_trap_unallocated_columns_being_dealloced) ;  /* 0x000000ac00dc7944 */ /* 0x034fea0003c00000 */
.L_x_76:
[----:B------:R-:W-:Y:S01]  /*4320*/  NOP ;  /* 0x0000000000007918 */ /* 0x000fe20000000000 */
[----:B------:R-:W-:Y:S05]  /*4330*/  EXIT ;  /* 0x000000000000794d */ /* 0x000fea0003800000 */
.L_x_60:
[----:B------:R-:W-:-:S09]  /*4340*/  UISETP.NE.OR UP6, UPT, UR13, 0x3, !UP6 ;  /* 0x000000030d00788c */ /* 0x000fd2000f7c5670 */
[----:B------:R-:W-:Y:S05]  /*4350*/  BRA.U UP6, `(.L_x_77) ;  /* 0x0000001906447547 */ /* 0x000fea000b800000 */
[----:B------:R-:W2:Y:S01]  /*4360*/  LDCU.64 UR6, c[0x0][0xc88] ;  /* 0x00019100ff0677ac */ /* 0x000ea20008000a00 */
[----:B------:R-:W3:Y:S01]  /*4370*/  LDC R0, c[0x0][0xf30] ;  /* 0x0003cc00ff007b82 */ /* 0x000ee20000000800 */
[----:B------:R-:W-:Y:S01]  /*4380*/  CS2R R26, SRZ ;  /* 0x00000000001a7805 */ /* 0x000fe2000001ff00 */
[----:B------:R-:W-:Y:S01]  /*4390*/  IMAD.MOV.U32 R23, RZ, RZ, 0x1000 ;  /* 0x00001000ff177424 */ /* 0x000fe200078e00ff */
[----:B------:R-:W4:Y:S01]  /*43a0*/  LDCU.64 UR4, c[0x0][0xc90] ;  /* 0x00019200ff0477ac */ /* 0x000f220008000a00 */
[----:B------:R-:W-:-:S04]  /*43b0*/  UPLOP3.LUT UP2, UPT, UPT, UPT, UPT, 0x40, 0x4 ;  /* 0x000000000004789c */ /* 0x000fc80003f4e870 */
[----:B------:R-:W1:Y:S08]  /*43c0*/  LDC R22, c[0x0][0x370] ;  /* 0x0000dc00ff167b82 */ /* 0x000e700000000800 */
[----:B------:R-:W1:Y:S01]  /*43d0*/  LDC R3, c[0x0][0xf0c] ;  /* 0x0003c300ff037b82 */ /* 0x000e620000000800 */
[----:B--2---:R-:W-:-:S03]  /*43e0*/  UISETP.NE.U32.AND UP1, UPT, UR6, URZ, UPT ;  /* 0x000000ff0600728c */ /* 0x004fc6000bf25070 */
[----:B------:R-:W-:Y:S01]  /*43f0*/  UMOV UR6, 0x400 ;  /* 0x0000040000067882 */ /* 0x000fe20000000000 */
[----:B------:R-:W-:Y:S02]  /*4400*/  UISETP.NE.AND.EX UP1, UPT, UR7, URZ, UPT, UP1 ;  /* 0x000000ff0700728c */ /* 0x000fe4000bf25310 */
[----:B------:R-:W-:Y:S01]  /*4410*/  USEL UR7, URZ, 0x1, UP4 ;  /* 0x00000001ff077887 */ /* 0x000fe2000a000000 */
[----:B------:R-:W2:Y:S01]  /*4420*/  LDC R20, c[0x0][0xf20] ;  /* 0x0003c800ff147b82 */ /* 0x000ea20000000800 */
[----:B------:R-:W-:Y:S01]  /*4430*/  ULEA UR6, UR37, UR6, 0x18 ;  /* 0x0000000625067291 */ /* 0x000fe2000f8ec0ff */
[----:B---3--:R-:W-:Y:S01]  /*4440*/  ISETP.NE.AND P1, PT, R0, 0x1, PT ;  /* 0x000000010000780c */ /* 0x008fe20003f25270 */
[----:B----4-:R-:W-:Y:S02]  /*4450*/  UISETP.NE.U32.AND UP4, UPT, UR4, URZ, UPT ;  /* 0x000000ff0400728c */ /* 0x010fe4000bf85070 */
[----:B------:R-:W-:Y:S02]  /*4460*/  UIADD3 UR57, UPT, UPT, UR6, 0x50, URZ ;  /* 0x0000005006397890 */ /* 0x000fe4000fffe0ff */
[----:B------:R-:W-:Y:S01]  /*4470*/  UIADD3 UR49, UPT, UPT, UR6, 0x58, URZ ;  /* 0x0000005806317890 */ /* 0x000fe2000fffe0ff */
[----:B------:R-:W3:Y:S01]  /*4480*/  LDC.64 R28, c[0x0][0x348] ;  /* 0x0000d200ff1c7b82 */ /* 0x000ee20000000a00 */
[----:B------:R-:W-:-:S02]  /*4490*/  UIADD3 UR41, UPT, UPT, UR6, 0x60, URZ ;  /* 0x0000006006297890 */ /* 0x000fc4000fffe0ff */
[----:B------:R-:W-:Y:S02]  /*44a0*/  UIADD3 UR25, UPT, UPT, UR6, 0x68, URZ ;  /* 0x0000006806197890 */ /* 0x000fe4000fffe0ff */
[----:B------:R-:W-:-:S03]  /*44b0*/  UISETP.NE.AND.EX UP4, UPT, UR5, URZ, UPT, UP4 ;  /* 0x000000ff0500728c */ /* 0x000fc6000bf85340 */
[----:B------:R-:W4:Y:S08]  /*44c0*/  LDC.64 R14, c[0x0][0xf10] ;  /* 0x0003c400ff0e7b82 */ /* 0x000f300000000a00 */
[----:B------:R-:W1:Y:S08]  /*44d0*/  LDC.64 R6, c[0x0][0xf18] ;  /* 0x0003c600ff067b82 */ /* 0x000e700000000a00 */
[----:B------:R-:W1:Y:S08]  /*44e0*/  LDC.64 R4, c[0x0][0xf28] ;  /* 0x0003ca00ff047b82 */ /* 0x000e700000000a00 */
[----:B--2---:R-:W1:Y:S02]  /*44f0*/  LDC R21, c[0x0][0x374] ;  /* 0x0000dd00ff157b82 */ /* 0x004e640000000800 */
.L_x_92:
[C---:B------:R-:W-:Y:S02]  /*4500*/  LEA R0, R27.reuse, UR6, 0x3 ;  /* 0x000000061b007c11 */ /* 0x040fe4000f8e18ff */
[----:B------:R-:W-:Y:S02]  /*4510*/  SHF.L.U32 R2, R26, 0x1f, RZ ;  /* 0x0000001f1a027819 */ /* 0x000fe400000006ff */
[----:B------:R-:W-:Y:S02]  /*4520*/  LEA R16, R27, UR6, 0x4 ;  /* 0x000000061b107c11 */ /* 0x000fe4000f8e20ff */
[----:B--2---:R-:W2:Y:S02]  /*4530*/  SYNCS.PHASECHK.TRANS64.TRYWAIT P0, [R0+URZ+0xa0], R2 ;  /* 0x0000a002000075a7 */ /* 0x004ea400080011ff */
[----:B--2---:R-:W-:Y:S05]  /*4540*/  @!P0 BRA `(.L_x_78) ;  /* 0x000000a400388947 */ /* 0x004fea0003800000 */
.L_x_218:
[----:B------:R-:W-:Y:S01]  /*4550*/  ISETP.GE.AND P0, PT, R43, 0x1, PT ;  /* 0x000000012b00780c */ /* 0x000fe20003f06270 */
[----:B------:R-:W1:Y:S01]  /*4560*/  LDS.128 R16, [R16+0x110] ;  /* 0x0001100010107984 */ /* 0x000e620000000c00 */
[----:B------:R-:W-:Y:S01]  /*4570*/  ISETP.NE.U32.AND P4, PT, RZ, UR4, PT ;  /* 0x00000004ff007c0c */ /* 0x000fe2000bf85070 */
[----:B--2---:R-:W-:Y:S01]  /*4580*/  VIADD R0, R0, 0xb0 ;  /* 0x000000b000007836 */ /* 0x004fe20000000000 */
[----:B------:R-:W-:Y:S01]  /*4590*/  USHF.L.U32 UR58, UR12, 0x7, URZ ;  /* 0x000000070c3a7899 */ /* 0x000fe200080006ff */
[----:B------:R-:W-:Y:S01]  /*45a0*/  IMAD.MOV.U32 R24, RZ, RZ, 0x1 ;  /* 0x00000001ff187424 */ /* 0x000fe200078e00ff */
[----:B------:R-:W-:Y:S01]  /*45b0*/  ISETP.NE.AND.EX P4, PT, RZ, UR5, PT, P4 ;  /* 0x00000005ff007c0c */ /* 0x000fe2000bf85340 */
[----:B------:R-:W-:Y:S01]  /*45c0*/  USHF.L.U32 UR59, UR20, 0x7, URZ ;  /* 0x00000007143b7899 */ /* 0x000fe200080006ff */
[----:B------:R-:W-:Y:S01]  /*45d0*/  PRMT R0, RZ, 0x654, R0 ;  /* 0x00000654ff007816 */ /* 0x000fe20000000000 */
[----:B------:R-:W-:Y:S01]  /*45e0*/  @!PT LDS RZ, [RZ] ;  /* 0x00000000fffff984 */ /* 0x000fe20000000800 */
[----:B------:R-:W-:Y:S01]  /*45f0*/  @!PT LDS RZ, [RZ] ;  /* 0x00000000fffff984 */ /* 0x000fe20000000800 */
[----:B------:R-:W-:Y:S01]  /*4600*/  @!PT LDS RZ, [RZ] ;  /* 0x00000000fffff984 */ /* 0x000fe20000000800 */
[----:B------:R-:W-:Y:S01]  /*4610*/  @!PT LDS RZ, [RZ] ;  /* 0x00000000fffff984 */ /* 0x000fe20000000800 */
[----:B------:R2:W-:Y:S06]  /*4620*/  MEMBAR.ALL.CTA ;  /* 0x0000000000007992 */ /* 0x0005ec0000008000 */
[----:B--2---:R-:W2:Y:S01]  /*4630*/  FENCE.VIEW.ASYNC.S ;  /* 0x00000000000073c6 */ /* 0x004ea20000000000 */
[----:B------:R-:W-:Y:S01]  /*4640*/  SHF.L.U32 R24, R24, 0x1f, RZ ;  /* 0x0000001f18187819 */ /* 0x000fe200000006ff */
[----:B--2---:R2:W-:Y:S01]  /*4650*/  SYNCS.ARRIVE.TRANS64.RED.A1T0 RZ, [R0+URZ], RZ ;  /* 0x000000ff00ff79a7 */ /* 0x0045e200081004ff */
[----:B-1----:R-:W-:Y:S11]  /*4660*/  LOP3.LUT P3, RZ, R18, 0x1, RZ, 0xc0, !PT ;  /* 0x0000000112ff7812 */ /* 0x002ff6000786c0ff */
[----:B------:R-:W-:Y:S02]  /*4670*/  @!UPT UIADD3 URZ, UPT, UPT, URZ, URZ, URZ ;  /* 0x000000fffffff290 */ /* 0x000fe4000fffe0ff */
[----:B------:R-:W-:Y:S02]  /*4680*/  @P3 MOV R11, R16 ;  /* 0x00000010000b3202 */ /* 0x000fe40000000f00 */
[----:B------:R-:W-:Y:S01]  /*4690*/  @P3 LOP3.LUT R10, R17, 0xffff, RZ, 0xc0, !PT ;  /* 0x0000ffff110a3812 */ /* 0x000fe200078ec0ff */
[----:B--2---:R-:W-:Y:S06]  /*46a0*/  @!P0 BRA `(.L_x_79) ;  /* 0x0000000000a48947 */ /* 0x004fec0003800000 */
[-C--:B------:R-:W-:Y:S01]  /*46b0*/  IMAD.HI.U32 R0, R21, R7.reuse, RZ ;  /* 0x0000000715007227 */ /* 0x080fe200078e00ff */
[----:B------:R-:W-:Y:S02]  /*46c0*/  ISETP.NE.AND P0, PT, R6, 0x1, PT ;  /* 0x000000010600780c */ /* 0x000fe40003f05270 */
[----:B------:R-:W-:Y:S01]  /*46d0*/  ISETP.NE.AND P2, PT, R43, 0x1, PT ;  /* 0x000000012b00780c */ /* 0x000fe20003f45270 */
[----:B----4-:R-:W-:Y:S01]  /*46e0*/  IMAD.HI.U32 R9, R22, R14, RZ ;  /* 0x0000000e16097227 */ /* 0x010fe200078e00ff */
[----:B------:R-:W-:Y:S02]  /*46f0*/  SHF.R.U32.HI R0, RZ, R20, R0 ;  /* 0x00000014ff007219 */ /* 0x000fe40000011600 */
[----:B------:R-:W-:Y:S01]  /*4700*/  ISETP.NE.AND P5, PT, R3, 0x1, PT ;  /* 0x000000010300780c */ /* 0x000fe20003fa5270 */
[----:B------:R-:W-:Y:S01]  /*4710*/  IMAD.HI.U32 R13, R10, R7, RZ ;  /* 0x000000070a0d7227 */ /* 0x000fe200078e00ff */
[----:B------:R-:W-:Y:S02]  /*4720*/  SHF.R.U32.HI R9, RZ, R15, R9 ;  /* 0x0000000fff097219 */ /* 0x000fe40000011609 */
[----:B------:R-:W-:Y:S01]  /*4730*/  SEL R0, R21, R0, !P0 ;  /* 0x0000000015007207 */ /* 0x000fe20004000000 */
[----:B------:R-:W-:Y:S01]  /*4740*/  IMAD.HI.U32 R12, R11, R14, RZ ;  /* 0x0000000e0b0c7227 */ /* 0x000fe200078e00ff */
[----:B------:R-:W-:Y:S03]  /*4750*/  SEL R9, R22, R9, !P5 ;  /* 0x0000000916097207 */ /* 0x000fe60006800000 */
[-C--:B------:R-:W-:Y:S01]  /*4760*/  IMAD.HI.U32 R8, R0, R4.reuse, RZ ;  /* 0x0000000400087227 */ /* 0x080fe200078e00ff */
[----:B------:R-:W-:Y:S03]  /*4770*/  SHF.R.U32.HI R12, RZ, R15, R12 ;  /* 0x0000000fff0c7219 */ /* 0x000fe6000001160c */
[----:B------:R-:W-:Y:S01]  /*4780*/  IMAD.HI.U32 R2, R9, R4, RZ ;  /* 0x0000000409027227 */ /* 0x000fe200078e00ff */
[-C--:B------:R-:W-:Y:S02]  /*4790*/  @P2 SHF.R.U32.HI R0, RZ, R5.reuse, R8 ;  /* 0x00000005ff002219 */ /* 0x080fe40000011608 */
[----:B------:R-:W-:Y:S02]  /*47a0*/  SHF.R.U32.HI R8, RZ, R20, R13 ;  /* 0x00000014ff087219 */ /* 0x000fe4000001160d */
[----:B------:R-:W-:Y:S01]  /*47b0*/  @P2 SHF.R.U32.HI R9, RZ, R5, R2 ;  /* 0x00000005ff092219 */ /* 0x000fe20000011602 */
[----:B------:R-:W-:Y:S01]  /*47c0*/  IMAD R0, R43, R0, RZ ;  /* 0x000000002b007224 */ /* 0x000fe200078e02ff */
[----:B------:R-:W-:Y:S02]  /*47d0*/  SEL R8, R10, R8, !P0 ;  /* 0x000000080a087207 */ /* 0x000fe40004000000 */
[----:B------:R-:W-:Y:S01]  /*47e0*/  SEL R2, R11, R12, !P5 ;  /* 0x0000000c0b027207 */ /* 0x000fe20006800000 */
[C---:B------:R-:W-:Y:S01]  /*47f0*/  IMAD R12, R43.reuse, R9, RZ ;  /* 0x000000092b0c7224 */ /* 0x040fe200078e02ff */
[C---:B------:R-:W-:Y:S01]  /*4800*/  ISETP.GE.AND P0, PT, R8.reuse, R0, PT ;  /* 0x000000000800720c */ /* 0x040fe20003f06270 */
[----:B------:R-:W-:Y:S03]  /*4810*/  IMAD.HI.U32 R0, R8, R4, RZ ;  /* 0x0000000408007227 */ /* 0x000fe600078e00ff */
[----:B------:R-:W-:Y:S02]  /*4820*/  ISETP.GE.OR P0, PT, R2, R12, P0 ;  /* 0x0000000c0200720c */ /* 0x000fe40000706670 */
[-C--:B------:R-:W-:Y:S04]  /*4830*/  SHF.R.U32.HI R0, RZ, R5.reuse, R0 ;  /* 0x00000005ff007219 */ /* 0x080fe80000011600 */
[----:B------:R-:W-:Y:S05]  /*4840*/  SEL R13, R8, R0, !P2 ;  /* 0x00000000080d7207 */ /* 0x000fea0005000000 */
[----:B------:R-:W-:Y:S02]  /*4850*/  IMAD.MOV R12, RZ, RZ, -R13 ;  /* 0x000000ffff0c7224 */ /* 0x000fe400078e0a0d */
[C---:B------:R-:W-:Y:S04]  /*4860*/  @!P0 IMAD.HI.U32 R0, R2.reuse, R4, RZ ;  /* 0x0000000402008227 */ /* 0x040fe800078e00ff */
[----:B------:R-:W-:Y:S01]  /*4870*/  IMAD R12, R43, R12, R8 ;  /* 0x0000000c2b0c7224 */ /* 0x000fe200078e0208 */
[----:B------:R-:W-:Y:S04]  /*4880*/  @!P0 SHF.R.U32.HI R0, RZ, R5, R0 ;  /* 0x00000005ff008219 */ /* 0x000fe80000011600 */
[----:B------:R-:W-:Y:S04]  /*4890*/  @!P0 SEL R0, R2, R0, !P2 ;  /* 0x0000000002008207 */ /* 0x000fe80005000000 */
[----:B------:R-:W-:Y:S01]  /*48a0*/  @!P0 IADD3 R13, PT, PT, R13, -R0, RZ ;  /* 0x800000000d0d8210 */ /* 0x000fe20007ffe0ff */
[----:B------:R-:W-:Y:S01]  /*48b0*/  @!P0 IMAD R0, R9, R12, R0 ;  /* 0x0000000c09008224 */ /* 0x000fe200078e0200 */
[----:B------:R-:W-:Y:S01]  /*48c0*/  IADD3 R9, PT, PT, -R8, RZ, RZ ;  /* 0x000000ff08097210 */ /* 0x000fe20007ffe1ff */
[--C-:B------:R-:W-:Y:S02]  /*48d0*/  IMAD.MOV R12, RZ, RZ, -R2.reuse ;  /* 0x000000ffff0c7224 */ /* 0x100fe400078e0a02 */
[----:B------:R-:W-:Y:S02]  /*48e0*/  @!P0 IMAD R8, R13, R43, R2 ;  /* 0x0000002b0d088224 */ /* 0x000fe400078e0202 */
[----:B------:R-:W-:Y:S02]  /*48f0*/  @!P0 IMAD.MOV.U32 R2, RZ, RZ, R0 ;  /* 0x000000ffff028224 */ /* 0x000fe400078e0000 */
[----:B------:R-:W-:Y:S02]  /*4900*/  IMAD R11, R3, R12, R11 ;  /* 0x0000000c030b7224 */ /* 0x000fe400078e020b */
[----:B------:R-:W-:Y:S02]  /*4910*/  IMAD R10, R6, R9, R10 ;  /* 0x00000009060a7224 */ /* 0x000fe400078e020a */
[----:B------:R-:W-:Y:S02]  /*4920*/  IMAD R11, R2, R3, R11 ;  /* 0x00000003020b7224 */ /* 0x000fe400078e020b */
[----:B------:R-:W-:Y:S02]  /*4930*/  IMAD R10, R8, R6, R10 ;  /* 0x00000006080a7224 */ /* 0x000fe400078e020a */
.L_x_79:
[----:B------:R-:W-:Y:S05]  /*4940*/  BRA.U UP2, `(.L_x_80) ;  /* 0x0000000102107547 */ /* 0x000fea000b800000 */
[----:B------:R-:W-:Y:S04]  /*4950*/  MOV R2, UR7 ;  /* 0x0000000700027c02 */ /* 0x000fe80008000f00 */
[----:B------:R-:W-:Y:S04]  /*4960*/  SHF.L.U32 R2, R2, 0x1f, RZ ;  /* 0x0000001f02027819 */ /* 0x000fe800000006ff */
[----:B------:R-:W1:Y:S02]  /*4970*/  SYNCS.PHASECHK.TRANS64.TRYWAIT P0, [UR6+0x98], R2 ;  /* 0x00009802ff0075a7 */ /* 0x000e640008001106 */
[----:B-1----:R-:W-:Y:S05]  /*4980*/  @!P0 BRA `(.L_x_81) ;  /* 0x000000a0003c8947 */ /* 0x002fea0003800000 */
.L_x_80:
[----:B------:R-:W-:Y:S05]  /*4990*/  BRA.U !UP4, `(.L_x_82) ;  /* 0x000000010c347547 */ /* 0x000fea000b800000 */
[----:B------:R-:W-:Y:S01]  /*49a0*/  UPLOP3.LUT UP0, UPT, UPT, UPT, UP1, 0x80, 0x8 ;  /* 0x000000000008789c */ /* 0x000fe20003f0f010 */
[----:B-1----:R-:W-:Y:S02]  /*49b0*/  HFMA2 R0, -RZ, RZ, 0, 5.9604644775390625e-08 ;  /* 0x00000001ff007431 */ /* 0x002fe400000001ff */
[----:B------:R-:W-:Y:S03]  /*49c0*/  IMAD.MOV.U32 R86, RZ, RZ, 0x1 ;  /* 0x00000001ff567424 */ /* 0x000fe600078e00ff */
[----:B------:R-:W-:Y:S05]  /*49d0*/  PLOP3.LUT P0, PT, PT, PT, UP0, 0x80, 0x8 ;  /* 0x000000000008781c */ /* 0x000fea0003f0f008 */
[----:B------:R-:W1:Y:S01]  /*49e0*/  @UP0 LDCU.64 UR10, c[0x0][0xc88] ;  /* 0x00019100ff0a07ac */ /* 0x000e620008000a00 */
[----:B------:R-:W-:Y:S07]  /*49f0*/  @UP0 UIMAD UR8, UR36, UR4, URZ ;  /* 0x00000004240802a4 */ /* 0x000fee000f8e02ff */
[----:B------:R-:W-:Y:S01]  /*4a00*/  @!P0 PRMT R86, R0, 0x7610, R86 ;  /* 0x0000761000568816 */ /* 0x000fe20000000056 */
[----:B-1----:R-:W-:Y:S03]  /*4a10*/  @UP0 UIMAD.WIDE UR10, UR8, 0x4, UR10 ;  /* 0x00000004080a08a5 */ /* 0x002fe6000f8e020a */
[----:B------:R-:W1:Y:S03]  /*4a20*/  @!UP0 LDCU UR8, c[0x0][0xc80] ;  /* 0x00019000ff0887ac */ /* 0x000e660008000800 */
[----:B------:R-:W-:Y:S01]  /*4a30*/  IMAD.U32 R8, RZ, RZ, UR10 ;  /* 0x0000000aff087e24 */ /* 0x000fe2000f8e00ff */
[----:B------:R-:W-:Y:S05]  /*4a40*/  MOV R9, UR11 ;  /* 0x0000000b00097c02 */ /* 0x000fea0008000f00 */
[----:B-----5:R2:W5:Y:S02]  /*4a50*/  @P0 LDG.E R53, desc[UR46][R8.64] ;  /* 0x0000002e08350981 */ /* 0x020564000c1e1900 */
[----:B-12---:R-:W-:Y:S07]  /*4a60*/  @!P0 IMAD.U32 R53, RZ, RZ, UR8 ;  /* 0x00000008ff358e24 */ /* 0x006fee000f8e00ff */
.L_x_82:
[----:B-----5:R-:W-:Y:S01]  /*4a70*/  @!P4 FSETP.EQ.AND P0, PT, R53, RZ, PT ;  /* 0x000000ff3500c20b */ /* 0x020fe20003f02000 */
[----:B------:R-:W-:Y:S01]  /*4a80*/  @!UPT UIADD3 URZ, UPT, UPT, URZ, URZ, URZ ;  /* 0x000000fffffff290 */ /* 0x000fe2000fffe0ff */
[----:B------:R-:W-:Y:S11]  /*4a90*/  @!P4 BRA `(.L_x_83) ;  /* 0x000000000014c947 */ /* 0x000ff60003800000 */
[----:B------:R-:W-:Y:S02]  /*4aa0*/  LOP3.LUT P2, RZ, R86, 0xff, RZ, 0xc0, !PT ;  /* 0x000000ff56ff7812 */ /* 0x000fe4000784c0ff */
[----:B------:R-:W-:Y:S04]  /*4ab0*/  PLOP3.LUT P0, PT, PT, PT, UP0, 0x80, 0x8 ;  /* 0x000000000008781c */ /* 0x000fe80003f0f008 */
[----:B------:R-:W-:Y:S07]  /*4ac0*/  PLOP3.LUT P0, PT, P0, PT, PT, 0x8, 0x80 ;  /* 0x000000000080781c */ /* 0x000fee000070e170 */
[----:B------:R-:W-:Y:S11]  /*4ad0*/  @P2 FSETP.EQ.AND P0, PT, R53, RZ, PT ;  /* 0x000000ff3500220b */ /* 0x000ff60003f02000 */
[----:B------:R-:W-:Y:S02]  /*4ae0*/  @!UPT UIADD3 URZ, UPT, UPT, URZ, URZ, URZ ;  /* 0x000000fffffff290 */ /* 0x000fe4000fffe0ff */
.L_x_83:
[----:B------:R-:W2:Y:S01]  /*4af0*/  SYNCS.PHASECHK.TRANS64.TRYWAIT P2, [UR6+0x70], R24 ;  /* 0x00007018ff0075a7 */ /* 0x000ea20008041106 */
[----:B------:R-:W-:Y:S04]  /*4b00*/  ELECT P4, URZ, PT ;  /* 0x0000000000ff782f */ /* 0x000fe80003880000 */
[----:B------:R-:W-:Y:S11]  /*4b10*/  PLOP3.LUT P4, PT, P0, P4, PT, 0xf2, 0x2f ;  /* 0x00000000002f781c */ /* 0x000ff60000789e72 */
[----:B------:R-:W-:Y:S02]  /*4b20*/  @!UPT UIADD3 URZ, UPT, UPT, URZ, URZ, URZ ;  /* 0x000000fffffff290 */ /* 0x000fe4000fffe0ff */
[----:B---3--:R-:W-:Y:S05]  /*4b30*/  @!P4 IADD3 R8, P0, PT, R28, 0x980, RZ ;  /* 0x000009801c08c810 */ /* 0x008fea0007f1e0ff */
[----:B-1----:R-:W-:Y:S01]  /*4b40*/  @!P4 IMAD.X R2, RZ, RZ, R29, P0 ;  /* 0x000000ffff02c224 */ /* 0x002fe200000e061d */
[----:B--2---:R-:W-:Y:S07]  /*4b50*/  @!P2 BRA `(.L_x_84) ;  /* 0x0000009c00e0a947 */ /* 0x004fee0003800000 */
.L_x_221:
[----:B------:R-:W-:Y:S01]  /*4b60*/  @!P4 R2UR UR9, R8 ;  /* 0x000000000809c2ca */ /* 0x000fe200000e0000 */
[----:B------:R-:W-:Y:S01]  /*4b70*/  VOTEU.ALL UP2, P4 ;  /* 0x0000000000ff7886 */ /* 0x000fe20002040000 */
[----:B------:R-:W-:Y:S01]  /*4b80*/  @!P4 R2UR UR8, R2 ;  /* 0x000000000208c2ca */ /* 0x000fe200000e0000 */
[----:B------:R-:W-:Y:S01]  /*4b90*/  VOTEU.ALL UP3, P4 ;  /* 0x0000000000ff7886 */ /* 0x000fe20002060000 */
[----:B------:R-:W-:Y:S01]  /*4ba0*/  UMOV UR14, 0x0 ;  /* 0x00000000000e7882 */ /* 0x000fe20000000000 */
[----:B------:R-:W-:Y:S01]  /*4bb0*/  UMOV UR15, 0x10000000 ;  /* 0x10000000000f7882 */ /* 0x000fe20000000000 */
[----:B------:R-:W-:Y:S01]  /*4bc0*/  @!UP2 UIADD3 UR56, UPT, UPT, UR6, 0x200, URZ ;  /* 0x000002000638a890 */ /* 0x000fe2000fffe0ff */
[----:B-1----:R-:W-:Y:S01]  /*4bd0*/  @!P4 IMAD.MOV.U32 R0, RZ, RZ, 0x1000 ;  /* 0x00001000ff00c424 */ /* 0x002fe200078e00ff */
[----:B------:R-:W-:Y:S01]  /*4be0*/  UMOV UR60, UR36 ;  /* 0x00000024003c7c82 */ /* 0x000fe20008000000 */
[----:B------:R-:W-:Y:S01]  /*4bf0*/  @!UP2 UIADD3 UR10, UPT, UPT, UR58, 0x40, URZ ;  /* 0x000000403a0aa890 */ /* 0x000fe2000fffe0ff */
[----:B------:R-:W-:Y:S01]  /*4c00*/  UMOV UR11, UR59 ;  /* 0x0000003b000b7c82 */ /* 0x000fe20008000000 */
[----:B------:R-:W-:Y:S02]  /*4c10*/  UMOV UR12, UR36 ;  /* 0x00000024000c7c82 */ /* 0x000fe40008000000 */
[----:B------:R-:W-:Y:S01]  /*4c20*/  IMAD.U32 R8, RZ, RZ, UR9 ;  /* 0x00000009ff087e24 */ /* 0x000fe2000f8e00ff */
[----:B------:R-:W-:Y:S01]  /*4c30*/  UMOV UR9, UR57 ;  /* 0x0000003900097c82 */ /* 0x000fe20008000000 */
[----:B------:R-:W-:Y:S01]  /*4c40*/  IMAD.U32 R9, RZ, RZ, UR8 ;  /* 0x00000008ff097e24 */ /* 0x000fe2000f8e00ff */
[----:B------:R-:W-:Y:S02]  /*4c50*/  @!UP2 UIADD3 UR8, UPT, UPT, UR6, 0xa00, URZ ;  /* 0x00000a000608a890 */ /* 0x000fe4000fffe0ff */
[----:B------:R-:W-:Y:S01]  /*4c60*/  @!P4 R2UR UR16, R8 ;  /* 0x000000000810c2ca */ /* 0x000fe200000e0000 */
[----:B------:R-:W-:Y:S01]  /*4c70*/  VOTEU.ALL UP2, P4 ;  /* 0x0000000000ff7886 */ /* 0x000fe20002040000 */
[----:B------:R-:W-:Y:S01]  /*4c80*/  @!P4 R2UR UR17, R9 ;  /* 0x000000000911c2ca */ /* 0x000fe200000e0000 */
[----:B------:R-:W-:Y:S01]  /*4c90*/  UPRMT UR21, UR37, 0x654, UR57 ;  /* 0x0000065425157896 */ /* 0x000fe20008000039 */
[----:B------:R-:W-:Y:S05]  /*4ca0*/  @!P4 IADD3 R8, P0, PT, R28, 0x980, RZ ;  /* 0x000009801c08c810 */ /* 0x000fea0007f1e0ff */
[----:B------:R-:W-:Y:S06]  /*4cb0*/  @!P4 IMAD.X R2, RZ, RZ, R29, P0 ;  /* 0x000000ffff02c224 */ /* 0x000fec00000e061d */
[----:B------:R1:W-:Y:S01]  /*4cc0*/  @!UP3 UTMALDG.3D [UR56], [UR16], desc[UR14] ;  /* 0x00000e381000b5b4 */ /* 0x0003e20008011000 */
[----:B------:R1:W-:Y:S01]  /*4cd0*/  @!UP2 UTMALDG.3D [UR8], [UR16], desc[UR14] ;  /* 0x00000e081000a5b4 */ /* 0x0003e20008011000 */
[----:B------:R1:W-:Y:S01]  /*4ce0*/  @!P4 SYNCS.ARRIVE.TRANS64.RED.A0TR RZ, [UR6+0x50], R0 ;  /* 0x00005000ffffc9a7 */ /* 0x0003e20008300406 */
[----:B------:R-:W-:Y:S01]  /*4cf0*/  SYNCS.ARRIVE.TRANS64.RED.A1T0 RZ, [UR21], RZ ;  /* 0x000000ffffff79a7 */ /* 0x000fe20008100415 */
[----:B------:R-:W2:Y:S02]  /*4d00*/  SYNCS.PHASECHK.TRANS64.TRYWAIT P2, [UR6+0x78], R24 ;  /* 0x00007818ff0075a7 */ /* 0x000ea40008041106 */
[----:B-12---:R-:W-:Y:S05]  /*4d10*/  @!P2 BRA `(.L_x_85) ;  /* 0x0000009c0088a947 */ /* 0x006fea0003800000 */
.L_x_223:
        /* <DEDUP_REMOVED lines=8> */
[----:B------:R-:W-:Y:S01]  /*4da0*/  @!UP2 UIADD3 UR48, UPT, UPT, UR6, 0x1200, URZ ;  /* 0x000012000630a890 */ /* 0x000fe2000fffe0ff */
[----:B------:R-:W-:Y:S01]  /*4db0*/  UMOV UR50, UR58 ;  /* 0x0000003a00327c82 */ /* 0x000fe20008000000 */
[----:B------:R-:W-:Y:S01]  /*4dc0*/  UMOV UR52, UR36 ;  /* 0x0000002400347c82 */ /* 0x000fe20008000000 */
[----:B------:R-:W-:Y:S02]  /*4dd0*/  @!UP2 UIADD3 UR10, UPT, UPT, UR58, 0x40, URZ ;  /* 0x000000403a0aa890 */ /* 0x000fe4000fffe0ff */
[----:B------:R-:W-:Y:S01]  /*4de0*/  IMAD.U32 R8, RZ, RZ, UR9 ;  /* 0x00000009ff087e24 */ /* 0x000fe2000f8e00ff */
[----:B------:R-:W-:Y:S01]  /*4df0*/  UMOV UR9, UR49 ;  /* 0x0000003100097c82 */ /* 0x000fe20008000000 */
[----:B------:R-:W-:Y:S01]  /*4e00*/  IMAD.U32 R9, RZ, RZ, UR8 ;  /* 0x00000008ff097e24 */ /* 0x000fe2000f8e00ff */
[----:B------:R-:W-:Y:S02]  /*4e10*/  @!UP2 UIADD3 UR8, UPT, UPT, UR6, 0x1a00, URZ ;  /* 0x00001a000608a890 */ /* 0x000fe4000fffe0ff */
[----:B------:R-:W-:Y:S01]  /*4e20*/  @!P4 R2UR UR18, R8 ;  /* 0x000000000812c2ca */ /* 0x000fe200000e0000 */
[----:B------:R-:W-:Y:S01]  /*4e30*/  VOTEU.ALL UP2, P4 ;  /* 0x0000000000ff7886 */ /* 0x000fe20002040000 */
[----:B------:R-:W-:Y:S01]  /*4e40*/  @!P4 R2UR UR19, R9 ;  /* 0x000000000913c2ca */ /* 0x000fe200000e0000 */
[----:B------:R-:W-:Y:S01]  /*4e50*/  UMOV UR12, UR36 ;  /* 0x00000024000c7c82 */ /* 0x000fe20008000000 */
[----:B------:R-:W-:Y:S01]  /*4e60*/  UMOV UR11, UR51 ;  /* 0x00000033000b7c82 */ /* 0x000fe20008000000 */
[----:B------:R-:W-:Y:S01]  /*4e70*/  UPRMT UR15, UR37, 0x654, UR49 ;  /* 0x00000654250f7896 */ /* 0x000fe20008000031 */
[----:B------:R-:W-:Y:S05]  /*4e80*/  @!P4 IADD3 R8, P0, PT, R28, 0x980, RZ ;  /* 0x000009801c08c810 */ /* 0x000fea0007f1e0ff */
[----:B------:R-:W-:Y:S04]  /*4e90*/  @!P4 IMAD.X R2, RZ, RZ, R29, P0 ;  /* 0x000000ffff02c224 */ /* 0x000fe800000e061d */
[----:B------:R1:W-:Y:S01]  /*4ea0*/  @!UP3 UTMALDG.3D [UR48], [UR18], desc[UR16] ;  /* 0x000010301200b5b4 */ /* 0x0003e20008011000 */
[----:B------:R1:W-:Y:S01]  /*4eb0*/  @!UP2 UTMALDG.3D [UR8], [UR18], desc[UR16] ;  /* 0x000010081200a5b4 */ /* 0x0003e20008011000 */
[----:B------:R1:W-:Y:S01]  /*4ec0*/  @!P4 SYNCS.ARRIVE.TRANS64.RED.A0TR RZ, [UR6+0x58], R0 ;  /* 0x00005800ffffc9a7 */ /* 0x0003e20008300406 */
[----:B------:R-:W-:Y:S01]  /*4ed0*/  SYNCS.ARRIVE.TRANS64.RED.A1T0 RZ, [UR15], RZ ;  /* 0x000000ffffff79a7 */ /* 0x000fe2000810040f */
[----:B------:R-:W2:Y:S02]  /*4ee0*/  SYNCS.PHASECHK.TRANS64.TRYWAIT P2, [UR6+0x80], R24 ;  /* 0x00008018ff0075a7 */ /* 0x000ea40008041106 */
[----:B-12---:R-:W-:Y:S05]  /*4ef0*/  @!P2 BRA `(.L_x_86) ;  /* 0x0000009c0028a947 */ /* 0x006fea0003800000 */
.L_x_225:
[----:B------:R-:W-:Y:S01]  /*4f00*/  @!P4 R2UR UR9, R8 ;  /* 0x000000000809c2ca */ /* 0x000fe200000e0000 */
[----:B------:R-:W-:Y:S01]  /*4f10*/  VOTEU.ALL UP2, P4 ;  /* 0x0000000000ff7886 */ /* 0x000fe20002040000 */
[----:B------:R-:W-:Y:S01]  /*4f20*/  @!P4 R2UR UR8, R2 ;  /* 0x000000000208c2ca */ /* 0x000fe200000e0000 */
[----:B------:R-:W-:Y:S01]  /*4f30*/  UIADD3 UR42, UPT, UPT, UR58, 0x10, URZ ;  /* 0x000000103a2a7890 */ /* 0x000fe2000fffe0ff */
[----:B-1----:R-:W-:Y:S01]  /*4f40*/  @!P4 IMAD.MOV.U32 R0, RZ, RZ, 0x1000 ;  /* 0x00001000ff00c424 */ /* 0x002fe200078e00ff */
[----:B------:R-:W-:Y:S01]  /*4f50*/  VOTEU.ALL UP3, P4 ;  /* 0x0000000000ff7886 */ /* 0x000fe20002060000 */
[----:B------:R-:W-:Y:S01]  /*4f60*/  @!UP2 UIADD3 UR40, UPT, UPT, UR6, 0x2200, URZ ;  /* 0x000022000628a890 */ /* 0x000fe2000fffe0ff */
[----:B------:R-:W-:Y:S01]  /*4f70*/  UMOV UR16, 0x0 ;  /* 0x0000000000107882 */ /* 0x000fe20000000000 */
[----:B------:R-:W-:Y:S01]  /*4f80*/  UMOV UR17, 0x10000000 ;  /* 0x1000000000117882 */ /* 0x000fe20000000000 */
        /* <DEDUP_REMOVED lines=21> */
.L_x_227:
        /* <DEDUP_REMOVED lines=9> */
[----:B------:R-:W-:Y:S01]  /*5170*/  SHF.L.U32 R30, RZ, 0x1f, RZ ;  /* 0x0000001fff1e7819 */ /* 0x000fe200000006ff */
[----:B------:R-:W-:Y:S01]  /*5180*/  UMOV UR26, UR42 ;  /* 0x0000002a001a7c82 */ /* 0x000fe20008000000 */
[----:B------:R-:W-:Y:S01]  /*5190*/  UMOV UR28, UR36 ;  /* 0x00000024001c7c82 */ /* 0x000fe20008000000 */
[----:B------:R-:W-:Y:S01]  /*51a0*/  @!UP2 UIADD3 UR10, UPT, UPT, UR58, 0x50, URZ ;  /* 0x000000503a0aa890 */ /* 0x000fe2000fffe0ff */
        /* <DEDUP_REMOVED lines=18> */
.L_x_229:
        /* <DEDUP_REMOVED lines=11> */
[----:B------:R-:W-:Y:S02]  /*5380*/  UMOV UR20, UR36 ;  /* 0x0000002400147c82 */ /* 0x000fe40008000000 */
[----:B------:R-:W-:Y:S01]  /*5390*/  IMAD.U32 R8, RZ, RZ, UR9 ;  /* 0x00000009ff087e24 */ /* 0x000fe2000f8e00ff */
[----:B------:R-:W-:Y:S01]  /*53a0*/  @!UP2 UIADD3 UR10, UPT, UPT, UR58, 0x60, URZ ;  /* 0x000000603a0aa890 */ /* 0x000fe2000fffe0ff */
[----:B------:R-:W-:Y:S01]  /*53b0*/  IMAD.U32 R9, RZ, RZ, UR8 ;  /* 0x00000008ff097e24 */ /* 0x000fe2000f8e00ff */
[----:B------:R-:W-:Y:S02]  /*53c0*/  @!UP2 UIADD3 UR8, UPT, UPT, UR6, 0xa00, URZ ;  /* 0x00000a000608a890 */ /* 0x000fe4000fffe0ff */
[----:B------:R-:W-:Y:S01]  /*53d0*/  @!P4 R2UR UR26, R8 ;  /* 0x00000000081ac2ca */ /* 0x000fe200000e0000 */
[----:B------:R-:W-:Y:S01]  /*53e0*/  VOTEU.ALL UP2, P4 ;  /* 0x0000000000ff7886 */ /* 0x000fe20002040000 */
[----:B------:R-:W-:Y:S01]  /*53f0*/  @!P4 R2UR UR27, R9 ;  /* 0x00000000091bc2ca */ /* 0x000fe200000e0000 */
[----:B------:R-:W-:Y:S01]  /*5400*/  UMOV UR9, UR57 ;  /* 0x0000003900097c82 */ /* 0x000fe20008000000 */
[----:B------:R-:W-:Y:S01]  /*5410*/  UMOV UR11, UR59 ;  /* 0x0000003b000b7c82 */ /* 0x000fe20008000000 */
[----:B------:R-:W-:Y:S01]  /*5420*/  UMOV UR12, UR36 ;  /* 0x00000024000c7c82 */ /* 0x000fe20008000000 */
        /* <DEDUP_REMOVED lines=8> */
.L_x_231:
        /* <DEDUP_REMOVED lines=21> */
[----:B------:R-:W-:Y:S05]  /*5600*/  @!P4 IADD3 R8, P0, PT, R28, 0x980, RZ ;  /* 0x000009801c08c810 */ /* 0x000fea0007f1e0ff */
[----:B------:R-:W-:Y:S05]  /*5610*/  @!P4 IMAD.X R2, RZ, RZ, R29, P0 ;  /* 0x000000ffff02c224 */ /* 0x000fea00000e061d */
[----:B------:R1:W-:Y:S01]  /*5620*/  @!UP3 UTMALDG.3D [UR16], [UR26], desc[UR22] ;  /* 0x000016101a00b5b4 */ /* 0x0003e20008011000 */
[----:B------:R1:W-:Y:S01]  /*5630*/  @!UP2 UTMALDG.3D [UR8], [UR26], desc[UR22] ;  /* 0x000016081a00a5b4 */ /* 0x0003e20008011000 */
[----:B------:R1:W-:Y:S01]  /*5640*/  @!P4 SYNCS.ARRIVE.TRANS64.RED.A0TR RZ, [UR6+0x58], R0 ;  /* 0x00005800ffffc9a7 */ /* 0x0003e20008300406 */
[----:B------:R-:W-:Y:S01]  /*5650*/  SYNCS.ARRIVE.TRANS64.RED.A1T0 RZ, [UR15], RZ ;  /* 0x000000ffffff79a7 */ /* 0x000fe2000810040f */
[----:B------:R-:W2:Y:S02]  /*5660*/  SYNCS.PHASECHK.TRANS64.TRYWAIT P2, [UR6+0x80], R30 ;  /* 0x0000801eff0075a7 */ /* 0x000ea40008041106 */
[----:B-12---:R-:W-:Y:S05]  /*5670*/  @!P2 BRA `(.L_x_90) ;  /* 0x0000009400a8a947 */ /* 0x006fea0003800000 */
.L_x_233:
[----:B------:R-:W2:Y:S01]  /*5680*/  LDC.64 R12, c[0x0][0xf18] ;  /* 0x0003c600ff0c7b82 */ /* 0x000ea20000000a00 */
[----:B------:R-:W-:Y:S01]  /*5690*/  @!P4 R2UR UR8, R2 ;  /* 0x000000000208c2ca */ /* 0x000fe200000e0000 */
[----:B------:R-:W-:Y:S01]  /*56a0*/  VOTEU.ALL UP2, P4 ;  /* 0x0000000000ff7886 */ /* 0x000fe20002040000 */
[----:B------:R-:W-:Y:S01]  /*56b0*/  @!P4 R2UR UR9, R8 ;  /* 0x000000000809c2ca */ /* 0x000fe200000e0000 */
[----:B------:R-:W-:Y:S01]  /*56c0*/  UIADD3 UR34, UPT, UPT, UR58, 0x30, URZ ;  /* 0x000000303a227890 */ /* 0x000fe2000fffe0ff */
[----:B-1----:R-:W-:Y:S03]  /*56d0*/  @!P4 IMAD.MOV.U32 R0, RZ, RZ, 0x1000 ;  /* 0x00001000ff00c424 */ /* 0x002fe600078e00ff */
[----:B------:R-:W1:Y:S01]  /*56e0*/  @!P1 LDC R2, c[0x0][0xf0c] ;  /* 0x0003c300ff029b82 */ /* 0x000e620000000800 */
[----:B------:R-:W-:Y:S01]  /*56f0*/  @!UP2 UIADD3 UR32, UPT, UPT, UR6, 0x2200, URZ ;  /* 0x000022000620a890 */ /* 0x000fe2000fffe0ff */
[----:B------:R-:W-:Y:S01]  /*5700*/  @P3 SHF.R.U32.HI R25, RZ, 0x10, R17 ;  /* 0x00000010ff193819 */ /* 0x000fe20000011611 */
[----:B------:R-:W-:Y:S01]  /*5710*/  VOTEU.ALL UP3, P4 ;  /* 0x0000000000ff7886 */ /* 0x000fe20002060000 */
[----:B------:R-:W-:Y:S01]  /*5720*/  UMOV UR16, 0x0 ;  /* 0x0000000000107882 */ /* 0x000fe20000000000 */
[----:B------:R-:W-:Y:S01]  /*5730*/  UMOV UR17, 0x10000000 ;  /* 0x1000000000117882 */ /* 0x000fe20000000000 */
[----:B------:R-:W-:Y:S01]  /*5740*/  UMOV UR33, UR41 ;  /* 0x0000002900217c82 */ /* 0x000fe20008000000 */
[----:B------:R-:W-:Y:S01]  /*5750*/  UMOV UR35, UR59 ;  /* 0x0000003b00237c82 */ /* 0x000fe20008000000 */
[----:B------:R-:W-:Y:S01]  /*5760*/  IMAD.U32 R9, RZ, RZ, UR8 ;  /* 0x00000008ff097e24 */ /* 0x000fe2000f8e00ff */
[----:B------:R-:W-:Y:S01]  /*5770*/  @!UP2 UIADD3 UR10, UPT, UPT, UR58, 0x70, URZ ;  /* 0x000000703a0aa890 */ /* 0x000fe2000fffe0ff */
[----:B------:R-:W-:Y:S01]  /*5780*/  IMAD.U32 R8, RZ, RZ, UR9 ;  /* 0x00000009ff087e24 */ /* 0x000fe2000f8e00ff */
[----:B------:R-:W-:Y:S01]  /*5790*/  @!UP2 UIADD3 UR8, UPT, UPT, UR6, 0x2a00, URZ ;  /* 0x00002a000608a890 */ /* 0x000fe2000fffe0ff */
[----:B------:R-:W-:Y:S01]  /*57a0*/  VIADD R27, R27, 0x1 ;  /* 0x000000011b1b7836 */ /* 0x000fe20000000000 */
[----:B------:R-:W-:Y:S01]  /*57b0*/  @!P4 R2UR UR19, R9 ;  /* 0x000000000913c2ca */ /* 0x000fe200000e0000 */
[----:B------:R-:W-:Y:S01]  /*57c0*/  VOTEU.ALL UP2, P4 ;  /* 0x0000000000ff7886 */ /* 0x000fe20002040000 */
[----:B------:R-:W-:Y:S01]  /*57d0*/  @!P4 R2UR UR18, R8 ;  /* 0x000000000812c2ca */ /* 0x000fe200000e0000 */
[----:B------:R-:W-:Y:S01]  /*57e0*/  UMOV UR9, UR41 ;  /* 0x0000002900097c82 */ /* 0x000fe20008000000 */
[----:B------:R-:W3:Y:S01]  /*57f0*/  LDC.64 R8, c[0x0][0xf10] ;  /* 0x0003c400ff087b82 */ /* 0x000ee20000000a00 */
[----:B------:R-:W-:Y:S01]  /*5800*/  UMOV UR11, UR59 ;  /* 0x0000003b000b7c82 */ /* 0x000fe20008000000 */
[----:B------:R-:W-:Y:S09]  /*5810*/  UMOV UR12, UR36 ;  /* 0x00000024000c7c82 */ /* 0x000ff20008000000 */
[----:B------:R1:W-:Y:S01]  /*5820*/  @!UP3 UTMALDG.3D [UR32], [UR18], desc[UR16] ;  /* 0x000010201200b5b4 */ /* 0x0003e20008011000 */
[----:B------:R1:W-:Y:S01]  /*5830*/  @!UP2 UTMALDG.3D [UR8], [UR18], desc[UR16] ;  /* 0x000010081200a5b4 */ /* 0x0003e20008011000 */
[----:B------:R5:W-:Y:S01]  /*5840*/  @!P4 SYNCS.ARRIVE.TRANS64.RED.A0TR RZ, [UR6+0x60], R0 ;  /* 0x00006000ffffc9a7 */ /* 0x000be20008300406 */
[C---:B---3--:R-:W-:Y:S01]  /*5850*/  @!P1 IMAD.HI.U32 R8, R11.reuse, R8, RZ ;  /* 0x000000080b089227 */ /* 0x048fe200078e00ff */
[----:B--2---:R-:W-:Y:S02]  /*5860*/  @!P1 ISETP.NE.AND P0, PT, R12, 0x1, PT ;  /* 0x000000010c00980c */ /* 0x004fe40003f05270 */
[----:B-1----:R-:W-:Y:S01]  /*5870*/  @!P1 ISETP.NE.AND P2, PT, R2, 0x1, PT ;  /* 0x000000010200980c */ /* 0x002fe20003f45270 */
[C---:B------:R-:W-:Y:S01]  /*5880*/  @!P1 IMAD.HI.U32 R13, R10.reuse, R13, RZ ;  /* 0x0000000d0a0d9227 */ /* 0x040fe200078e00ff */
[----:B------:R-:W-:Y:S04]  /*5890*/  @!P1 SHF.R.U32.HI R8, RZ, R9, R8 ;  /* 0x00000009ff089219 */ /* 0x000fe80000011608 */
[----:B------:R-:W-:Y:S01]  /*58a0*/  @!P1 SEL R8, R11, R8, !P2 ;  /* 0x000000080b089207 */ /* 0x000fe20005000000 */
[----:B------:R-:W-:Y:S01]  /*58b0*/  SYNCS.ARRIVE.TRANS64.RED.A1T0 RZ, [UR14], RZ ;  /* 0x000000ffffff79a7 */ /* 0x000fe2000810040e */
[----:B------:R-:W1:Y:S01]  /*58c0*/  SYNCS.PHASECHK.TRANS64.TRYWAIT P5, [UR6+0x88], R30 ;  /* 0x0000881eff0075a7 */ /* 0x000e6200080a1106 */
[----:B-----5:R-:W2:Y:S02]  /*58d0*/  @!P1 LDC R0, c[0x0][0xf20] ;  /* 0x0003c800ff009b82 */ /* 0x020ea40000000800 */
[----:B--2---:R-:W-:Y:S04]  /*58e0*/  @!P1 SHF.R.U32.HI R0, RZ, R0, R13 ;  /* 0x00000000ff009219 */ /* 0x004fe8000001160d */
[----:B------:R-:W-:Y:S05]  /*58f0*/  @!P1 SEL R9, R10, R0, !P0 ;  /* 0x000000000a099207 */ /* 0x000fea0004000000 */
[----:B------:R-:W-:Y:S02]  /*5900*/  @!P1 IMAD.IADD R0, R9, 0x1, -R8 ;  /* 0x0000000109009824 */ /* 0x000fe400078e0a08 */
[----:B------:R-:W-:Y:S02]  /*5910*/  @!P1 IMAD.IADD R8, R8, 0x1, -R9 ;  /* 0x0000000108089824 */ /* 0x000fe400078e0a09 */
[----:B------:R-:W-:Y:S02]  /*5920*/  @!P1 IMAD R11, R0, R2, R11 ;  /* 0x00000002000b9224 */ /* 0x000fe400078e020b */
[----:B------:R-:W-:Y:S01]  /*5930*/  @!P1 IMAD R10, R8, R12, R10 ;  /* 0x0000000c080a9224 */ /* 0x000fe200078e020a */
[----:B-1----:R-:W-:Y:S06]  /*5940*/  @!P5 BRA `(.L_x_91) ;  /* 0x00000094000cd947 */ /* 0x002fec0003800000 */
.L_x_235:
[----:B------:R-:W-:Y:S01]  /*5950*/  @!P4 IADD3 R2, P0, PT, R28, 0x980, RZ ;  /* 0x000009801c02c810 */ /* 0x000fe20007f1e0ff */
[----:B------:R-:W-:Y:S01]  /*5960*/  VOTEU.ALL UP2, P4 ;  /* 0x0000000000ff7886 */ /* 0x000fe20002040000 */
[----:B------:R-:W-:Y:S01]  /*5970*/  VOTEU.ALL UP3, P4 ;  /* 0x0000000000ff7886 */ /* 0x000fe20002060000 */
[----:B------:R-:W-:Y:S01]  /*5980*/  UMOV UR33, UR25 ;  /* 0x0000001900217c82 */ /* 0x000fe20008000000 */
[----:B------:R-:W-:Y:S01]  /*5990*/  @!P4 R2UR UR9, R2 ;  /* 0x000000000209c2ca */ /* 0x000fe200000e0000 */
[----:B-1----:R-:W-:Y:S01]  /*59a0*/  @!P4 IMAD.X R0, RZ, RZ, R29, P0 ;  /* 0x000000ffff00c224 */ /* 0x002fe200000e061d */
[----:B------:R-:W-:Y:S01]  /*59b0*/  @!UP2 UIADD3 UR35, UPT, UPT, UR59, 0x40, URZ ;  /* 0x000000403b23a890 */ /* 0x000fe2000fffe0ff */
[----:B------:R-:W-:Y:S01]  /*59c0*/  VIADD R2, R10, UR38 ;  /* 0x000000260a027c36 */ /* 0x000fe20008000000 */
[----:B------:R-:W-:Y:S01]  /*59d0*/  @!UP2 UIADD3 UR32, UPT, UPT, UR6, 0x3200, URZ ;  /* 0x000032000620a890 */ /* 0x000fe2000fffe0ff */
[----:B------:R-:W-:Y:S01]  /*59e0*/  ISETP.NE.AND P0, PT, R27, 0x2, PT ;  /* 0x000000021b00780c */ /* 0x000fe20003f05270 */
[----:B------:R-:W-:Y:S01]  /*59f0*/  @!UP2 UIADD3 UR26, UPT, UPT, UR58, 0x70, URZ ;  /* 0x000000703a1aa890 */ /* 0x000fe2000fffe0ff */
[----:B------:R-:W-:Y:S01]  /*5a00*/  @!P4 R2UR UR8, R0 ;  /* 0x000000000008c2ca */ /* 0x000fe200000e0000 */
[----:B------:R-:W-:Y:S01]  /*5a10*/  @!UP2 UIADD3 UR24, UPT, UPT, UR6, 0x3a00, URZ ;  /* 0x00003a000618a890 */ /* 0x000fe2000fffe0ff */
[----:B------:R-:W-:Y:S01]  /*5a20*/  VIADD R0, R11, UR39 ;  /* 0x000000270b007c36 */ /* 0x000fe20008000000 */
[----:B------:R-:W-:Y:S01]  /*5a30*/  VOTEU.ALL UP2, P4 ;  /* 0x0000000000ff7886 */ /* 0x000fe20002040000 */
[----:B------:R-:W-:Y:S01]  /*5a40*/  UMOV UR28, UR36 ;  /* 0x00000024001c7c82 */ /* 0x000fe20008000000 */
[----:B------:R-:W-:Y:S01]  /*5a50*/  UMOV UR27, UR35 ;  /* 0x00000023001b7c82 */ /* 0x000fe20008000000 */
[----:B------:R-:W-:Y:S01]  /*5a60*/  IMAD.U32 R8, RZ, RZ, UR9 ;  /* 0x00000009ff087e24 */ /* 0x000fe2000f8e00ff */
[----:B------:R-:W-:Y:S01]  /*5a70*/  UMOV UR9, 0x10000000 ;  /* 0x1000000000097882 */ /* 0x000fe20000000000 */
[----:B------:R-:W-:Y:S02]  /*5a80*/  R2UR UR12, R2 ;  /* 0x00000000020c72ca */ /* 0x000fe400000e0000 */
[----:B------:R-:W-:Y:S02]  /*5a90*/  R2UR UR20, R0 ;  /* 0x00000000001472ca */ /* 0x000fe400000e0000 */
[----:B------:R-:W-:Y:S01]  /*5aa0*/  @!P4 R2UR UR10, R8 ;  /* 0x00000000080ac2ca */ /* 0x000fe200000e0000 */
[----:B------:R-:W-:Y:S01]  /*5ab0*/  IMAD.U32 R9, RZ, RZ, UR8 ;  /* 0x00000008ff097e24 */ /* 0x000fe2000f8e00ff */
[----:B------:R-:W-:Y:S01]  /*5ac0*/  UMOV UR8, 0x0 ;  /* 0x0000000000087882 */ /* 0x000fe20000000000 */
[----:B------:R-:W-:Y:S02]  /*5ad0*/  SEL R0, RZ, 0x1, P0 ;  /* 0x00000001ff007807 */ /* 0x000fe40000000000 */
[----:B------:R-:W-:Y:S02]  /*5ae0*/  SEL R27, R27, RZ, P0 ;  /* 0x000000ff1b1b7207 */ /* 0x000fe40000000000 */
[----:B------:R-:W-:Y:S02]  /*5af0*/  @!P4 R2UR UR11, R9 ;  /* 0x00000000090bc2ca */ /* 0x000fe400000e0000 */
[----:B------:R-:W-:Y:S11]  /*5b00*/  LOP3.LUT R26, R26, R0, RZ, 0x3c, !PT ;  /* 0x000000001a1a7212 */ /* 0x000ff600078e3cff */
[----:B------:R1:W-:Y:S01]  /*5b10*/  @!UP3 UTMALDG.3D [UR32], [UR10], desc[UR8] ;  /* 0x000008200a00b5b4 */ /* 0x0003e20008011000 */
[----:B------:R2:W-:Y:S01]  /*5b20*/  @!UP2 UTMALDG.3D [UR24], [UR10], desc[UR8] ;  /* 0x000008180a00a5b4 */ /* 0x0005e20008011000 */
[----:B------:R2:W-:Y:S01]  /*5b30*/  @!P4 SYNCS.ARRIVE.TRANS64.RED.A0TR RZ, [UR6+0x68], R23 ;  /* 0x00006817ffffc9a7 */ /* 0x0005e20008300406 */
[----:B------:R-:W-:Y:S01]  /*5b40*/  UPLOP3.LUT UP2, UPT, UPT, UPT, UPT, 0x80, 0x8 ;  /* 0x000000000008789c */ /* 0x000fe20003f4f070 */
[----:B------:R-:W-:Y:S01]  /*5b50*/  SYNCS.ARRIVE.TRANS64.RED.A1T0 RZ, [UR13], RZ ;  /* 0x000000ffffff79a7 */ /* 0x000fe2000810040d */
[----:B-1----:R-:W-:Y:S01]  /*5b60*/  @P3 R2UR UR36, R25 ;  /* 0x00000000192432ca */ /* 0x002fe200000e0000 */
[----:B------:R-:W-:Y:S03]  /*5b70*/  @!UPT UIADD3 URZ, UPT, UPT, URZ, URZ, URZ ;  /* 0x000000fffffff290 */ /* 0x000fe6000fffe0ff */
[----:B------:R-:W-:Y:S11]  /*5b80*/  @P3 BRA `(.L_x_92) ;  /* 0xffffffe8005c3947 */ /* 0x000ff6000383ffff */
[----:B------:R-:W1:Y:S02]  /*5b90*/  SYNCS.PHASECHK.TRANS64.TRYWAIT P0, [UR6+0x70], R24 ;  /* 0x00007018ff0075a7 */ /* 0x000e640008001106 */
[----:B-1----:R-:W-:Y:S05]  /*5ba0*/  @!P0 BRA `(.L_x_93) ;  /* 0x00000090008c8947 */ /* 0x002fea0003800000 */
.L_x_237:
[----:B------:R-:W3:Y:S02]  /*5bb0*/  SYNCS.PHASECHK.TRANS64.TRYWAIT P0, [UR6+0x78], R24 ;  /* 0x00007818ff0075a7 */ /* 0x000ee40008001106 */
[----:B---3--:R-:W-:Y:S05]  /*5bc0*/  @!P0 BRA `(.L_x_94) ;  /* 0x00000090009c8947 */ /* 0x008fea0003800000 */
.L_x_239:
[----:B------:R-:W3:Y:S01]  /*5bd0*/  SYNCS.PHASECHK.TRANS64.TRYWAIT P0, [UR6+0x80], R24 ;  /* 0x00008018ff0075a7 */ /* 0x000ee20008001106 */
[----:B-1----:R-:W-:Y:S01]  /*5be0*/  HFMA2 R0, -RZ, RZ, 0, 5.9604644775390625e-08 ;  /* 0x00000001ff007431 */ /* 0x002fe200000001ff */
[----:B---3--:R-:W-:Y:S06]  /*5bf0*/  @!P0 BRA `(.L_x_95) ;  /* 0x0000009000a88947 */ /* 0x008fec0003800000 */
.L_x_241:
[----:B-1----:R-:W-:Y:S02]  /*5c00*/  MOV R2, UR6 ;  /* 0x0000000600027c02 */ /* 0x002fe40008000f00 */
[----:B------:R-:W-:-:S07]  /*5c10*/  SHF.L.U32 R0, R0, 0x1f, RZ ;  /* 0x0000001f00007819 */ /* 0x000fce00000006ff */
.L_x_96:
[----:B-1----:R1:W3:Y:S02]  /*5c20*/  SYNCS.PHASECHK.TRANS64.TRYWAIT P0, [R2+URZ+0x88], R0 ;  /* 0x00008800020075a7 */ /* 0x0022e400080011ff */
[----:B---3--:R-:W-:Y:S05]  /*5c30*/  @!P0 NANOSLEEP.SYNCS 0x989680 ;  /* 0x009896800000895d */ /* 0x008fea0003900000 */
[----:B------:R-:W3:Y:S02]  /*5c40*/  @!P0 SYNCS.PHASECHK.TRANS64 P0, [R2+URZ+0x88], R0 ;  /* 0x00008800020085a7 */ /* 0x000ee400080010ff */
[----:B--23--:R-:W-:Y:S05]  /*5c50*/  @P0 EXIT ;  /* 0x000000000000094d */ /* 0x00cfea0003800000 */
[----:B------:R-:W-:Y:S05]  /*5c60*/  BRA `(.L_x_96) ;  /* 0xfffffffc00ec7947 */ /* 0x000fea000383ffff */
.L_x_77:
[----:B------:R-:W-:-:S06]  /*5c70*/  UISETP.GE.AND UP1, UPT, UR13, 0x4, UPT ;  /* 0x000000040d00788c */ /* 0x000fcc000bf26270 */
[----:B------:R-:W-:-:S13]  /*5c80*/  PLOP3.LUT P0, PT, PT, PT, UP1, 0x80, 0x8 ;  /* 0x000000000008781c */ /* 0x000fda0003f0f018 */
[----:B-1----:R-:W-:Y:S05]  /*5c90*/  @!P0 EXIT ;  /* 0x000000000000894d */ /* 0x002fea0003800000 */
[----:B------:R-:W-:Y:S01]  /*5ca0*/  BAR.SYNC.DEFER_BLOCKING 0x6, 0xa0 ;  /* 0x0182800000007b1d */ /* 0x000fe20000010000 */
[----:B------:R-:W-:Y:S01]  /*5cb0*/  IMAD.SHL.U32 R97, R3, 0x10, RZ ;  /* 0x0000001003617824 */ /* 0x000fe200078e00ff */
[----:B------:R-:W-:Y:S01]  /*5cc0*/  LOP3.LUT R98, R99, 0x3, RZ, 0xc0, !PT ;  /* 0x0000000363627812 */ /* 0x000fe200078ec0ff */
[C---:B------:R-:W-:Y:S01]  /*5cd0*/  IMAD.SHL.U32 R96, R3.reuse, 0x2, RZ ;  /* 0x0000000203607824 */ /* 0x040fe200078e00ff */
[----:B------:R-:W-:Y:S01]  /*5ce0*/  CS2R R92, SRZ ;  /* 0x00000000005c7805 */ /* 0x000fe2000001ff00 */
[----:B------:R-:W-:Y:S01]  /*5cf0*/  IMAD.U32 R3, R3, 0x10000, RZ ;  /* 0x0001000003037824 */ /* 0x000fe200078e00ff */
[----:B------:R-:W-:Y:S02]  /*5d00*/  UMOV UR50, 0x400 ;  /* 0x0000040000327882 */ /* 0x000fe40000000000 */
[----:B------:R-:W1:Y:S01]  /*5d10*/  LDC R90, c[0x0][0x370] ;  /* 0x0000dc00ff5a7b82 */ /* 0x000e620000000800 */
[----:B------:R-:W-:Y:S01]  /*5d20*/  ULEA UR50, UR37, UR50, 0x18 ;  /* 0x0000003225327291 */ /* 0x000fe2000f8ec0ff */
[C---:B------:R-:W-:Y:S01]  /*5d30*/  LOP3.LUT R0, R97.reuse, 0x40, RZ, 0xc0, !PT ;  /* 0x0000004061007812 */ /* 0x040fe200078ec0ff */
[----:B------:R-:W-:Y:S01]  /*5d40*/  IMAD.MOV.U32 R94, RZ, RZ, RZ ;  /* 0x000000ffff5e7224 */ /* 0x000fe200078e00ff */
[----:B------:R-:W-:Y:S01]  /*5d50*/  LOP3.LUT R2, R97, 0x1b0, RZ, 0xc0, !PT ;  /* 0x000001b061027812 */ /* 0x000fe200078ec0ff */
[----:B------:R-:W-:Y:S01]  /*5d60*/  UIADD3 UR4, UPT, UPT, UR50, 0x200, URZ ;  /* 0x0000020032047890 */ /* 0x000fe2000fffe0ff */
[----:B------:R-:W-:Y:S01]  /*5d70*/  LOP3.LUT R96, R0, 0x8, R96, 0xf8, !PT ;  /* 0x0000000800607812 */ /* 0x000fe200078ef860 */
[----:B------:R-:W-:Y:S01]  /*5d80*/  IMAD.SHL.U32 R0, R99, 0x200, RZ ;  /* 0x0000020063007824 */ /* 0x000fe200078e00ff */
[----:B------:R-:W2:Y:S01]  /*5d90*/  LDC R49, c[0x0][0xf0c] ;  /* 0x0003c300ff317b82 */ /* 0x000ea20000000800 */
[----:B------:R-:W-:Y:S01]  /*5da0*/  LOP3.LUT R3, R3, 0x200000, RZ, 0xc0, !PT ;  /* 0x0020000003037812 */ /* 0x000fe200078ec0ff */
[----:B------:R-:W-:Y:S01]  /*5db0*/  IMAD.MOV.U32 R102, RZ, RZ, RZ ;  /* 0x000000ffff667224 */ /* 0x000fe200078e00ff */
[----:B------:R-:W-:Y:S01]  /*5dc0*/  LOP3.LUT P0, RZ, R97, 0x40, RZ, 0xc0, !PT ;  /* 0x0000004061ff7812 */ /* 0x000fe2000780c0ff */
[----:B------:R-:W-:Y:S01]  /*5dd0*/  IMAD.U32 R88, RZ, RZ, UR4 ;  /* 0x00000004ff587e24 */ /* 0x000fe2000f8e00ff */
[----:B------:R-:W-:Y:S01]  /*5de0*/  LOP3.LUT R0, R2, 0x200, R0, 0xf8, !PT ;  /* 0x0000020002007812 */ /* 0x000fe200078ef800 */
[----:B------:R-:W3:Y:S02]  /*5df0*/  LDCU.64 UR58, c[0x0][0x348] ;  /* 0x00006900ff3a77ac */ /* 0x000ee40008000a00 */
[----:B------:R-:W4:Y:S01]  /*5e00*/  LDC R87, c[0x0][0xf20] ;  /* 0x0003c800ff577b82 */ /* 0x000f220000000800 */
[----:B------:R-:W3:Y:S01]  /*5e10*/  LDS R95, [UR50+0x130] ;  /* 0x00013032ff5f7984 */ /* 0x000ee20008000800 */
[----:B------:R-:W-:Y:S01]  /*5e20*/  LOP3.LUT R96, R0, R96, RZ, 0xfc, !PT ;  /* 0x0000006000607212 */ /* 0x000fe200078efcff */
[----:B------:R-:W1:Y:S01]  /*5e30*/  LDCU.64 UR44, c[0x0][0xc88] ;  /* 0x00019100ff2c77ac */ /* 0x000e620008000a00 */
[----:B------:R-:W-:Y:S01]  /*5e40*/  P2R R0, PR, RZ, 0x1 ;  /* 0x00000001ff007803 */ /* 0x000fe20000000000 */
[----:B------:R-:W1:Y:S03]  /*5e50*/  LDCU.64 UR48, c[0x0][0xc90] ;  /* 0x00019200ff3077ac */ /* 0x000e660008000a00 */
[----:B------:R-:W1:Y:S01]  /*5e60*/  LDC R48, c[0x0][0xf30] ;  /* 0x0003cc00ff307b82 */ /* 0x000e620000000800 */
[----:B------:R-:W-:Y:S01]  /*5e70*/  UMOV UR51, URZ ;  /* 0x000000ff00337c82 */ /* 0x000fe20008000000 */
[----:B------:R-:W-:-:S06]  /*5e80*/  UMOV UR57, URZ ;  /* 0x000000ff00397c82 */ /* 0x000fcc0008000000 */
[----:B------:R-:W1:Y:S08]  /*5e90*/  LDC.64 R84, c[0x0][0xf10] ;  /* 0x0003c400ff547b82 */ /* 0x000e700000000a00 */
[----:B------:R-:W1:Y:S08]  /*5ea0*/  LDC.64 R46, c[0x0][0xf18] ;  /* 0x0003c600ff2e7b82 */ /* 0x000e700000000a00 */
[----:B------:R-:W1:Y:S08]  /*5eb0*/  LDC.64 R44, c[0x0][0xf28] ;  /* 0x0003ca00ff2c7b82 */ /* 0x000e700000000a00 */
[----:B------:R-:W1:Y:S01]  /*5ec0*/  LDC.64 R82, c[0x0][0xcb0] ;  /* 0x00032c00ff527b82 */ /* 0x000e620000000a00 */
[----:B---3--:R-:W-:-:S07]  /*5ed0*/  IMAD.IADD R95, R95, 0x1, R3 ;  /* 0x000000015f5f7824 */ /* 0x008fce00078e0203 */
[----:B------:R-:W3:Y:S08]  /*5ee0*/  LDC.64 R80, c[0x0][0xca8] ;  /* 0x00032a00ff507b82 */ /* 0x000ef00000000a00 */
[----:B--2-4-:R-:W1:Y:S02]  /*5ef0*/  LDC R89, c[0x0][0x374] ;  /* 0x0000dd00ff597b82 */ /* 0x014e640000000800 */
.L_x_188:
[----:B------:R-:W-:Y:S02]  /*5f00*/  LEA R0, R102, UR50, 0x3 ;  /* 0x0000003266007c11 */ /* 0x000fe4000f8e18ff */
[----:B------:R-:W-:Y:S02]  /*5f10*/  SHF.L.U32 R2, R92, 0x1f, RZ ;  /* 0x0000001f5c027819 */ /* 0x000fe400000006ff */
[----:B------:R-:W-:Y:S02]  /*5f20*/  LEA R16, R102, UR50, 0x4 ;  /* 0x0000003266107c11 */ /* 0x000fe4000f8e20ff */
[----:B------:R-:W2:Y:S02]  /*5f30*/  SYNCS.PHASECHK.TRANS64.TRYWAIT P0, [R0+URZ+0xa0], R2 ;  /* 0x0000a002000075a7 */ /* 0x000ea400080011ff */
[----:B-12---:R-:W-:Y:S05]  /*5f40*/  @!P0 BRA `(.L_x_97) ;  /* 0x0000008c00ec8947 */ /* 0x006fea0003800000 */
.L_x_242:
[----:B------:R-:W4:Y:S01]  /*5f50*/  LDC.64 R10, c[0x0][0xf10] ;  /* 0x0003c400ff0a7b82 */ /* 0x000f220000000a00 */
[----:B------:R-:W3:Y:S01]  /*5f60*/  LDS.128 R16, [R16+0x110] ;  /* 0x0001100010107984 */ /* 0x000ee20000000c00 */
[----:B-1----:R-:W-:Y:S01]  /*5f70*/  ISETP.NE.AND P1, PT, R48, 0x1, PT ;  /* 0x000000013000780c */ /* 0x002fe20003f25270 */
[----:B--2---:R-:W-:Y:S01]  /*5f80*/  VIADD R0, R0, 0xb0 ;  /* 0x000000b000007836 */ /* 0x004fe20000000000 */
[----:B------:R-:W-:Y:S04]  /*5f90*/  ISETP.GE.AND P0, PT, R43, 0x1, PT ;  /* 0x000000012b00780c */ /* 0x000fe80003f06270 */
[----:B------:R-:W1:Y:S01]  /*5fa0*/  LDC.64 R8, c[0x0][0xf18] ;  /* 0x0003c600ff087b82 */ /* 0x000e620000000a00 */
[----:B------:R-:W-:Y:S01]  /*5fb0*/  PRMT R0, RZ, 0x654, R0 ;  /* 0x00000654ff007816 */ /* 0x000fe20000000000 */
[----:B------:R-:W-:Y:S01]  /*5fc0*/  @!PT LDS RZ, [RZ] ;  /* 0x00000000fffff984 */ /* 0x000fe20000000800 */
[----:B------:R-:W-:Y:S01]  /*5fd0*/  @!PT LDS RZ, [RZ] ;  /* 0x00000000fffff984 */ /* 0x000fe20000000800 */
[----:B------:R-:W-:Y:S01]  /*5fe0*/  @!PT LDS RZ, [RZ] ;  /* 0x00000000fffff984 */ /* 0x000fe20000000800 */
[----:B------:R-:W-:Y:S01]  /*5ff0*/  @!PT LDS RZ, [RZ] ;  /* 0x00000000fffff984 */ /* 0x000fe20000000800 */
[----:B------:R2:W-:Y:S06]  /*6000*/  MEMBAR.ALL.CTA ;  /* 0x0000000000007992 */ /* 0x0005ec0000008000 */
[----:B--2---:R-:W2:Y:S01]  /*6010*/  FENCE.VIEW.ASYNC.S ;  /* 0x00000000000073c6 */ /* 0x004ea20000000000 */
[----:B------:R-:W1:Y:S08]  /*6020*/  @!P1 LDC R12, c[0x0][0xf20] ;  /* 0x0003c800ff0c9b82 */ /* 0x000e700000000800 */
[----:B------:R-:W1:Y:S01]  /*6030*/  @!P1 LDC R7, c[0x0][0xf0c] ;  /* 0x0003c300ff079b82 */ /* 0x000e620000000800 */
[----:B--2---:R2:W-:Y:S01]  /*6040*/  SYNCS.ARRIVE.TRANS64.RED.A1T0 RZ, [R0+URZ], RZ ;  /* 0x000000ff00ff79a7 */ /* 0x0045e200081004ff */
[----:B---3--:R-:W-:Y:S04]  /*6050*/  LOP3.LUT P4, RZ, R18, 0x1, RZ, 0xc0, !PT ;  /* 0x0000000112ff7812 */ /* 0x008fe8000788c0ff */
[----:B------:R-:W-:Y:S09]  /*6060*/  P2R R100, PR, RZ, 0x10 ;  /* 0x00000010ff647803 */ /* 0x000ff20000000000 */
[----:B------:R-:W-:Y:S02]  /*6070*/  @P4 MOV R51, R16 ;  /* 0x0000001000334202 */ /* 0x000fe40000000f00 */
[----:B------:R-:W-:Y:S01]  /*6080*/  @P4 LOP3.LUT R50, R17, 0xffff, RZ, 0xc0, !PT ;  /* 0x0000ffff11324812 */ /* 0x000fe200078ec0ff */
[----:B--2-4-:R-:W-:Y:S06]  /*6090*/  @!P0 BRA `(.L_x_98) ;  /* 0x0000000000a48947 */ /* 0x014fec0003800000 */
[----:B------:R-:W-:Y:S01]  /*60a0*/  IMAD.HI.U32 R0, R89, R47, RZ ;  /* 0x0000002f59007227 */ /* 0x000fe200078e00ff */
[----:B------:R-:W-:Y:S02]  /*60b0*/  ISETP.NE.AND P0, PT, R46, 0x1, PT ;  /* 0x000000012e00780c */ /* 0x000fe40003f05270 */
[----:B------:R-:W-:Y:S01]  /*60c0*/  ISETP.NE.AND P2, PT, R43, 0x1, PT ;  /* 0x000000012b00780c */ /* 0x000fe20003f45270 */
[----:B------:R-:W-:Y:S01]  /*60d0*/  IMAD.HI.U32 R4, R90, R84, RZ ;  /* 0x000000545a047227 */ /* 0x000fe200078e00ff */
[----:B------:R-:W-:Y:S02]  /*60e0*/  SHF.R.U32.HI R0, RZ, R87, R0 ;  /* 0x00000057ff007219 */ /* 0x000fe40000011600 */
[----:B------:R-:W-:Y:S01]  /*60f0*/  ISETP.NE.AND P3, PT, R49, 0x1, PT ;  /* 0x000000013100780c */ /* 0x000fe20003f65270 */
[----:B------:R-:W-:Y:S01]  /*6100*/  IMAD.HI.U32 R6, R50, R47, RZ ;  /* 0x0000002f32067227 */ /* 0x000fe200078e00ff */
[-C--:B------:R-:W-:Y:S02]  /*6110*/  SHF.R.U32.HI R4, RZ, R85.reuse, R4 ;  /* 0x00000055ff047219 */ /* 0x080fe40000011604 */
[----:B------:R-:W-:Y:S01]  /*6120*/  SEL R0, R89, R0, !P0 ;  /* 0x0000000059007207 */ /* 0x000fe20004000000 */
[----:B------:R-:W-:Y:S01]  /*6130*/  IMAD.HI.U32 R5, R51, R84, RZ ;  /* 0x0000005433057227 */ /* 0x000fe200078e00ff */
[----:B------:R-:W-:Y:S03]  /*6140*/  SEL R4, R90, R4, !P3 ;  /* 0x000000045a047207 */ /* 0x000fe60005800000 */
[-C--:B------:R-:W-:Y:S01]  /*6150*/  IMAD.HI.U32 R3, R0, R44.reuse, RZ ;  /* 0x0000002c00037227 */ /* 0x080fe200078e00ff */
[----:B------:R-:W-:Y:S03]  /*6160*/  SHF.R.U32.HI R5, RZ, R85, R5 ;  /* 0x00000055ff057219 */ /* 0x000fe60000011605 */
[----:B------:R-:W-:Y:S01]  /*6170*/  IMAD.HI.U32 R2, R4, R44, RZ ;  /* 0x0000002c04027227 */ /* 0x000fe200078e00ff */
[----:B------:R-:W-:Y:S02]  /*6180*/  @P2 SHF.R.U32.HI R0, RZ, R45, R3 ;  /* 0x0000002dff002219 */ /* 0x000fe40000011603 */
[----:B------:R-:W-:Y:S02]  /*6190*/  SHF.R.U32.HI R3, RZ, R87, R6 ;  /* 0x00000057ff037219 */ /* 0x000fe40000011606 */
[----:B------:R-:W-:Y:S01]  /*61a0*/  @P2 SHF.R.U32.HI R4, RZ, R45, R2 ;  /* 0x0000002dff042219 */ /* 0x000fe20000011602 */
[----:B------:R-:W-:Y:S01]  /*61b0*/  IMAD R0, R43, R0, RZ ;  /* 0x000000002b007224 */ /* 0x000fe200078e02ff */
[----:B------:R-:W-:Y:S02]  /*61c0*/  SEL R3, R50, R3, !P0 ;  /* 0x0000000332037207 */ /* 0x000fe40004000000 */
[----:B------:R-:W-:Y:S01]  /*61d0*/  SEL R2, R51, R5, !P3 ;  /* 0x0000000533027207 */ /* 0x000fe20005800000 */
[----:B------:R-:W-:Y:S01]  /*61e0*/  IMAD R5, R43, R4, RZ ;  /* 0x000000042b057224 */ /* 0x000fe200078e02ff */
[C---:B------:R-:W-:Y:S01]  /*61f0*/  ISETP.GE.AND P0, PT, R3.reuse, R0, PT ;  /* 0x000000000300720c */ /* 0x040fe20003f06270 */
[C---:B------:R-:W-:Y:S03]  /*6200*/  IMAD.HI.U32 R0, R3.reuse, R44, RZ ;  /* 0x0000002c03007227 */ /* 0x040fe600078e00ff */
[C---:B------:R-:W-:Y:S02]  /*6210*/  ISETP.GE.OR P0, PT, R2.reuse, R5, P0 ;  /* 0x000000050200720c */ /* 0x040fe40000706670 */
[----:B------:R-:W-:Y:S04]  /*6220*/  SHF.R.U32.HI R0, RZ, R45, R0 ;  /* 0x0000002dff007219 */ /* 0x000fe80000011600 */
        /* <DEDUP_REMOVED lines=15> */
[----:B------:R-:W-:Y:S07]  /*6320*/  IMAD R50, R3, R46, R50 ;  /* 0x0000002e03327224 */ /* 0x000fee00078e0232 */
.L_x_98:
[----:B-1----:R-:W-:Y:S01]  /*6330*/  @!P1 IMAD.HI.U32 R2, R50, R9, RZ ;  /* 0x0000000932029227 */ /* 0x002fe200078e00ff */
[----:B------:R-:W-:Y:S01]  /*6340*/  @!P1 ISETP.NE.AND P0, PT, R8, 0x1, PT ;  /* 0x000000010800980c */ /* 0x000fe20003f05270 */
[----:B------:R-:W-:Y:S01]  /*6350*/  USHF.L.U32 UR42, UR20, 0x7, URZ ;  /* 0x00000007142a7899 */ /* 0x000fe200080006ff */
[----:B------:R-:W-:Y:S01]  /*6360*/  @!P1 ISETP.NE.AND P2, PT, R7, 0x1, PT ;  /* 0x000000010700980c */ /* 0x000fe20003f45270 */
[C---:B------:R-:W-:Y:S01]  /*6370*/  @!P1 IMAD.HI.U32 R0, R51.reuse, R10, RZ ;  /* 0x0000000a33009227 */ /* 0x040fe200078e00ff */
[----:B------:R-:W-:Y:S01]  /*6380*/  @!P1 SHF.R.U32.HI R2, RZ, R12, R2 ;  /* 0x0000000cff029219 */ /* 0x000fe20000011602 */
[----:B------:R-:W-:Y:S01]  /*6390*/  USHF.L.U32 UR41, UR12, 0x7, URZ ;  /* 0x000000070c297899 */ /* 0x000fe200080006ff */
[----:B------:R-:W-:Y:S01]  /*63a0*/  @P4 SHF.R.U32.HI R91, RZ, 0x10, R17 ;  /* 0x00000010ff5b4819 */ /* 0x000fe20000011611 */
[----:B------:R-:W-:Y:S01]  /*63b0*/  VIADD R102, R102, 0x1 ;  /* 0x0000000166667836 */ /* 0x000fe20000000000 */
[----:B------:R-:W-:Y:S01]  /*63c0*/  @!P1 SEL R2, R50, R2, !P0 ;  /* 0x0000000232029207 */ /* 0x000fe20004000000 */
[----:B------:R-:W-:Y:S01]  /*63d0*/  BSSY.RECONVERGENT B6, `(.L_x_99) ;  /* 0x0000028000067945 */ /* 0x000fe20003800200 */
[----:B------:R-:W-:Y:S02]  /*63e0*/  @!P1 SHF.R.U32.HI R0, RZ, R11, R0 ;  /* 0x0000000bff009219 */ /* 0x000fe40000011600 */
[----:B------:R-:W-:Y:S02]  /*63f0*/  LOP3.LUT P0, RZ, R88, 0x90, RZ, 0xc0, !PT ;  /* 0x0000009058ff7812 */ /* 0x000fe4000780c0ff */
[----:B------:R-:W-:Y:S05]  /*6400*/  @!P1 SEL R3, R51, R0, !P2 ;  /* 0x0000000033039207 */ /* 0x000fea0005000000 */
[----:B------:R-:W-:Y:S02]  /*6410*/  @!P1 IMAD.IADD R0, R2, 0x1, -R3 ;  /* 0x0000000102009824 */ /* 0x000fe400078e0a03 */
[----:B------:R-:W-:Y:S02]  /*6420*/  @!P1 IMAD.IADD R2, R3, 0x1, -R2 ;  /* 0x0000000103029824 */ /* 0x000fe400078e0a02 */
[----:B------:R-:W-:Y:S02]  /*6430*/  @!P1 IMAD R51, R0, R7, R51 ;  /* 0x0000000700339224 */ /* 0x000fe400078e0233 */
[----:B------:R-:W-:Y:S01]  /*6440*/  @!P1 IMAD R50, R2, R8, R50 ;  /* 0x0000000802329224 */ /* 0x000fe200078e0232 */
[----:B------:R-:W-:Y:S06]  /*6450*/  @!P0 BRA `(.L_x_100) ;  /* 0x00000000007c8947 */ /* 0x000fec0003800000 */
[----:B------:R-:W1:Y:S01]  /*6460*/  LDCU.64 UR8, c[0x4][0x80] ;  /* 0x01001000ff0877ac */ /* 0x000e620008000a00 */
[----:B------:R-:W-:Y:S01]  /*6470*/  MOV R2, 0x0 ;  /* 0x0000000000027802 */ /* 0x000fe20000000f00 */
[----:B------:R-:W-:Y:S02]  /*6480*/  HFMA2 R12, -RZ, RZ, 0, 5.9604644775390625e-08 ;  /* 0x00000001ff0c7431 */ /* 0x000fe400000001ff */
[----:B------:R-:W-:Y:S01]  /*6490*/  IMAD.MOV.U32 R8, RZ, RZ, 0x70 ;  /* 0x00000070ff087424 */ /* 0x000fe200078e00ff */
[----:B------:R2:W3:Y:S01]  /*64a0*/  LDC.64 R14, c[0x4][R2] ;  /* 0x01000000020e7b82 */ /* 0x0004e20000000a00 */
[----:B------:R-:W4:Y:S01]  /*64b0*/  LDCU.64 UR6, c[0x4][0x88] ;  /* 0x01001100ff0677ac */ /* 0x000f220008000a00 */
[----:B------:R-:W-:Y:S01]  /*64c0*/  IMAD.MOV.U32 R13, RZ, RZ, RZ ;  /* 0x000000ffff0d7224 */ /* 0x000fe200078e00ff */
[----:B------:R-:W2:Y:S01]  /*64d0*/  LDCU.64 UR4, c[0x4][0x8] ;  /* 0x01000100ff0477ac */ /* 0x000ea20008000a00 */
[----:B-1----:R-:W-:Y:S01]  /*64e0*/  MOV R5, UR9 ;  /* 0x0000000900057c02 */ /* 0x002fe20008000f00 */
[----:B------:R-:W-:Y:S01]  /*64f0*/  IMAD.U32 R4, RZ, RZ, UR8 ;  /* 0x00000008ff047e24 */ /* 0x000fe2000f8e00ff */
[----:B----4-:R-:W-:Y:S01]  /*6500*/  MOV R7, UR7 ;  /* 0x0000000700077c02 */ /* 0x010fe20008000f00 */
[----:B------:R-:W-:Y:S01]  /*6510*/  IMAD.U32 R6, RZ, RZ, UR6 ;  /* 0x00000006ff067e24 */ /* 0x000fe2000f8e00ff */
[----:B--2---:R-:W-:Y:S01]  /*6520*/  MOV R11, UR5 ;  /* 0x00000005000b7c02 */ /* 0x004fe20008000f00 */
[----:B------:R-:W-:Y:S02]  /*6530*/  IMAD.U32 R10, RZ, RZ, UR4 ;  /* 0x00000004ff0a7e24 */ /* 0x000fe4000f8e00ff */
[----:B------:R-:W-:Y:S07]  /*6540*/  LEPC R20, `(.L_x_101) ;  /* 0x000000001014794e */ /* 0x000fee0000000000 */
[----:B---3-5:R-:W-:Y:S05]  /*6550*/  CALL.ABS.NOINC R14 ;  /* 0x000000000e007343 */ /* 0x028fea0003c00000 */
.L_x_101:
[----:B------:R-:W1:Y:S01]  /*6560*/  LDCU.64 UR8, c[0x4][0x80] ;  /* 0x01001000ff0877ac */ /* 0x000e620008000a00 */
[----:B------:R-:W2:Y:S01]  /*6570*/  LDC.64 R2, c[0x4][R2] ;  /* 0x0100000002027b82 */ /* 0x000ea20000000a00 */
[----:B------:R-:W-:Y:S02]  /*6580*/  HFMA2 R12, -RZ, RZ, 0, 5.9604644775390625e-08 ;  /* 0x00000001ff0c7431 */ /* 0x000fe400000001ff */
[----:B------:R-:W-:Y:S02]  /*6590*/  IMAD.MOV.U32 R8, RZ, RZ, 0x70 ;  /* 0x00000070ff087424 */ /* 0x000fe400078e00ff */
[----:B------:R-:W-:Y:S01]  /*65a0*/  IMAD.MOV.U32 R13, RZ, RZ, RZ ;  /* 0x000000ffff0d7224 */ /* 0x000fe200078e00ff */
[----:B------:R-:W3:Y:S01]  /*65b0*/  LDCU.64 UR6, c[0x4][0x88] ;  /* 0x01001100ff0677ac */ /* 0x000ee20008000a00 */
[----:B------:R-:W4:Y:S01]  /*65c0*/  LDCU.64 UR4, c[0x4][0x8] ;  /* 0x01000100ff0477ac */ /* 0x000f220008000a00 */
[----:B-1----:R-:W-:Y:S02]  /*65d0*/  MOV R4, UR8 ;  /* 0x0000000800047c02 */ /* 0x002fe40008000f00 */
[----:B------:R-:W-:Y:S02]  /*65e0*/  MOV R5, UR9 ;  /* 0x0000000900057c02 */ /* 0x000fe40008000f00 */
[----:B---3--:R-:W-:Y:S01]  /*65f0*/  MOV R7, UR7 ;  /* 0x0000000700077c02 */ /* 0x008fe20008000f00 */
[----:B------:R-:W-:Y:S01]  /*6600*/  IMAD.U32 R6, RZ, RZ, UR6 ;  /* 0x00000006ff067e24 */ /* 0x000fe2000f8e00ff */
[----:B----4-:R-:W-:Y:S01]  /*6610*/  MOV R11, UR5 ;  /* 0x00000005000b7c02 */ /* 0x010fe20008000f00 */
[----:B------:R-:W-:Y:S02]  /*6620*/  IMAD.U32 R10, RZ, RZ, UR4 ;  /* 0x00000004ff0a7e24 */ /* 0x000fe4000f8e00ff */
[----:B------:R-:W-:Y:S07]  /*6630*/  LEPC R20, `(.L_x_100) ;  /* 0x000000001014794e */ /* 0x000fee0000000000 */
[----:B--2---:R-:W-:Y:S05]  /*6640*/  CALL.ABS.NOINC R2 ;  /* 0x0000000002007343 */ /* 0x004fea0003c00000 */
.L_x_100:
[----:B------:R-:W-:Y:S05]  /*6650*/  BSYNC.RECONVERGENT B6 ;  /* 0x0000000000067941 */ /* 0x000fea0003800200 */
.L_x_99:
[----:B------:R-:W-:Y:S01]  /*6660*/  ISETP.NE.U32.AND P4, PT, R82, RZ, PT ;  /* 0x000000ff5200720c */ /* 0x000fe20003f85070 */
[----:B------:R-:W-:Y:S01]  /*6670*/  UISETP.NE.AND UP2, UPT, UR56, URZ, UPT ;  /* 0x000000ff3800728c */ /* 0x000fe2000bf45270 */
[----:B------:R-:W-:Y:S01]  /*6680*/  ISETP.NE.U32.AND P2, PT, RZ, UR44, PT ;  /* 0x0000002cff007c0c */ /* 0x000fe2000bf45070 */
[----:B------:R-:W-:Y:S01]  /*6690*/  UISETP.NE.U32.AND UP1, UPT, UR48, URZ, UPT ;  /* 0x000000ff3000728c */ /* 0x000fe2000bf25070 */
[----:B------:R-:W-:Y:S01]  /*66a0*/  ISETP.NE.AND.EX P4, PT, R83, RZ, PT, P4 ;  /* 0x000000ff5300720c */ /* 0x000fe20003f85340 */
[----:B------:R-:W-:Y:S01]  /*66b0*/  UPLOP3.LUT UP0, UPT, UPT, UPT, UPT, 0x40, 0x4 ;  /* 0x000000000004789c */ /* 0x000fe20003f0e870 */
[----:B------:R-:W-:Y:S01]  /*66c0*/  ISETP.NE.AND.EX P2, PT, RZ, UR45, PT, P2 ;  /* 0x0000002dff007c0c */ /* 0x000fe2000bf45320 */
[----:B------:R-:W-:Y:S01]  /*66d0*/  UISETP.NE.AND.EX UP1, UPT, UR49, URZ, UPT, UP1 ;  /* 0x000000ff3100728c */ /* 0x000fe2000bf25310 */
[----:B------:R-:W-:Y:S04]  /*66e0*/  PLOP3.LUT P1, PT, PT, PT, UP2, 0x80, 0x8 ;  /* 0x000000000008781c */ /* 0x000fe80003f2f028 */
[----:B------:R-:W-:Y:S06]  /*66f0*/  @UP2 UPLOP3.LUT UP0, UPT, UPT, UPT, UP1, 0x80, 0x8 ;  /* 0x000000000008289c */ /* 0x000fec0003f0f010 */
[----:B------:R-:W-:Y:S01]  /*6700*/  PLOP3.LUT P0, PT, PT, PT, UP0, 0x80, 0x8 ;  /* 0x000000000008781c */ /* 0x000fe20003f0f008 */
[----:B------:R-:W-:Y:S01]  /*6710*/  @!UPT UIADD3 URZ, UPT, UPT, URZ, URZ, URZ ;  /* 0x000000fffffff290 */ /* 0x000fe2000fffe0ff */
[----:B------:R-:W-:Y:S11]  /*6720*/  BRA.U !UP1, `(.L_x_102) ;  /* 0x0000000109387547 */ /* 0x000ff6000b800000 */
[----:B------:R-:W-:Y:S01]  /*6730*/  UISETP.NE.U32.AND UP0, UPT, UR44, URZ, UPT ;  /* 0x000000ff2c00728c */ /* 0x000fe2000bf05070 */
[----:B------:R-:W-:Y:S02]  /*6740*/  HFMA2 R0, -RZ, RZ, 0, 5.9604644775390625e-08 ;  /* 0x00000001ff007431 */ /* 0x000fe400000001ff */
[----:B------:R-:W-:Y:S01]  /*6750*/  IMAD.MOV.U32 R86, RZ, RZ, 0x1 ;  /* 0x00000001ff567424 */ /* 0x000fe200078e00ff */
[----:B------:R-:W-:Y:S06]  /*6760*/  UISETP.NE.AND.EX UP0, UPT, UR45, URZ, UPT, UP0 ;  /* 0x000000ff2d00728c */ /* 0x000fec000bf05300 */
        /* <DEDUP_REMOVED lines=9> */
[----:B-12---:R-:W-:Y:S02]  /*6800*/  @!P3 IMAD.U32 R53, RZ, RZ, UR4 ;  /* 0x00000004ff35be24 */ /* 0x006fe4000f8e00ff */
.L_x_102:
[----:B------:R-:W-:Y:S05]  /*6810*/  @!P4 BRA `(.L_x_103) ;  /* 0x000000000020c947 */ /* 0x000fea0003800000 */
[----:B------:R-:W-:Y:S04]  /*6820*/  ISETP.NE.U32.AND P3, PT, R80, RZ, PT ;  /* 0x000000ff5000720c */ /* 0x000fe80003f65070 */
[----:B------:R-:W-:Y:S11]  /*6830*/  ISETP.NE.AND.EX P3, PT, R81, RZ, PT, P3 ;  /* 0x000000ff5100720c */ /* 0x000ff60003f65330 */
[----:B------:R-:W-:Y:S02]  /*6840*/  @!UPT UIADD3 URZ, UPT, UPT, URZ, URZ, URZ ;  /* 0x000000fffffff290 */ /* 0x000fe4000fffe0ff */
[----:B------:R-:W1:Y:S01]  /*6850*/  @P3 LDC.64 R2, c[0x0][0xca8] ;  /* 0x00032a00ff023b82 */ /* 0x000e620000000a00 */
[----:B------:R-:W-:Y:S04]  /*6860*/  @P3 IMAD R0, R82, UR36, RZ ;  /* 0x0000002452003c24 */ /* 0x000fe8000f8e02ff */
[----:B-1----:R-:W-:Y:S05]  /*6870*/  @P3 IMAD.WIDE R2, R0, 0x4, R2 ;  /* 0x0000000400023825 */ /* 0x002fea00078e0202 */
[----:B-----5:R1:W5:Y:S02]  /*6880*/  @P3 LDG.E R52, desc[UR46][R2.64] ;  /* 0x0000002e02343981 */ /* 0x020364000c1e1900 */
[----:B-1----:R-:W2:Y:S02]  /*6890*/  @!P3 LDC R52, c[0x0][0xca0] ;  /* 0x00032800ff34bb82 */ /* 0x002ea40000000800 */
.L_x_103:
[----:B-----5:R-:W-:Y:S01]  /*68a0*/  FSETP.NEU.AND P3, PT, R53, RZ, PT ;  /* 0x000000ff3500720b */ /* 0x020fe20003f6d000 */
[----:B------:R-:W-:Y:S01]  /*68b0*/  IMAD.MOV.U32 R69, RZ, RZ, 0x10 ;  /* 0x00000010ff457424 */ /* 0x000fe200078e00ff */
[----:B------:R-:W-:Y:S01]  /*68c0*/  SEL R2, RZ, 0xffffffff, P2 ;  /* 0xffffffffff027807 */ /* 0x000fe20001000000 */
[----:B------:R-:W-:Y:S01]  /*68d0*/  IMAD R59, R94, 0x80, R95 ;  /* 0x000000805e3b7824 */ /* 0x000fe200078e025f */
[----:B------:R-:W-:Y:S01]  /*68e0*/  @P1 LOP3.LUT P2, RZ, R86, 0xff, RZ, 0xc0, !PT ;  /* 0x000000ff56ff1812 */ /* 0x000fe2000784c0ff */
[----:B------:R-:W-:Y:S01]  /*68f0*/  IMAD.SHL.U32 R104, R96, 0x2, RZ ;  /* 0x0000000260687824 */ /* 0x000fe200078e00ff */
[----:B------:R-:W-:Y:S01]  /*6900*/  @P1 SEL R0, RZ, 0xffffffff, P3 ;  /* 0xffffffffff001807 */ /* 0x000fe20001800000 */
[----:B------:R-:W-:Y:S01]  /*6910*/  BSSY B1, `(.L_x_104) ;  /* 0x0000039000017945 */ /* 0x000fe20003800000 */
[----:B------:R-:W-:Y:S01]  /*6920*/  LEA R58, R94, UR50, 0x3 ;  /* 0x000000325e3a7c11 */ /* 0x000fe2000f8e18ff */
[----:B------:R-:W-:Y:S01]  /*6930*/  VIADD R103, R104, UR50 ;  /* 0x0000003268677c36 */ /* 0x000fe20008000000 */
[----:B------:R-:W-:Y:S01]  /*6940*/  @P0 SEL R0, R2, R0, !P2 ;  /* 0x0000000002000207 */ /* 0x000fe20005000000 */
[----:B------:R-:W-:Y:S01]  /*6950*/  IMAD.MOV.U32 R70, RZ, RZ, 0x1 ;  /* 0x00000001ff467424 */ /* 0x000fe200078e00ff */
[----:B------:R-:W-:Y:S01]  /*6960*/  SHF.L.U32 R3, R93, 0x1f, RZ ;  /* 0x0000001f5d037819 */ /* 0x000fe200000006ff */
[----:B------:R-:W-:Y:S01]  /*6970*/  IMAD.MOV.U32 R68, RZ, RZ, RZ ;  /* 0x000000ffff447224 */ /* 0x000fe200078e00ff */
[----:B------:R-:W-:Y:S02]  /*6980*/  @P1 LOP3.LUT R0, R0, 0x1, RZ, 0xc0, !PT ;  /* 0x0000000100001812 */ /* 0x000fe400078ec0ff */
[----:B------:R-:W-:Y:S02]  /*6990*/  CS2R R78, SRZ ;  /* 0x00000000004e7805 */ /* 0x000fe4000001ff00 */
[----:B------:R-:W-:Y:S02]  /*69a0*/  PLOP3.LUT P2, PT, PT, PT, UP1, 0x80, 0x8 ;  /* 0x000000000008781c */ /* 0x000fe40003f4f018 */
[----:B------:R-:W-:Y:S02]  /*69b0*/  CS2R R76, SRZ ;  /* 0x00000000004c7805 */ /* 0x000fe4000001ff00 */
[----:B------:R-:W-:Y:S02]  /*69c0*/  ISETP.NE.U32.OR P4, PT, R0, 0x1, !P1 ;  /* 0x000000010000780c */ /* 0x000fe40004f85470 */
[----:B------:R-:W-:Y:S02]  /*69d0*/  CS2R R74, SRZ ;  /* 0x00000000004a7805 */ /* 0x000fe4000001ff00 */
[----:B------:R-:W-:Y:S02]  /*69e0*/  LOP3.LUT P5, RZ, R97, 0x40, RZ, 0xc0, !PT ;  /* 0x0000004061ff7812 */ /* 0x000fe400078ac0ff */
[----:B------:R-:W-:Y:S02]  /*69f0*/  CS2R R72, SRZ ;  /* 0x0000000000487805 */ /* 0x000fe4000001ff00 */
[----:B------:R-:W-:Y:S02]  /*6a00*/  P2R R105, PR, RZ, 0x10 ;  /* 0x00000010ff697803 */ /* 0x000fe40000000000 */
[----:B------:R-:W-:Y:S02]  /*6a10*/  CS2R R66, SRZ ;  /* 0x0000000000427805 */ /* 0x000fe4000001ff00 */
[----:B------:R-:W-:Y:S02]  /*6a20*/  SEL R69, R69, 0xfffffff0, !P5 ;  /* 0xfffffff045457807 */ /* 0x000fe40006800000 */
[----:B------:R-:W-:Y:S02]  /*6a30*/  CS2R R64, SRZ ;  /* 0x0000000000407805 */ /* 0x000fe4000001ff00 */
[----:B------:R-:W-:Y:S02]  /*6a40*/  CS2R R62, SRZ ;  /* 0x00000000003e7805 */ /* 0x000fe4000001ff00 */
[----:B------:R-:W-:Y:S01]  /*6a50*/  CS2R R60, SRZ ;  /* 0x00000000003c7805 */ /* 0x000fe2000001ff00 */
[----:B------:R-:W-:Y:S01]  /*6a60*/  IMAD.IADD R103, R103, 0x1, R69 ;  /* 0x0000000167677824 */ /* 0x000fe200078e0245 */
[----:B------:R-:W-:Y:S04]  /*6a70*/  @P4 SHF.L.U32 R0, RZ, 0x1f, RZ ;  /* 0x0000001fff004819 */ /* 0x000fe800000006ff */
[----:B------:R1:W3:Y:S01]  /*6a80*/  @P4 SYNCS.PHASECHK.TRANS64.TRYWAIT P1, [UR50+0x50], R0 ;  /* 0x00005000ff0045a7 */ /* 0x0002e20008021132 */
[----:B------:R4:W2:Y:S01]  /*6a90*/  SYNCS.PHASECHK.TRANS64.TRYWAIT P0, [R58+URZ+0xc0], R3 ;  /* 0x0000c0033a0075a7 */ /* 0x0008a200080011ff */
[----:B-1----:R-:W-:Y:S02]  /*6aa0*/  SEL R0, RZ, 0xffffffff, P3 ;  /* 0xffffffffff007807 */ /* 0x002fe40001800000 */
[----:B------:R-:W-:Y:S04]  /*6ab0*/  LOP3.LUT P3, R101, R86, 0xff, RZ, 0xc0, !PT ;  /* 0x000000ff56657812 */ /* 0x000fe8000786c0ff */
[----:B------:R-:W-:Y:S04]  /*6ac0*/  @P2 SEL R0, R2, R0, !P3 ;  /* 0x0000000002002207 */ /* 0x000fe80005800000 */
[----:B------:R-:W-:Y:S04]  /*6ad0*/  LOP3.LUT R0, R0, 0x1, RZ, 0xc0, !PT ;  /* 0x0000000100007812 */ /* 0x000fe800078ec0ff */
[----:B------:R-:W-:Y:S02]  /*6ae0*/  ISETP.NE.U32.AND P2, PT, R0, 0x1, PT ;  /* 0x000000010000780c */ /* 0x000fe40003f45070 */
[----:B------:R-:W-:Y:S02]  /*6af0*/  SHF.R.U32.HI R0, RZ, 0x15, R59 ;  /* 0x00000015ff007819 */ /* 0x000fe4000001163b */
[----:B------:R-:W-:Y:S02]  /*6b00*/  P2R R71, PR, RZ, 0x4 ;  /* 0x00000004ff477803 */ /* 0x000fe40000000000 */
[----:B------:R-:W-:Y:S02]  /*6b10*/  LOP3.LUT R2, R0, 0x3, RZ, 0xc0, !PT ;  /* 0x0000000300027812 */ /* 0x000fe400078ec0ff */
[----:B---3--:R-:W-:Y:S01]  /*6b20*/  @P4 SEL R70, RZ, 0x1, !P1 ;  /* 0x00000001ff464807 */ /* 0x008fe20004800000 */
[----:B--2-4-:R-:W-:Y:S06]  /*6b30*/  @!P4 BRA `(.L_x_105) ;  /* 0x000000000058c947 */ /* 0x014fec0003800000 */
[----:B------:R-:W-:Y:S01]  /*6b40*/  IMAD.MOV.U32 R79, RZ, RZ, RZ ;  /* 0x000000ffff4f7224 */ /* 0x000fe200078e00ff */
[----:B------:R-:W-:Y:S01]  /*6b50*/  ISETP.NE.AND P1, PT, R70, RZ, PT ;  /* 0x000000ff4600720c */ /* 0x000fe20003f25270 */
[----:B------:R-:W-:Y:S01]  /*6b60*/  BSSY B0, `(.L_x_106) ;  /* 0x000000c000007945 */ /* 0x000fe20003800000 */
[----:B------:R-:W-:Y:S02]  /*6b70*/  CS2R R62, SRZ ;  /* 0x00000000003e7805 */ /* 0x000fe4000001ff00 */
[----:B------:R-:W-:Y:S02]  /*6b80*/  CS2R R60, SRZ ;  /* 0x00000000003c7805 */ /* 0x000fe4000001ff00 */
[----:B------:R-:W-:Y:S02]  /*6b90*/  CS2R R66, SRZ ;  /* 0x0000000000427805 */ /* 0x000fe4000001ff00 */
[----:B------:R-:W-:Y:S02]  /*6ba0*/  CS2R R64, SRZ ;  /* 0x0000000000407805 */ /* 0x000fe4000001ff00 */
[----:B------:R-:W-:Y:S02]  /*6bb0*/  CS2R R74, SRZ ;  /* 0x00000000004a7805 */ /* 0x000fe4000001ff00 */
[----:B------:R-:W-:Y:S02]  /*6bc0*/  CS2R R72, SRZ ;  /* 0x0000000000487805 */ /* 0x000fe4000001ff00 */
[----:B------:R-:W-:Y:S01]  /*6bd0*/  CS2R R76, SRZ ;  /* 0x00000000004c7805 */ /* 0x000fe2000001ff00 */
[----:B------:R-:W-:Y:S06]  /*6be0*/  @P1 BRA `(.L_x_107) ;  /* 0x00000000000c1947 */ /* 0x000fec0003800000 */
[----:B------:R-:W-:Y:S04]  /*6bf0*/  SHF.L.U32 R5, RZ, 0x1f, RZ ;  /* 0x0000001fff057819 */ /* 0x000fe800000006ff */
[----:B------:R-:W1:Y:S02]  /*6c00*/  SYNCS.PHASECHK.TRANS64.TRYWAIT P1, [UR50+0x50], R5 ;  /* 0x00005005ff0075a7 */ /* 0x000e640008021132 */
[----:B-1----:R-:W-:Y:S05]  /*6c10*/  @!P1 BRA `(.L_x_108) ;  /* 0x0000008000cc9947 */ /* 0x002fea0003800000 */
.L_x_107:
[----:B------:R-:W-:Y:S05]  /*6c20*/  BSYNC B0 ;  /* 0x0000000000007941 */ /* 0x000fea0003800000 */
.L_x_106:
[----:B------:R-:W-:Y:S01]  /*6c30*/  ISETP.NE.AND P1, PT, R71, RZ, PT ;  /* 0x000000ff4700720c */ /* 0x000fe20003f25270 */
[----:B------:R-:W-:Y:S11]  /*6c40*/  HFMA2 R68, -RZ, RZ, 0, 5.9604644775390625e-08 ;  /* 0x00000001ff447431 */ /* 0x000ff600000001ff */
[----:B------:R-:W-:Y:S01]  /*6c50*/  @!UPT UIADD3 URZ, UPT, UPT, URZ, URZ, URZ ;  /* 0x000000fffffff290 */ /* 0x000fe2000fffe0ff */
[----:B------:R2:W3:Y:S04]  /*6c60*/  @P1 LDS.128 R60, [R104+UR50+0x200] ;  /* 0x00020032683c1984 */ /* 0x0004e80008000c00 */
[----:B------:R2:W4:Y:S04]  /*6c70*/  @P1 LDS.128 R64, [R103+0x200] ;  /* 0x0002000067401984 */ /* 0x0005280000000c00 */
[----:B------:R2:W1:Y:S04]  /*6c80*/  @P1 LDS.128 R72, [R104+UR50+0xa00] ;  /* 0x000a003268481984 */ /* 0x0004680008000c00 */
[----:B------:R2:W1:Y:S02]  /*6c90*/  @P1 LDS.128 R76, [R103+0xa00] ;  /* 0x000a0000674c1984 */ /* 0x0004640000000c00 */
.L_x_105:
[----:B------:R-:W-:Y:S05]  /*6ca0*/  BSYNC B1 ;  /* 0x0000000000017941 */ /* 0x000fea0003800000 */
.L_x_104:
[----:B------:R-:W-:Y:S02]  /*6cb0*/  ISETP.NE.AND P1, PT, R98, R2, PT ;  /* 0x000000026200720c */ /* 0x000fe40003f25270 */
[----:B------:R-:W-:Y:S01]  /*6cc0*/  MOV R39, RZ ;  /* 0x000000ff00277202 */ /* 0x000fe20000000f00 */
[----:B------:R-:W-:Y:S10]  /*6cd0*/  @P0 BRA `(.L_x_109) ;  /* 0x0000000000080947 */ /* 0x000ff40003800000 */
[----:B------:R-:W5:Y:S02]  /*6ce0*/  SYNCS.PHASECHK.TRANS64.TRYWAIT P0, [R58+URZ+0xc0], R3 ;  /* 0x0000c0033a0075a7 */ /* 0x000f6400080011ff */
[----:B-----5:R-:W-:Y:S05]  /*6cf0*/  @!P0 BRA `(.L_x_110) ;  /* 0x0000008000ac8947 */ /* 0x020fea0003800000 */
.L_x_109:
[----:B------:R-:W-:Y:S01]  /*6d00*/  IMAD.MOV.U32 R38, RZ, RZ, RZ ;  /* 0x000000ffff267224 */ /* 0x000fe200078e00ff */
[----:B------:R-:W-:Y:S02]  /*6d10*/  CS2R R36, SRZ ;  /* 0x0000000000247805 */ /* 0x000fe4000001ff00 */
        /* <DEDUP_REMOVED lines=13> */
[----:B-1----:R-:W-:Y:S01]  /*6df0*/  CS2R R4, SRZ ;  /* 0x0000000000047805 */ /* 0x002fe2000001ff00 */
[----:B------:R-:W-:Y:S06]  /*6e00*/  @P1 BRA `(.L_x_111) ;  /* 0x0000000000bc1947 */ /* 0x000fec0003800000 */
[----:B------:R-:W-:Y:S11]  /*6e10*/  LOP3.LUT P0, RZ, R0, 0x3, R99, 0x48, !PT ;  /* 0x0000000300ff7812 */ /* 0x000ff60007804863 */
[----:B------:R-:W-:Y:S02]  /*6e20*/  @!UPT UIADD3 URZ, UPT, UPT, URZ, URZ, URZ ;  /* 0x000000fffffff290 */ /* 0x000fe4000fffe0ff */
[----:B------:R-:W-:Y:S05]  /*6e30*/  @!P0 BRA `(.L_x_112) ;  /* 0x0000000000408947 */ /* 0x000fea0003800000 */
[----:B------:R-:W1:Y:S01]  /*6e40*/  LDCU.64 UR8, c[0x4][0x70] ;  /* 0x01000e00ff0877ac */ /* 0x000e620008000a00 */
[----:B------:R-:W-:Y:S01]  /*6e50*/  MOV R15, 0x0 ;  /* 0x00000000000f7802 */ /* 0x000fe20000000f00 */
[----:B------:R-:W-:Y:S02]  /*6e60*/  HFMA2 R12, -RZ, RZ, 0, 5.9604644775390625e-08 ;  /* 0x00000001ff0c7431 */ /* 0x000fe400000001ff */
[----:B------:R-:W-:Y:S02]  /*6e70*/  IMAD.MOV.U32 R8, RZ, RZ, 0x192 ;  /* 0x00000192ff087424 */ /* 0x000fe400078e00ff */
[----:B------:R-:W-:Y:S01]  /*6e80*/  IMAD.MOV.U32 R13, RZ, RZ, RZ ;  /* 0x000000ffff0d7224 */ /* 0x000fe200078e00ff */
[----:B------:R-:W5:Y:S01]  /*6e90*/  LDCU.64 UR6, c[0x4][0x78] ;  /* 0x01000f00ff0677ac */ /* 0x000f620008000a00 */
[----:B------:R-:W2:Y:S01]  /*6ea0*/  LDC.64 R14, c[0x4][R15] ;  /* 0x010000000f0e7b82 */ /* 0x000ea20000000a00 */
[----:B------:R-:W3:Y:S01]  /*6eb0*/  LDCU.64 UR4, c[0x4][0x10] ;  /* 0x01000200ff0477ac */ /* 0x000ee20008000a00 */
[----:B-1----:R-:W-:Y:S01]  /*6ec0*/  MOV R5, UR9 ;  /* 0x0000000900057c02 */ /* 0x002fe20008000f00 */
[----:B------:R-:W-:Y:S01]  /*6ed0*/  IMAD.U32 R4, RZ, RZ, UR8 ;  /* 0x00000008ff047e24 */ /* 0x000fe2000f8e00ff */
[----:B-----5:R-:W-:Y:S01]  /*6ee0*/  MOV R7, UR7 ;  /* 0x0000000700077c02 */ /* 0x020fe20008000f00 */
[----:B------:R-:W-:Y:S01]  /*6ef0*/  IMAD.U32 R6, RZ, RZ, UR6 ;  /* 0x00000006ff067e24 */ /* 0x000fe2000f8e00ff */
[----:B---3--:R-:W-:Y:S01]  /*6f00*/  MOV R11, UR5 ;  /* 0x00000005000b7c02 */ /* 0x008fe20008000f00 */
[----:B------:R-:W-:Y:S02]  /*6f10*/  IMAD.U32 R10, RZ, RZ, UR4 ;  /* 0x00000004ff0a7e24 */ /* 0x000fe4000f8e00ff */
[----:B------:R-:W-:Y:S07]  /*6f20*/  LEPC R20, `(.L_x_112) ;  /* 0x000000001014794e */ /* 0x000fee0000000000 */
[----:B--2-4-:R-:W-:Y:S05]  /*6f30*/  CALL.ABS.NOINC R14 ;  /* 0x000000000e007343 */ /* 0x014fea0003c00000 */
.L_x_112:
[----:B------:R-:W-:Y:S05]  /*6f40*/  WARPSYNC.ALL ;  /* 0x0000000000007948 */ /* 0x000fea0003800000 */
[C---:B------:R-:W-:Y:S01]  /*6f50*/  R2UR UR4, R59.reuse ;  /* 0x000000003b0472ca */ /* 0x040fe200000e0000 */
[----:B------:R-:W-:Y:S05]  /*6f60*/  VIADD R0, R59, 0x40 ;  /* 0x000000403b007836 */ /* 0x000fea0000000000 */
[----:B------:R-:W-:Y:S04]  /*6f70*/  SHF.R.U32.HI R0, RZ, 0x15, R0 ;  /* 0x00000015ff007819 */ /* 0x000fe80000011600 */
[----:B------:R-:W-:Y:S03]  /*6f80*/  LOP3.LUT P0, RZ, R0, 0x3, R99, 0x48, !PT ;  /* 0x0000000300ff7812 */ /* 0x000fe60007804863 */
[----:B------:R-:W1:Y:S10]  /*6f90*/  LDTM.x16 R24, tmem[UR4] ;  /* 0x00000004001879ee */ /* 0x000e740008240000 */
[----:B-1----:R-:W-:Y:S05]  /*6fa0*/  @!P0 BRA `(.L_x_113) ;  /* 0x0000000000408947 */ /* 0x002fea0003800000 */
        /* <DEDUP_REMOVED lines=16> */
.L_x_113:
[----:B------:R-:W-:Y:S05]  /*70b0*/  WARPSYNC.ALL ;  /* 0x0000000000007948 */ /* 0x000fea0003800000 */
[----:B------:R-:W-:Y:S11]  /*70c0*/  R2UR UR4, R59 ;  /* 0x000000003b0472ca */ /* 0x000ff600000e0000 */
[----:B------:R-:W-:Y:S02]  /*70d0*/  @!UPT UIADD3 URZ, UPT, UPT, URZ, URZ, URZ ;  /* 0x000000fffffff290 */ /* 0x000fe4000fffe0ff */
[----:B------:R-:W1:Y:S02]  /*70e0*/  LDTM.x16 R4, tmem[UR4+0x40] ;  /* 0x00004004000479ee */ /* 0x000e640008240000 */
[----:B-1----:R-:W-:Y:S01]  /*70f0*/  NOP ;  /* 0x0000000000007918 */ /* 0x002fe20000000000 */
.L_x_111:
[----:B---3--:R-:W-:Y:S01]  /*7100*/  SHF.L.U32 R20, R60, 0x10, RZ ;  /* 0x000000103c147819 */ /* 0x008fe200000006ff */
[----:B------:R-:W-:Y:S01]  /*7110*/  FMUL R0, R52, R24 ;  /* 0x0000001834007220 */ /* 0x000fe20000400000 */
[----:B------:R-:W-:Y:S01]  /*7120*/  ISETP.NE.AND P0, PT, R98, R2, PT ;  /* 0x000000026200720c */ /* 0x000fe20003f05270 */
[----:B------:R-:W-:Y:S01]  /*7130*/  FMUL R2, R52, R25 ;  /* 0x0000001934027220 */ /* 0x000fe20000400000 */
[----:B------:R-:W-:Y:S01]  /*7140*/  LOP3.LUT R21, R60, 0xffff0000, RZ, 0xc0, !PT ;  /* 0xffff00003c157812 */ /* 0x000fe200078ec0ff */
[----:B------:R-:W-:Y:S01]  /*7150*/  FFMA R0, R53, R20, R0 ;  /* 0x0000001435007223 */ /* 0x000fe20000000000 */
[C---:B------:R-:W-:Y:S01]  /*7160*/  SHF.L.U32 R22, R61.reuse, 0x10, RZ ;  /* 0x000000103d167819 */ /* 0x040fe200000006ff */
[----:B------:R-:W-:Y:S01]  /*7170*/  FMUL R3, R52, R26 ;  /* 0x0000001a34037220 */ /* 0x000fe20000400000 */
[----:B------:R-:W-:Y:S01]  /*7180*/  LOP3.LUT R23, R61, 0xffff0000, RZ, 0xc0, !PT ;  /* 0xffff00003d177812 */ /* 0x000fe200078ec0ff */
[C---:B------:R-:W-:Y:S01]  /*7190*/  FFMA R2, R53.reuse, R21, R2 ;  /* 0x0000001535027223 */ /* 0x040fe20000000002 */
[----:B------:R-:W-:Y:S01]  /*71a0*/  SHF.L.U32 R40, R62, 0x10, RZ ;  /* 0x000000103e287819 */ /* 0x000fe200000006ff */
[----:B------:R-:W-:Y:S01]  /*71b0*/  FMUL R20, R52, R27 ;  /* 0x0000001b34147220 */ /* 0x000fe20000400000 */
[----:B------:R-:W-:Y:S01]  /*71c0*/  LOP3.LUT R41, R62, 0xffff0000, RZ, 0xc0, !PT ;  /* 0xffff00003e297812 */ /* 0x000fe200078ec0ff */
[----:B------:R-:W-:Y:S01]  /*71d0*/  FFMA R3, R53, R22, R3 ;  /* 0x0000001635037223 */ /* 0x000fe20000000003 */
[----:B------:R-:W-:Y:S01]  /*71e0*/  F2FP.BF16.F32.PACK_AB R108, R2, R0 ;  /* 0x00000000026c723e */ /* 0x000fe200000010ff */
[C---:B------:R-:W-:Y:S01]  /*71f0*/  FMUL R21, R52.reuse, R28 ;  /* 0x0000001c34157220 */ /* 0x040fe20000400000 */
[----:B------:R-:W-:Y:S01]  /*7200*/  LOP3.LUT R42, R77, 0xffff0000, RZ, 0xc0, !PT ;  /* 0xffff00004d2a7812 */ /* 0x000fe200078ec0ff */
[----:B------:R-:W-:Y:S01]  /*7210*/  FMUL R22, R52, R29 ;  /* 0x0000001d34167220 */ /* 0x000fe20000400000 */
[----:B------:R-:W-:Y:S01]  /*7220*/  SHF.L.U32 R54, R78, 0x10, RZ ;  /* 0x000000104e367819 */ /* 0x000fe200000006ff */
[----:B------:R-:W-:Y:S01]  /*7230*/  FFMA R20, R53, R23, R20 ;  /* 0x0000001735147223 */ /* 0x000fe20000000014 */
[----:B------:R-:W-:Y:S01]  /*7240*/  SHF.L.U32 R23, R63, 0x10, RZ ;  /* 0x000000103f177819 */ /* 0x000fe200000006ff */
[----:B------:R-:W-:Y:S01]  /*7250*/  FFMA R21, R53, R40, R21 ;  /* 0x0000002835157223 */ /* 0x000fe20000000015 */
[----:B------:R-:W-:Y:S01]  /*7260*/  LOP3.LUT R40, R63, 0xffff0000, RZ, 0xc0, !PT ;  /* 0xffff00003f287812 */ /* 0x000fe200078ec0ff */
[C---:B------:R-:W-:Y:S01]  /*7270*/  FFMA R22, R53.reuse, R41, R22 ;  /* 0x0000002935167223 */ /* 0x040fe20000000016 */
[----:B------:R-:W-:Y:S01]  /*7280*/  F2FP.BF16.F32.PACK_AB R109, R20, R3 ;  /* 0x00000003146d723e */ /* 0x000fe200000010ff */
[----:B------:R-:W-:Y:S01]  /*7290*/  FMUL R0, R52, R30 ;  /* 0x0000001e34007220 */ /* 0x000fe20000400000 */
[----:B----4-:R-:W-:Y:S01]  /*72a0*/  LOP3.LUT R41, R66, 0xffff0000, RZ, 0xc0, !PT ;  /* 0xffff000042297812 */ /* 0x010fe200078ec0ff */
[----:B------:R-:W-:Y:S01]  /*72b0*/  FMUL R2, R52, R31 ;  /* 0x0000001f34027220 */ /* 0x000fe20000400000 */
[----:B------:R-:W-:Y:S01]  /*72c0*/  F2FP.BF16.F32.PACK_AB R110, R22, R21 ;  /* 0x00000015166e723e */ /* 0x000fe200000010ff */
[C---:B------:R-:W-:Y:S01]  /*72d0*/  FFMA R0, R53.reuse, R23, R0 ;  /* 0x0000001735007223 */ /* 0x040fe20000000000 */
[C---:B------:R-:W-:Y:S01]  /*72e0*/  SHF.L.U32 R22, R64.reuse, 0x10, RZ ;  /* 0x0000001040167819 */ /* 0x040fe200000006ff */
[----:B------:R-:W-:Y:S01]  /*72f0*/  FFMA R2, R53, R40, R2 ;  /* 0x0000002835027223 */ /* 0x000fe20000000002 */
[----:B------:R-:W-:Y:S01]  /*7300*/  LOP3.LUT R23, R64, 0xffff0000, RZ, 0xc0, !PT ;  /* 0xffff000040177812 */ /* 0x000fe200078ec0ff */
[C---:B------:R-:W-:Y:S01]  /*7310*/  FMUL R3, R52.reuse, R32 ;  /* 0x0000002034037220 */ /* 0x040fe20000400000 */
[----:B------:R-:W-:Y:S01]  /*7320*/  SHF.L.U32 R40, R65, 0x10, RZ ;  /* 0x0000001041287819 */ /* 0x000fe200000006ff */
[----:B------:R-:W-:Y:S01]  /*7330*/  FMUL R20, R52, R33 ;  /* 0x0000002134147220 */ /* 0x000fe20000400000 */
[----:B------:R-:W-:Y:S01]  /*7340*/  F2FP.BF16.F32.PACK_AB R111, R2, R0 ;  /* 0x00000000026f723e */ /* 0x000fe200000010ff */
[----:B------:R-:W-:Y:S01]  /*7350*/  FMUL R21, R52, R34 ;  /* 0x0000002234157220 */ /* 0x000fe20000400000 */
[----:B------:R-:W-:Y:S01]  /*7360*/  LOP3.LUT R55, R78, 0xffff0000, RZ, 0xc0, !PT ;  /* 0xffff00004e377812 */ /* 0x000fe200078ec0ff */
[----:B------:R-:W-:Y:S01]  /*7370*/  FFMA R3, R53, R22, R3 ;  /* 0x0000001635037223 */ /* 0x000fe20000000003 */
[----:B------:R-:W-:Y:S01]  /*7380*/  SHF.L.U32 R56, R79, 0x10, RZ ;  /* 0x000000104f387819 */ /* 0x000fe200000006ff */
[----:B------:R-:W-:Y:S01]  /*7390*/  FFMA R20, R53, R23, R20 ;  /* 0x0000001735147223 */ /* 0x000fe20000000014 */
[----:B------:R-:W-:Y:S01]  /*73a0*/  LOP3.LUT R23, R65, 0xffff0000, RZ, 0xc0, !PT ;  /* 0xffff000041177812 */ /* 0x000fe200078ec0ff */
[----:B------:R-:W-:Y:S01]  /*73b0*/  FFMA R21, R53, R40, R21 ;  /* 0x0000002835157223 */ /* 0x000fe20000000015 */
[----:B------:R-:W-:Y:S01]  /*73c0*/  SHF.L.U32 R40, R66, 0x10, RZ ;  /* 0x0000001042287819 */ /* 0x000fe200000006ff */
[----:B------:R-:W-:Y:S01]  /*73d0*/  FMUL R0, R52, R35 ;  /* 0x0000002334007220 */ /* 0x000fe20000400000 */
[----:B------:R-:W-:Y:S01]  /*73e0*/  F2FP.BF16.F32.PACK_AB R112, R20, R3 ;  /* 0x000000031470723e */ /* 0x000fe200000010ff */
[C---:B------:R-:W-:Y:S01]  /*73f0*/  FMUL R2, R52.reuse, R36 ;  /* 0x0000002434027220 */ /* 0x040fe20000400000 */
[----:B------:R-:W-:Y:S01]  /*7400*/  LOP3.LUT R57, R79, 0xffff0000, RZ, 0xc0, !PT ;  /* 0xffff00004f397812 */ /* 0x000fe200078ec0ff */
[----:B------:R-:W-:Y:S01]  /*7410*/  FMUL R22, R52, R37 ;  /* 0x0000002534167220 */ /* 0x000fe20000400000 */
[----:B------:R-:W-:Y:S01]  /*7420*/  ISETP.NE.AND P1, PT, R98, RZ, PT ;  /* 0x000000ff6200720c */ /* 0x000fe20003f25270 */
[----:B------:R-:W-:Y:S01]  /*7430*/  FFMA R0, R53, R23, R0 ;  /* 0x0000001735007223 */ /* 0x000fe20000000000 */
[----:B------:R-:W-:Y:S01]  /*7440*/  SHF.L.U32 R23, R67, 0x10, RZ ;  /* 0x0000001043177819 */ /* 0x000fe200000006ff */
[----:B------:R-:W-:Y:S01]  /*7450*/  FFMA R2, R53, R40, R2 ;  /* 0x0000002835027223 */ /* 0x000fe20000000002 */
[----:B------:R-:W-:Y:S01]  /*7460*/  LOP3.LUT R40, R67, 0xffff0000, RZ, 0xc0, !PT ;  /* 0xffff000043287812 */ /* 0x000fe200078ec0ff */
[----:B------:R1:W-:Y:S01]  /*7470*/  @!P0 STS.128 [R104+UR50+0x200], R108 ;  /* 0x0002006c68008988 */ /* 0x0003e20008000c32 */
[----:B------:R-:W-:Y:S01]  /*7480*/  F2FP.BF16.F32.PACK_AB R113, R0, R21 ;  /* 0x000000150071723e */ /* 0x000fe200000010ff */
[C---:B------:R-:W-:Y:S01]  /*7490*/  FFMA R22, R53.reuse, R41, R22 ;  /* 0x0000002935167223 */ /* 0x040fe20000000016 */
[----:B------:R-:W-:Y:S01]  /*74a0*/  LOP3.LUT R41, R74, 0xffff0000, RZ, 0xc0, !PT ;  /* 0xffff00004a297812 */ /* 0x000fe200078ec0ff */
[C---:B------:R-:W-:Y:S01]  /*74b0*/  FMUL R3, R52.reuse, R38 ;  /* 0x0000002634037220 */ /* 0x040fe20000400000 */
[C---:B------:R-:W-:Y:S01]  /*74c0*/  FMUL R20, R52.reuse, R39 ;  /* 0x0000002734147220 */ /* 0x040fe20000400000 */
        /* <DEDUP_REMOVED lines=9> */
[C---:B------:R-:W-:Y:S01]  /*7560*/  FFMA R0, R53.reuse, R22, R0 ;  /* 0x0000001635007223 */ /* 0x040fe20000000000 */
[C---:B------:R-:W-:Y:S01]  /*7570*/  FFMA R2, R53.reuse, R23, R2 ;  /* 0x0000001735027223 */ /* 0x040fe20000000002 */
[----:B------:R-:W-:Y:S01]  /*7580*/  F2FP.BF16.F32.PACK_AB R115, R20, R3 ;  /* 0x000000031473723e */ /* 0x000fe200000010ff */
[----:B------:R-:W-:Y:S01]  /*7590*/  FFMA R21, R53, R40, R21 ;  /* 0x0000002835157223 */ /* 0x000fe20000000015 */
[----:B------:R-:W-:Y:S01]  /*75a0*/  LOP3.LUT R23, R73, 0xffff0000, RZ, 0xc0, !PT ;  /* 0xffff000049177812 */ /* 0x000fe200078ec0ff */
[----:B------:R-:W-:Y:S01]  /*75b0*/  FMUL R3, R52, R7 ;  /* 0x0000000734037220 */ /* 0x000fe20000400000 */
[----:B------:R-:W-:Y:S01]  /*75c0*/  SHF.L.U32 R40, R74, 0x10, RZ ;  /* 0x000000104a287819 */ /* 0x000fe200000006ff */
[----:B------:R1:W-:Y:S01]  /*75d0*/  @!P0 STS.128 [R103+0x200], R112 ;  /* 0x0002007067008388 */ /* 0x0003e20000000c00 */
[C---:B------:R-:W-:Y:S01]  /*75e0*/  FMUL R20, R52.reuse, R8 ;  /* 0x0000000834147220 */ /* 0x040fe20000400000 */
[----:B------:R-:W-:Y:S01]  /*75f0*/  FMUL R22, R52, R9 ;  /* 0x0000000934167220 */ /* 0x000fe20000400000 */
[C---:B------:R-:W-:Y:S01]  /*7600*/  FFMA R3, R53.reuse, R23, R3 ;  /* 0x0000001735037223 */ /* 0x040fe20000000003 */
[----:B------:R-:W-:Y:S01]  /*7610*/  F2FP.BF16.F32.PACK_AB R116, R2, R0 ;  /* 0x000000000274723e */ /* 0x000fe200000010ff */
[----:B------:R-:W-:Y:S01]  /*7620*/  FFMA R20, R53, R40, R20 ;  /* 0x0000002835147223 */ /* 0x000fe20000000014 */
[C---:B------:R-:W-:Y:S01]  /*7630*/  SHF.L.U32 R23, R75.reuse, 0x10, RZ ;  /* 0x000000104b177819 */ /* 0x040fe200000006ff */
[C---:B------:R-:W-:Y:S01]  /*7640*/  FMUL R0, R52.reuse, R10 ;  /* 0x0000000a34007220 */ /* 0x040fe20000400000 */
[----:B------:R-:W-:Y:S01]  /*7650*/  LOP3.LUT R40, R75, 0xffff0000, RZ, 0xc0, !PT ;  /* 0xffff00004b287812 */ /* 0x000fe200078ec0ff */
[C---:B------:R-:W-:Y:S01]  /*7660*/  FFMA R22, R53.reuse, R41, R22 ;  /* 0x0000002935167223 */ /* 0x040fe20000000016 */
[C---:B------:R-:W-:Y:S01]  /*7670*/  FMUL R2, R52.reuse, R11 ;  /* 0x0000000b34027220 */ /* 0x040fe20000400000 */
[----:B------:R-:W-:Y:S01]  /*7680*/  FFMA R0, R53, R23, R0 ;  /* 0x0000001735007223 */ /* 0x000fe20000000000 */
[----:B------:R-:W-:Y:S01]  /*7690*/  F2FP.BF16.F32.PACK_AB R117, R3, R21 ;  /* 0x000000150375723e */ /* 0x000fe200000010ff */
[----:B------:R-:W-:Y:S01]  /*76a0*/  FMUL R3, R52, R12 ;  /* 0x0000000c34037220 */ /* 0x000fe20000400000 */
[----:B------:R-:W-:Y:S01]  /*76b0*/  FFMA R2, R53, R40, R2 ;  /* 0x0000002835027223 */ /* 0x000fe20000000002 */
[----:B------:R-:W-:Y:S01]  /*76c0*/  SHF.L.U32 R23, R76, 0x10, RZ ;  /* 0x000000104c177819 */ /* 0x000fe200000006ff */
[----:B------:R-:W-:Y:S01]  /*76d0*/  FMUL R21, R52, R14 ;  /* 0x0000000e34157220 */ /* 0x000fe20000400000 */
[----:B------:R-:W-:Y:S01]  /*76e0*/  F2FP.BF16.F32.PACK_AB R118, R22, R20 ;  /* 0x000000141676723e */ /* 0x000fe200000010ff */
[----:B------:R-:W-:Y:S01]  /*76f0*/  FMUL R20, R52, R13 ;  /* 0x0000000d34147220 */ /* 0x000fe20000400000 */
[----:B------:R-:W-:Y:S01]  /*7700*/  LOP3.LUT R40, R76, 0xffff0000, RZ, 0xc0, !PT ;  /* 0xffff00004c287812 */ /* 0x000fe200078ec0ff */
[C---:B------:R-:W-:Y:S01]  /*7710*/  FMUL R22, R52.reuse, R15 ;  /* 0x0000000f34167220 */ /* 0x040fe20000400000 */
[----:B------:R-:W-:Y:S01]  /*7720*/  SHF.L.U32 R41, R77, 0x10, RZ ;  /* 0x000000104d297819 */ /* 0x000fe200000006ff */
[C---:B------:R-:W-:Y:S01]  /*7730*/  FFMA R3, R53.reuse, R23, R3 ;  /* 0x0000001735037223 */ /* 0x040fe20000000003 */
[C---:B------:R-:W-:Y:S01]  /*7740*/  FMUL R23, R52.reuse, R16 ;  /* 0x0000001034177220 */ /* 0x040fe20000400000 */
[C---:B------:R-:W-:Y:S01]  /*7750*/  FFMA R20, R53.reuse, R40, R20 ;  /* 0x0000002835147223 */ /* 0x040fe20000000014 */
[C---:B------:R-:W-:Y:S01]  /*7760*/  FMUL R40, R52.reuse, R17 ;  /* 0x0000001134287220 */ /* 0x040fe20000400000 */
[C---:B------:R-:W-:Y:S01]  /*7770*/  FFMA R21, R53.reuse, R41, R21 ;  /* 0x0000002935157223 */ /* 0x040fe20000000015 */
[C---:B------:R-:W-:Y:S01]  /*7780*/  FFMA R22, R53.reuse, R42, R22 ;  /* 0x0000002a35167223 */ /* 0x040fe20000000016 */
[C---:B------:R-:W-:Y:S01]  /*7790*/  FMUL R41, R52.reuse, R18 ;  /* 0x0000001234297220 */ /* 0x040fe20000400000 */
[----:B------:R-:W-:Y:S01]  /*77a0*/  FMUL R42, R52, R19 ;  /* 0x00000013342a7220 */ /* 0x000fe20000400000 */
[----:B------:R-:W-:Y:S01]  /*77b0*/  F2FP.BF16.F32.PACK_AB R119, R2, R0 ;  /* 0x000000000277723e */ /* 0x000fe200000010ff */
[C---:B------:R-:W-:Y:S01]  /*77c0*/  FFMA R23, R53.reuse, R54, R23 ;  /* 0x0000003635177223 */ /* 0x040fe20000000017 */
[C---:B------:R-:W-:Y:S01]  /*77d0*/  FFMA R40, R53.reuse, R55, R40 ;  /* 0x0000003735287223 */ /* 0x040fe20000000028 */
[C---:B------:R-:W-:Y:S01]  /*77e0*/  FFMA R41, R53.reuse, R56, R41 ;  /* 0x0000003835297223 */ /* 0x040fe20000000029 */
[----:B------:R-:W-:Y:S01]  /*77f0*/  FFMA R42, R53, R57, R42 ;  /* 0x00000039352a7223 */ /* 0x000fe2000000002a */
[----:B------:R1:W-:Y:S01]  /*7800*/  @!P0 STS.128 [R104+UR50+0xa00], R116 ;  /* 0x000a007468008988 */ /* 0x0003e20008000c32 */
[----:B------:R-:W-:Y:S02]  /*7810*/  F2FP.BF16.F32.PACK_AB R21, R22, R21 ;  /* 0x000000151615723e */ /* 0x000fe400000010ff */
[----:B------:R-:W-:Y:S02]  /*7820*/  F2FP.BF16.F32.PACK_AB R22, R40, R23 ;  /* 0x000000172816723e */ /* 0x000fe400000010ff */
[----:B------:R-:W-:Y:S02]  /*7830*/  F2FP.BF16.F32.PACK_AB R20, R20, R3 ;  /* 0x000000031414723e */ /* 0x000fe400000010ff */
[----:B------:R-:W-:Y:S05]  /*7840*/  F2FP.BF16.F32.PACK_AB R23, R42, R41 ;  /* 0x000000292a17723e */ /* 0x000fea00000010ff */
[----:B------:R1:W-:Y:S01]  /*7850*/  @!P0 STS.128 [R103+0xa00], R20 ;  /* 0x000a001467008388 */ /* 0x0003e20000000c00 */
[----:B------:R-:W-:Y:S01]  /*7860*/  @!PT LDS RZ, [RZ] ;  /* 0x00000000fffff984 */ /* 0x000fe20000000800 */
[----:B------:R-:W-:Y:S01]  /*7870*/  @!PT LDS RZ, [RZ] ;  /* 0x00000000fffff984 */ /* 0x000fe20000000800 */
[----:B------:R-:W-:Y:S01]  /*7880*/  @!PT LDS RZ, [RZ] ;  /* 0x00000000fffff984 */ /* 0x000fe20000000800 */
[----:B------:R-:W-:Y:S01]  /*7890*/  @!PT LDS RZ, [RZ] ;  /* 0x00000000fffff984 */ /* 0x000fe20000000800 */
[----:B------:R3:W-:Y:S07]  /*78a0*/  MEMBAR.ALL.CTA ;  /* 0x0000000000007992 */ /* 0x0007ee0000008000 */
[----:B---3--:R-:W3:Y:S01]  /*78b0*/  FENCE.VIEW.ASYNC.S ;  /* 0x00000000000073c6 */ /* 0x008ee20000000000 */
[----:B------:R-:W-:Y:S05]  /*78c0*/  WARPSYNC.ALL ;  /* 0x0000000000007948 */ /* 0x000fea0003800000 */
[----:B------:R-:W-:Y:S01]  /*78d0*/  BSSY.RECONVERGENT B0, `(.L_x_114) ;  /* 0x0000011000007945 */ /* 0x000fe20003800200 */
[----:B---3--:R-:W-:Y:S06]  /*78e0*/  BAR.SYNC.DEFER_BLOCKING 0x1, 0x80 ;  /* 0x0042000000007b1d */ /* 0x008fec0000010000 */
[----:B------:R-:W-:Y:S05]  /*78f0*/  @P1 BRA `(.L_x_115) ;  /* 0x0000000000381947 */ /* 0x000fea0003800000 */
[----:B------:R-:W-:Y:S02]  /*7900*/  UIADD3 UR4, UPT, UPT, UR50, 0x200, URZ ;  /* 0x0000020032047890 */ /* 0x000fe4000fffe0ff */
[----:B------:R-:W-:Y:S01]  /*7910*/  UIADD3 UR8, UP0, UPT, UR58, 0xa80, URZ ;  /* 0x00000a803a087890 */ /* 0x000fe2000ff1e0ff */
[----:B------:R-:W-:Y:S01]  /*7920*/  UMOV UR43, UR36 ;  /* 0x00000024002b7c82 */ /* 0x000fe20008000000 */
[----:B------:R-:W-:Y:S02]  /*7930*/  UIADD3 UR5, UPT, UPT, UR41, 0x40, URZ ;  /* 0x0000004029057890 */ /* 0x000fe4000fffe0ff */
[----:B------:R-:W-:Y:S01]  /*7940*/  MOV R88, UR4 ;  /* 0x0000000400587c02 */ /* 0x000fe20008000f00 */
[----:B------:R-:W-:Y:S02]  /*7950*/  UIADD3.X UR9, UPT, UPT, URZ, UR59, URZ, UP0, !UPT ;  /* 0x0000003bff097290 */ /* 0x000fe400087fe4ff */
[----:B------:R-:W-:Y:S01]  /*7960*/  UIADD3 UR4, UPT, UPT, UR50, 0xa00, URZ ;  /* 0x00000a0032047890 */ /* 0x000fe2000fffe0ff */
[----:B------:R-:W-:Y:S01]  /*7970*/  R2UR UR40, R88 ;  /* 0x00000000582872ca */ /* 0x000fe200000e0000 */
[----:B------:R-:W-:Y:S01]  /*7980*/  UMOV UR6, UR42 ;  /* 0x0000002a00067c82 */ /* 0x000fe20008000000 */
[----:B------:R-:W-:Y:S11]  /*7990*/  UMOV UR7, UR36 ;  /* 0x0000002400077c82 */ /* 0x000ff60008000000 */
[----:B------:R3:W-:Y:S01]  /*79a0*/  UTMASTG.3D [UR40], [UR8] ;  /* 0x00000028080073b5 */ /* 0x0007e20008010000 */
[----:B------:R3:W-:Y:S01]  /*79b0*/  UTMASTG.3D [UR4], [UR8] ;  /* 0x00000004080073b5 */ /* 0x0007e20008010000 */
[----:B------:R0:W-:Y:S01]  /*79c0*/  UTMACMDFLUSH ;  /* 0x00000000000079b7 */ /* 0x0001e20000000000 */
[----:B---3--:R-:W-:Y:S04]  /*79d0*/  DEPBAR.LE SB0, 0x1 ;  /* 0x000080400000791a */ /* 0x008fe80000000000 */
.L_x_115:
[----:B------:R-:W-:Y:S05]  /*79e0*/  BSYNC.RECONVERGENT B0 ;  /* 0x0000000000007941 */ /* 0x000fea0003800200 */
.L_x_114:
[----:B------:R-:W-:Y:S01]  /*79f0*/  BAR.SYNC.DEFER_BLOCKING 0x1, 0x80 ;  /* 0x0042000000007b1d */ /* 0x000fe20000010000 */
[----:B------:R-:W-:Y:S01]  /*7a00*/  ISETP.NE.AND P1, PT, R105, RZ, PT ;  /* 0x000000ff6900720c */ /* 0x000fe20003f25270 */
[----:B------:R-:W-:Y:S01]  /*7a10*/  UISETP.NE.AND UP0, UPT, UR51, URZ, UPT ;  /* 0x000000ff3300728c */ /* 0x000fe2000bf05270 */
[----:B------:R-:W-:Y:S11]  /*7a20*/  LEA R2, R68, UR50, 0x3 ;  /* 0x0000003244027c11 */ /* 0x000ff6000f8e18ff */
[----:B------:R-:W-:Y:S01]  /*7a30*/  @P1 SHF.L.U32 R3, RZ, 0x1f, RZ ;  /* 0x0000001fff031819 */ /* 0x000fe200000006ff */
[----:B------:R-:W-:Y:S06]  /*7a40*/  BRA.U !UP0, `(.L_x_116) ;  /* 0x0000000108247547 */ /* 0x000fec000b800000 */
[----:B-1----:R-:W-:Y:S01]  /*7a50*/  IMAD.U32 R20, RZ, RZ, UR57 ;  /* 0x00000039ff147e24 */ /* 0x002fe2000f8e00ff */
[----:B------:R-:W-:Y:S01]  /*7a60*/  MOV R0, UR37 ;  /* 0x0000002500007c02 */ /* 0x000fe20008000f00 */
[----:B------:R-:W-:Y:S03]  /*7a70*/  UIADD3 UR57, UPT, UPT, UR57, 0x1, URZ ;  /* 0x0000000139397890 */ /* 0x000fe6000fffe0ff */
[----:B------:R-:W-:Y:S01]  /*7a80*/  @P1 LEA R20, R20, UR50, 0x3 ;  /* 0x0000003214141c11 */ /* 0x000fe2000f8e18ff */
[----:B------:R-:W-:Y:S04]  /*7a90*/  UISETP.NE.AND UP0, UPT, UR57, 0x4, UPT ;  /* 0x000000043900788c */ /* 0x000fe8000bf05270 */
[----:B------:R-:W-:Y:S01]  /*7aa0*/  @P1 VIADD R20, R20, 0x70 ;  /* 0x0000007014141836 */ /* 0x000fe20000000000 */
[----:B------:R-:W-:Y:S04]  /*7ab0*/  USEL UR57, UR57, URZ, UP0 ;  /* 0x000000ff39397287 */ /* 0x000fe80008000000 */
[----:B------:R-:W-:Y:S04]  /*7ac0*/  @P1 PRMT R0, R0, 0x654, R20 ;  /* 0x0000065400001816 */ /* 0x000fe80000000014 */
[----:B------:R3:W-:Y:S04]  /*7ad0*/  @P1 SYNCS.ARRIVE.TRANS64.RED.A1T0 RZ, [R0+URZ], RZ ;  /* 0x000000ff00ff19a7 */ /* 0x0007e800081004ff */
.L_x_116:
[----:B------:R-:W4:Y:S01]  /*7ae0*/  @P1 SYNCS.PHASECHK.TRANS64.TRYWAIT P0, [R2+URZ+0x50], R3 ;  /* 0x00005003020015a7 */ /* 0x000f2200080011ff */
[----:B------:R-:W-:Y:S01]  /*7af0*/  BSSY B1, `(.L_x_117) ;  /* 0x0000014000017945 */ /* 0x000fe20003800000 */
[----:B----4-:R-:W-:Y:S03]  /*7b00*/  @P1 SEL R70, RZ, 0x1, !P0 ;  /* 0x00000001ff461807 */ /* 0x010fe60004000000 */
[----:B------:R-:W-:Y:S05]  /*7b10*/  @!P1 BRA `(.L_x_118) ;  /* 0x0000000000449947 */ /* 0x000fea0003800000 */
[----:B------:R-:W-:Y:S01]  /*7b20*/  ISETP.NE.AND P1, PT, R71, RZ, PT ;  /* 0x000000ff4700720c */ /* 0x000fe20003f25270 */
[----:B------:R-:W-:Y:S01]  /*7b30*/  BSSY B0, `(.L_x_119) ;  /* 0x0000009000007945 */ /* 0x000fe20003800000 */
[----:B------:R-:W-:Y:S11]  /*7b40*/  ISETP.NE.AND P0, PT, R70, RZ, PT ;  /* 0x000000ff4600720c */ /* 0x000ff60003f05270 */
[----:B-1----:R-:W-:Y:S05]  /*7b50*/  @P1 IMAD R20, R68, 0x1000, R104 ;  /* 0x0000100044141824 */ /* 0x002fea00078e0268 */
[----:B------:R-:W-:Y:S05]  /*7b60*/  @P1 IADD3 R3, PT, PT, R20, UR50, RZ ;  /* 0x0000003214031c10 */ /* 0x000fea000fffe0ff */
[----:B------:R-:W-:Y:S01]  /*7b70*/  @P1 IMAD.IADD R3, R69, 0x1, R3 ;  /* 0x0000000145031824 */ /* 0x000fe200078e0203 */
[----:B------:R-:W-:Y:S06]  /*7b80*/  @P0 BRA `(.L_x_120) ;  /* 0x00000000000c0947 */ /* 0x000fec0003800000 */
[----:B---3--:R-:W-:Y:S04]  /*7b90*/  SHF.L.U32 R0, RZ, 0x1f, RZ ;  /* 0x0000001fff007819 */ /* 0x008fe800000006ff */
[----:B------:R-:W1:Y:S02]  /*7ba0*/  SYNCS.PHASECHK.TRANS64.TRYWAIT P0, [R2+URZ+0x50], R0 ;  /* 0x00005000020075a7 */ /* 0x000e6400080011ff */
[----:B-1----:R-:W-:Y:S05]  /*7bb0*/  @!P0 BRA `(.L_x_121) ;  /* 0x0000007400108947 */ /* 0x002fea0003800000 */
.L_x_120:
[----:B------:R-:W-:Y:S05]  /*7bc0*/  BSYNC B0 ;  /* 0x0000000000007941 */ /* 0x000fea0003800000 */
.L_x_119:
[----:B------:R-:W-:Y:S02]  /*7bd0*/  ISETP.NE.AND P0, PT, R71, RZ, PT ;  /* 0x000000ff4700720c */ /* 0x000fe40003f05270 */
[----:B------:R-:W-:Y:S11]  /*7be0*/  IADD3 R68, PT, PT, R68, 0x1, RZ ;  /* 0x0000000144447810 */ /* 0x000ff60007ffe0ff */
[----:B------:R4:W1:Y:S04]  /*7bf0*/  @P0 LDS.128 R60, [R20+UR50+0x200] ;  /* 0x00020032143c0984 */ /* 0x0008680008000c00 */
[----:B------:R4:W1:Y:S04]  /*7c00*/  @P0 LDS.128 R72, [R20+UR50+0xa00] ;  /* 0x000a003214480984 */ /* 0x0008680008000c00 */
[----:B------:R4:W1:Y:S04]  /*7c10*/  @P0 LDS.128 R64, [R3+0x200] ;  /* 0x0002000003400984 */ /* 0x0008680000000c00 */
[----:B------:R4:W1:Y:S02]  /*7c20*/  @P0 LDS.128 R76, [R3+0xa00] ;  /* 0x000a0000034c0984 */ /* 0x0008640000000c00 */
.L_x_118:
[----:B------:R-:W-:Y:S05]  /*7c30*/  BSYNC B1 ;  /* 0x0000000000017941 */ /* 0x000fea0003800000 */
.L_x_117:
[----:B----4-:R-:W-:Y:S05]  /*7c40*/  VIADD R3, R59, 0x400000 ;  /* 0x004000003b037836 */ /* 0x010fea0000000000 */
[----:B-1-3--:R-:W-:Y:S04]  /*7c50*/  SHF.R.U32.HI R0, RZ, 0x15, R3 ;  /* 0x00000015ff007819 */ /* 0x00afe80000011603 */
[----:B------:R-:W-:Y:S04]  /*7c60*/  LOP3.LUT R22, R0, 0x3, RZ, 0xc0, !PT ;  /* 0x0000000300167812 */ /* 0x000fe800078ec0ff */
[----:B------:R-:W-:Y:S11]  /*7c70*/  ISETP.NE.AND P0, PT, R98, R22, PT ;  /* 0x000000166200720c */ /* 0x000ff60003f05270 */
[----:B------:R-:W-:Y:S02]  /*7c80*/  @!UPT UIADD3 URZ, UPT, UPT, URZ, URZ, URZ ;  /* 0x000000fffffff290 */ /* 0x000fe4000fffe0ff */
[----:B------:R-:W-:Y:S05]  /*7c90*/  @P0 BRA `(.L_x_122) ;  /* 0x0000000000bc0947 */ /* 0x000fea0003800000 */
[----:B------:R-:W-:Y:S02]  /*7ca0*/  LOP3.LUT P0, RZ, R0, 0x3, R99, 0x48, !PT ;  /* 0x0000000300ff7812 */ /* 0x000fe40007804863 */
[----:B------:R-:W-:Y:S11]  /*7cb0*/  MOV R2, R3 ;  /* 0x0000000300027202 */ /* 0x000ff60000000f00 */
[----:B------:R-:W-:Y:S05]  /*7cc0*/  @!P0 BRA `(.L_x_123) ;  /* 0x0000000000408947 */ /* 0x000fea0003800000 */
[----:B------:R-:W1:Y:S01]  /*7cd0*/  LDCU.64 UR8, c[0x4][0x70] ;  /* 0x01000e00ff0877ac */ /* 0x000e620008000a00 */
[----:B------:R-:W-:Y:S01]  /*7ce0*/  MOV R15, 0x0 ;  /* 0x00000000000f7802 */ /* 0x000fe20000000f00 */
[----:B------:R-:W-:Y:S02]  /*7cf0*/  HFMA2 R12, -RZ, RZ, 0, 5.9604644775390625e-08 ;  /* 0x00000001ff0c7431 */ /* 0x000fe400000001ff */
[----:B------:R-:W-:Y:S02]  /*7d00*/  IMAD.MOV.U32 R8, RZ, RZ, 0x192 ;  /* 0x00000192ff087424 */ /* 0x000fe400078e00ff */
[----:B------:R-:W-:Y:S01]  /*7d10*/  IMAD.MOV.U32 R13, RZ, RZ, RZ ;  /* 0x000000ffff0d7224 */ /* 0x000fe200078e00ff */
[----:B------:R-:W3:Y:S01]  /*7d20*/  LDCU.64 UR6, c[0x4][0x78] ;  /* 0x01000f00ff0677ac */ /* 0x000ee20008000a00 */
[----:B------:R-:W4:Y:S01]  /*7d30*/  LDC.64 R14, c[0x4][R15] ;  /* 0x010000000f0e7b82 */ /* 0x000f220000000a00 */
[----:B------:R-:W5:Y:S01]  /*7d40*/  LDCU.64 UR4, c[0x4][0x10] ;  /* 0x01000200ff0477ac */ /* 0x000f620008000a00 */
[----:B-1----:R-:W-:Y:S01]  /*7d50*/  MOV R5, UR9 ;  /* 0x0000000900057c02 */ /* 0x002fe20008000f00 */
[----:B------:R-:W-:Y:S01]  /*7d60*/  IMAD.U32 R4, RZ, RZ, UR8 ;  /* 0x00000008ff047e24 */ /* 0x000fe2000f8e00ff */
[----:B---3--:R-:W-:Y:S01]  /*7d70*/  MOV R7, UR7 ;  /* 0x0000000700077c02 */ /* 0x008fe20008000f00 */
[----:B------:R-:W-:Y:S01]  /*7d80*/  IMAD.U32 R6, RZ, RZ, UR6 ;  /* 0x00000006ff067e24 */ /* 0x000fe2000f8e00ff */
[----:B-----5:R-:W-:Y:S01]  /*7d90*/  MOV R11, UR5 ;  /* 0x00000005000b7c02 */ /* 0x020fe20008000f00 */
[----:B------:R-:W-:Y:S02]  /*7da0*/  IMAD.U32 R10, RZ, RZ, UR4 ;  /* 0x00000004ff0a7e24 */ /* 0x000fe4000f8e00ff */
[----:B------:R-:W-:Y:S07]  /*7db0*/  LEPC R20, `(.L_x_123) ;  /* 0x000000001014794e */ /* 0x000fee0000000000 */
[----:B--2-4-:R-:W-:Y:S05]  /*7dc0*/  CALL.ABS.NOINC R14 ;  /* 0x000000000e007343 */ /* 0x014fea0003c00000 */
.L_x_123:
        /* <DEDUP_REMOVED lines=23> */
.L_x_124:
[----:B------:R-:W-:Y:S05]  /*7f40*/  WARPSYNC.ALL ;  /* 0x0000000000007948 */ /* 0x000fea0003800000 */
[----:B------:R-:W-:Y:S11]  /*7f50*/  R2UR UR4, R2 ;  /* 0x00000000020472ca */ /* 0x000ff600000e0000 */
[----:B------:R-:W-:Y:S02]  /*7f60*/  @!UPT UIADD3 URZ, UPT, UPT, URZ, URZ, URZ ;  /* 0x000000fffffff290 */ /* 0x000fe4000fffe0ff */
[----:B------:R-:W1:Y:S02]  /*7f70*/  LDTM.x16 R4, tmem[UR4+0x40] ;  /* 0x00004004000479ee */ /* 0x000e640008240000 */
[----:B-1----:R-:W-:Y:S01]  /*7f80*/  NOP ;  /* 0x0000000000007918 */ /* 0x002fe20000000000 */
.L_x_122:
[----:B------:R-:W-:Y:S01]  /*7f90*/  ISETP.NE.AND P2, PT, R105, RZ, PT ;  /* 0x000000ff6900720c */ /* 0x000fe20003f45270 */
[----:B------:R-:W-:Y:S01]  /*7fa0*/  FMUL R0, R52, R24 ;  /* 0x0000001834007220 */ /* 0x000fe20000400000 */
[----:B------:R-:W-:Y:S01]  /*7fb0*/  SHF.L.U32 R3, R60, 0x10, RZ ;  /* 0x000000103c037819 */ /* 0x000fe200000006ff */
[----:B------:R-:W-:Y:S01]  /*7fc0*/  FMUL R2, R52, R25 ;  /* 0x0000001934027220 */ /* 0x000fe20000400000 */
[----:B------:R-:W-:Y:S02]  /*7fd0*/  LOP3.LUT R20, R60, 0xffff0000, RZ, 0xc0, !PT ;  /* 0xffff00003c147812 */ /* 0x000fe400078ec0ff */
[----:B------:R-:W-:Y:S01]  /*7fe0*/  SHF.L.U32 R21, R61, 0x10, RZ ;  /* 0x000000103d157819 */ /* 0x000fe200000006ff */
[C---:B------:R-:W-:Y:S01]  /*7ff0*/  FFMA R0, R53.reuse, R3, R0 ;  /* 0x0000000335007223 */ /* 0x040fe20000000000 */
[----:B------:R-:W-:Y:S01]  /*8000*/  ISETP.NE.AND P1, PT, R98, R22, PT ;  /* 0x000000166200720c */ /* 0x000fe20003f25270 */
[C---:B------:R-:W-:Y:S01]  /*8010*/  FFMA R2, R53.reuse, R20, R2 ;  /* 0x0000001435027223 */ /* 0x040fe20000000002 */
[----:B------:R-:W-:Y:S01]  /*8020*/  MOV R20, UR57 ;  /* 0x0000003900147c02 */ /* 0x000fe20008000f00 */
[----:B------:R-:W-:Y:S01]  /*8030*/  FMUL R3, R52, R26 ;  /* 0x0000001a34037220 */ /* 0x000fe20000400000 */
[----:B------:R-:W-:Y:S02]  /*8040*/  SHF.L.U32 R22, R62, 0x10, RZ ;  /* 0x000000103e167819 */ /* 0x000fe400000006ff */
[----:B------:R-:W-:Y:S01]  /*8050*/  @P2 LEA R20, R20, UR50, 0x3 ;  /* 0x0000003214142c11 */ /* 0x000fe2000f8e18ff */
[----:B------:R-:W-:Y:S01]  /*8060*/  FFMA R3, R53, R21, R3 ;  /* 0x0000001535037223 */ /* 0x000fe20000000003 */
[----:B------:R-:W-:Y:S01]  /*8070*/  F2FP.BF16.F32.PACK_AB R108, R2, R0 ;  /* 0x00000000026c723e */ /* 0x000fe200000010ff */
[C---:B------:R-:W-:Y:S01]  /*8080*/  FMUL R0, R52.reuse, R27 ;  /* 0x0000001b34007220 */ /* 0x040fe20000400000 */
[----:B------:R-:W-:Y:S01]  /*8090*/  LOP3.LUT R21, R61, 0xffff0000, RZ, 0xc0, !PT ;  /* 0xffff00003d157812 */ /* 0x000fe200078ec0ff */
[----:B------:R-:W-:Y:S01]  /*80a0*/  FMUL R2, R52, R28 ;  /* 0x0000001c34027220 */ /* 0x000fe20000400000 */
[----:B------:R-:W-:Y:S01]  /*80b0*/  @P2 IADD3 R40, PT, PT, R20, 0x70, RZ ;  /* 0x0000007014282810 */ /* 0x000fe20007ffe0ff */
[----:B------:R-:W-:Y:S01]  /*80c0*/  FMUL R20, R52, R29 ;  /* 0x0000001d34147220 */ /* 0x000fe20000400000 */
[----:B------:R-:W-:Y:S01]  /*80d0*/  LOP3.LUT R23, R62, 0xffff0000, RZ, 0xc0, !PT ;  /* 0xffff00003e177812 */ /* 0x000fe200078ec0ff */
[C---:B------:R-:W-:Y:S01]  /*80e0*/  FFMA R0, R53.reuse, R21, R0 ;  /* 0x0000001535007223 */ /* 0x040fe20000000000 */
[----:B------:R-:W-:Y:S01]  /*80f0*/  MOV R106, UR37 ;  /* 0x00000025006a7c02 */ /* 0x000fe20008000f00 */
[C---:B------:R-:W-:Y:S01]  /*8100*/  FFMA R2, R53.reuse, R22, R2 ;  /* 0x0000001635027223 */ /* 0x040fe20000000002 */
[----:B------:R-:W-:Y:S01]  /*8110*/  LOP3.LUT R41, R66, 0xffff0000, RZ, 0xc0, !PT ;  /* 0xffff000042297812 */ /* 0x000fe200078ec0ff */
[----:B------:R-:W-:Y:S01]  /*8120*/  FFMA R20, R53, R23, R20 ;  /* 0x0000001735147223 */ /* 0x000fe20000000014 */
[----:B------:R-:W-:Y:S01]  /*8130*/  @P2 PRMT R106, R106, 0x654, R40 ;  /* 0x000006546a6a2816 */ /* 0x000fe20000000028 */
[C---:B------:R-:W-:Y:S01]  /*8140*/  FMUL R21, R52.reuse, R30 ;  /* 0x0000001e34157220 */ /* 0x040fe20000400000 */
[C---:B------:R-:W-:Y:S01]  /*8150*/  SHF.L.U32 R23, R63.reuse, 0x10, RZ ;  /* 0x000000103f177819 */ /* 0x040fe200000006ff */
[----:B------:R-:W-:Y:S01]  /*8160*/  FMUL R22, R52, R31 ;  /* 0x0000001f34167220 */ /* 0x000fe20000400000 */
[----:B------:R-:W-:Y:S02]  /*8170*/  LOP3.LUT R40, R63, 0xffff0000, RZ, 0xc0, !PT ;  /* 0xffff00003f287812 */ /* 0x000fe400078ec0ff */
[----:B------:R-:W-:Y:S01]  /*8180*/  F2FP.BF16.F32.PACK_AB R110, R20, R2 ;  /* 0x00000002146e723e */ /* 0x000fe200000010ff */
[C---:B------:R-:W-:Y:S01]  /*8190*/  FFMA R21, R53.reuse, R23, R21 ;  /* 0x0000001735157223 */ /* 0x040fe20000000015 */
[----:B------:R-:W-:Y:S01]  /*81a0*/  F2FP.BF16.F32.PACK_AB R109, R0, R3 ;  /* 0x00000003006d723e */ /* 0x000fe200000010ff */
[----:B------:R-:W-:Y:S01]  /*81b0*/  FFMA R22, R53, R40, R22 ;  /* 0x0000002835167223 */ /* 0x000fe20000000016 */
[----:B------:R-:W-:Y:S01]  /*81c0*/  SHF.L.U32 R20, R64, 0x10, RZ ;  /* 0x0000001040147819 */ /* 0x000fe200000006ff */
[----:B------:R-:W-:Y:S01]  /*81d0*/  FMUL R0, R52, R32 ;  /* 0x0000002034007220 */ /* 0x000fe20000400000 */
[----:B------:R-:W-:Y:S01]  /*81e0*/  LOP3.LUT R23, R64, 0xffff0000, RZ, 0xc0, !PT ;  /* 0xffff000040177812 */ /* 0x000fe200078ec0ff */
[C---:B------:R-:W-:Y:S01]  /*81f0*/  FMUL R2, R52.reuse, R33 ;  /* 0x0000002134027220 */ /* 0x040fe20000400000 */
[----:B------:R-:W-:Y:S01]  /*8200*/  SHF.L.U32 R40, R65, 0x10, RZ ;  /* 0x0000001041287819 */ /* 0x000fe200000006ff */
[----:B------:R-:W-:Y:S01]  /*8210*/  FMUL R3, R52, R34 ;  /* 0x0000002234037220 */ /* 0x000fe20000400000 */
[----:B------:R-:W-:Y:S01]  /*8220*/  F2FP.BF16.F32.PACK_AB R111, R22, R21 ;  /* 0x00000015166f723e */ /* 0x000fe200000010ff */
[----:B------:R-:W-:Y:S01]  /*8230*/  FFMA R0, R53, R20, R0 ;  /* 0x0000001435007223 */ /* 0x000fe20000000000 */
[----:B------:R-:W-:Y:S01]  /*8240*/  LOP3.LUT R42, R77, 0xffff0000, RZ, 0xc0, !PT ;  /* 0xffff00004d2a7812 */ /* 0x000fe200078ec0ff */
[----:B------:R-:W-:Y:S01]  /*8250*/  FFMA R2, R53, R23, R2 ;  /* 0x0000001735027223 */ /* 0x000fe20000000002 */
[----:B------:R-:W-:Y:S01]  /*8260*/  LOP3.LUT R23, R65, 0xffff0000, RZ, 0xc0, !PT ;  /* 0xffff000041177812 */ /* 0x000fe200078ec0ff */
[C---:B------:R-:W-:Y:S01]  /*8270*/  FFMA R3, R53.reuse, R40, R3 ;  /* 0x0000002835037223 */ /* 0x040fe20000000003 */
[----:B------:R-:W-:Y:S01]  /*8280*/  SHF.L.U32 R40, R66, 0x10, RZ ;  /* 0x0000001042287819 */ /* 0x000fe200000006ff */
[----:B------:R-:W-:Y:S01]  /*8290*/  FMUL R20, R52, R35 ;  /* 0x0000002334147220 */ /* 0x000fe20000400000 */
[----:B------:R-:W-:Y:S01]  /*82a0*/  F2FP.BF16.F32.PACK_AB R112, R2, R0 ;  /* 0x000000000270723e */ /* 0x000fe200000010ff */
[----:B------:R-:W-:Y:S01]  /*82b0*/  FMUL R21, R52, R36 ;  /* 0x0000002434157220 */ /* 0x000fe20000400000 */
[----:B------:R-:W-:Y:S01]  /*82c0*/  SHF.L.U32 R54, R78, 0x10, RZ ;  /* 0x000000104e367819 */ /* 0x000fe200000006ff */
[----:B------:R-:W-:Y:S01]  /*82d0*/  FMUL R22, R52, R37 ;  /* 0x0000002534167220 */ /* 0x000fe20000400000 */
[----:B------:R-:W-:Y:S01]  /*82e0*/  LOP3.LUT R55, R78, 0xffff0000, RZ, 0xc0, !PT ;  /* 0xffff00004e377812 */ /* 0x000fe200078ec0ff */
[----:B------:R-:W-:Y:S01]  /*82f0*/  FFMA R20, R53, R23, R20 ;  /* 0x0000001735147223 */ /* 0x000fe20000000014 */
[----:B------:R-:W-:Y:S01]  /*8300*/  SHF.L.U32 R23, R67, 0x10, RZ ;  /* 0x0000001043177819 */ /* 0x000fe200000006ff */
[----:B------:R-:W-:Y:S01]  /*8310*/  FFMA R21, R53, R40, R21 ;  /* 0x0000002835157223 */ /* 0x000fe20000000015 */
[----:B------:R-:W-:Y:S01]  /*8320*/  LOP3.LUT R40, R67, 0xffff0000, RZ, 0xc0, !PT ;  /* 0xffff000043287812 */ /* 0x000fe200078ec0ff */
[C---:B------:R-:W-:Y:S01]  /*8330*/  FFMA R22, R53.reuse, R41, R22 ;  /* 0x0000002935167223 */ /* 0x040fe20000000016 */
[----:B------:R-:W-:Y:S01]  /*8340*/  F2FP.BF16.F32.PACK_AB R113, R20, R3 ;  /* 0x000000031471723e */ /* 0x000fe200000010ff */
[----:B------:R-:W-:Y:S01]  /*8350*/  FMUL R0, R52, R38 ;  /* 0x0000002634007220 */ /* 0x000fe20000400000 */
[----:B------:R-:W-:Y:S01]  /*8360*/  LOP3.LUT R41, R74, 0xffff0000, RZ, 0xc0, !PT ;  /* 0xffff00004a297812 */ /* 0x000fe200078ec0ff */
[----:B------:R-:W-:Y:S01]  /*8370*/  FMUL R2, R52, R39 ;  /* 0x0000002734027220 */ /* 0x000fe20000400000 */
[----:B------:R-:W-:Y:S01]  /*8380*/  F2FP.BF16.F32.PACK_AB R114, R22, R21 ;  /* 0x000000151672723e */ /* 0x000fe200000010ff */
[----:B------:R1:W-:Y:S01]  /*8390*/  @!P1 STS.128 [R104+UR50+0x1200], R108 ;  /* 0x0012006c68009988 */ /* 0x0003e20008000c32 */
[C---:B------:R-:W-:Y:S01]  /*83a0*/  SHF.L.U32 R22, R72.reuse, 0x10, RZ ;  /* 0x0000001048167819 */ /* 0x040fe200000006ff */
[C---:B------:R-:W-:Y:S01]  /*83b0*/  FFMA R0, R53.reuse, R23, R0 ;  /* 0x0000001735007223 */ /* 0x040fe20000000000 */
[----:B------:R-:W-:Y:S01]  /*83c0*/  LOP3.LUT R23, R72, 0xffff0000, RZ, 0xc0, !PT ;  /* 0xffff000048177812 */ /* 0x000fe200078ec0ff */
[----:B------:R-:W-:Y:S01]  /*83d0*/  FFMA R2, R53, R40, R2 ;  /* 0x0000002835027223 */ /* 0x000fe20000000002 */
[----:B------:R-:W-:Y:S01]  /*83e0*/  SHF.L.U32 R40, R73, 0x10, RZ ;  /* 0x0000001049287819 */ /* 0x000fe200000006ff */
[C---:B------:R-:W-:Y:S01]  /*83f0*/  FMUL R3, R52.reuse, R4 ;  /* 0x0000000434037220 */ /* 0x040fe20000400000 */
[C---:B------:R-:W-:Y:S01]  /*8400*/  SHF.L.U32 R56, R79.reuse, 0x10, RZ ;  /* 0x000000104f387819 */ /* 0x040fe200000006ff */
[----:B------:R-:W-:Y:S01]  /*8410*/  FMUL R20, R52, R5 ;  /* 0x0000000534147220 */ /* 0x000fe20000400000 */
[----:B------:R-:W-:Y:S01]  /*8420*/  F2FP.BF16.F32.PACK_AB R115, R2, R0 ;  /* 0x000000000273723e */ /* 0x000fe200000010ff */
[----:B------:R-:W-:Y:S01]  /*8430*/  FMUL R21, R52, R6 ;  /* 0x0000000634157220 */ /* 0x000fe20000400000 */
[----:B------:R-:W-:Y:S01]  /*8440*/  LOP3.LUT R57, R79, 0xffff0000, RZ, 0xc0, !PT ;  /* 0xffff00004f397812 */ /* 0x000fe200078ec0ff */
[C---:B------:R-:W-:Y:S01]  /*8450*/  FFMA R3, R53.reuse, R22, R3 ;  /* 0x0000001635037223 */ /* 0x040fe20000000003 */
[----:B------:R-:W-:Y:S01]  /*8460*/  FFMA R20, R53, R23, R20 ;  /* 0x0000001735147223 */ /* 0x000fe20000000014 */
[----:B------:R1:W-:Y:S01]  /*8470*/  @!P1 STS.128 [R103+0x1200], R112 ;  /* 0x0012007067009388 */ /* 0x0003e20000000c00 */
[----:B------:R-:W-:Y:S01]  /*8480*/  LOP3.LUT R23, R73, 0xffff0000, RZ, 0xc0, !PT ;  /* 0xffff000049177812 */ /* 0x000fe200078ec0ff */
[C---:B------:R-:W-:Y:S01]  /*8490*/  FFMA R21, R53.reuse, R40, R21 ;  /* 0x0000002835157223 */ /* 0x040fe20000000015 */
[----:B------:R-:W-:Y:S01]  /*84a0*/  SHF.L.U32 R40, R74, 0x10, RZ ;  /* 0x000000104a287819 */ /* 0x000fe200000006ff */
[----:B------:R-:W-:Y:S01]  /*84b0*/  FMUL R0, R52, R7 ;  /* 0x0000000734007220 */ /* 0x000fe20000400000 */
[----:B------:R-:W-:Y:S01]  /*84c0*/  F2FP.BF16.F32.PACK_AB R116, R20, R3 ;  /* 0x000000031474723e */ /* 0x000fe200000010ff */
[----:B------:R-:W-:Y:S01]  /*84d0*/  FMUL R2, R52, R8 ;  /* 0x0000000834027220 */ /* 0x000fe20000400000 */
[----:B------:R-:W-:Y:S01]  /*84e0*/  ISETP.NE.AND P0, PT, R98, RZ, PT ;  /* 0x000000ff6200720c */ /* 0x000fe20003f05270 */
[C---:B------:R-:W-:Y:S01]  /*84f0*/  FMUL R22, R52.reuse, R9 ;  /* 0x0000000934167220 */ /* 0x040fe20000400000 */
[C---:B------:R-:W-:Y:S01]  /*8500*/  FFMA R0, R53.reuse, R23, R0 ;  /* 0x0000001735007223 */ /* 0x040fe20000000000 */
[----:B------:R-:W-:Y:S01]  /*8510*/  FFMA R2, R53, R40, R2 ;  /* 0x0000002835027223 */ /* 0x000fe20000000002 */
[C---:B------:R-:W-:Y:S01]  /*8520*/  SHF.L.U32 R23, R75.reuse, 0x10, RZ ;  /* 0x000000104b177819 */ /* 0x040fe200000006ff */
[C---:B------:R-:W-:Y:S01]  /*8530*/  FMUL R3, R52.reuse, R10 ;  /* 0x0000000a34037220 */ /* 0x040fe20000400000 */
[----:B------:R-:W-:Y:S01]  /*8540*/  LOP3.LUT R40, R75, 0xffff0000, RZ, 0xc0, !PT ;  /* 0xffff00004b287812 */ /* 0x000fe200078ec0ff */
[C---:B------:R-:W-:Y:S01]  /*8550*/  FFMA R22, R53.reuse, R41, R22 ;  /* 0x0000002935167223 */ /* 0x040fe20000000016 */
[----:B------:R-:W-:Y:S01]  /*8560*/  FMUL R20, R52, R11 ;  /* 0x0000000b34147220 */ /* 0x000fe20000400000 */
[C---:B------:R-:W-:Y:S01]  /*8570*/  FFMA R3, R53.reuse, R23, R3 ;  /* 0x0000001735037223 */ /* 0x040fe20000000003 */
        /* <DEDUP_REMOVED lines=27> */
[----:B------:R-:W-:Y:S02]  /*8730*/  F2FP.BF16.F32.PACK_AB R23, R42, R41 ;  /* 0x000000292a17723e */ /* 0x000fe400000010ff */
[----:B------:R-:W-:Y:S02]  /*8740*/  LEA R0, R68, UR50, 0x3 ;  /* 0x0000003244007c11 */ /* 0x000fe4000f8e18ff */
[----:B------:R-:W-:Y:S01]  /*8750*/  @P2 SHF.L.U32 R2, RZ, 0x1f, RZ ;  /* 0x0000001fff022819 */ /* 0x000fe200000006ff */
[----:B------:R1:W-:Y:S01]  /*8760*/  @!P1 STS.128 [R103+0x1a00], R20 ;  /* 0x001a001467009388 */ /* 0x0003e20000000c00 */
[----:B------:R-:W-:Y:S01]  /*8770*/  @!PT LDS RZ, [RZ] ;  /* 0x00000000fffff984 */ /* 0x000fe20000000800 */
[----:B------:R-:W-:Y:S01]  /*8780*/  @!PT LDS RZ, [RZ] ;  /* 0x00000000fffff984 */ /* 0x000fe20000000800 */
[----:B------:R-:W-:Y:S01]  /*8790*/  @!PT LDS RZ, [RZ] ;  /* 0x00000000fffff984 */ /* 0x000fe20000000800 */
[----:B------:R-:W-:Y:S01]  /*87a0*/  @!PT LDS RZ, [RZ] ;  /* 0x00000000fffff984 */ /* 0x000fe20000000800 */
[----:B------:R3:W-:Y:S07]  /*87b0*/  MEMBAR.ALL.CTA ;  /* 0x0000000000007992 */ /* 0x0007ee0000008000 */
[----:B---3--:R-:W3:Y:S02]  /*87c0*/  FENCE.VIEW.ASYNC.S ;  /* 0x00000000000073c6 */ /* 0x008ee40000000000 */
[----:B------:R-:W-:Y:S05]  /*87d0*/  WARPSYNC.ALL ;  /* 0x0000000000007948 */ /* 0x000fea0003800000 */
[----:B------:R-:W-:Y:S01]  /*87e0*/  BSSY.RECONVERGENT B0, `(.L_x_125) ;  /* 0x0000011000007945 */ /* 0x000fe20003800200 */
[----:B---3--:R-:W-:Y:S06]  /*87f0*/  BAR.SYNC.DEFER_BLOCKING 0x1, 0x80 ;  /* 0x0042000000007b1d */ /* 0x008fec0000010000 */
[----:B------:R-:W-:Y:S05]  /*8800*/  @P0 BRA `(.L_x_126) ;  /* 0x0000000000380947 */ /* 0x000fea0003800000 */
[----:B------:R-:W-:Y:S02]  /*8810*/  UIADD3 UR12, UP0, UPT, UR58, 0xa80, URZ ;  /* 0x00000a803a0c7890 */ /* 0x000fe4000ff1e0ff */
[----:B------:R-:W-:Y:S02]  /*8820*/  UIADD3 UR10, UPT, UPT, UR42, 0x40, URZ ;  /* 0x000000402a0a7890 */ /* 0x000fe4000fffe0ff */
[----:B------:R-:W-:Y:S02]  /*8830*/  UIADD3 UR8, UPT, UPT, UR50, 0x1200, URZ ;  /* 0x0000120032087890 */ /* 0x000fe4000fffe0ff */
[----:B------:R-:W-:Y:S01]  /*8840*/  UIADD3.X UR13, UPT, UPT, URZ, UR59, URZ, UP0, !UPT ;  /* 0x0000003bff0d7290 */ /* 0x000fe200087fe4ff */
[----:B------:R-:W-:Y:S01]  /*8850*/  UMOV UR9, UR41 ;  /* 0x0000002900097c82 */ /* 0x000fe20008000000 */
[----:B------:R-:W-:Y:S01]  /*8860*/  UMOV UR11, UR36 ;  /* 0x00000024000b7c82 */ /* 0x000fe20008000000 */
[----:B------:R-:W-:Y:S02]  /*8870*/  UIADD3 UR5, UPT, UPT, UR41, 0x40, URZ ;  /* 0x0000004029057890 */ /* 0x000fe4000fffe0ff */
[----:B------:R-:W-:Y:S01]  /*8880*/  UIADD3 UR4, UPT, UPT, UR50, 0x1a00, URZ ;  /* 0x00001a0032047890 */ /* 0x000fe2000fffe0ff */
[----:B------:R-:W-:Y:S03]  /*8890*/  UMOV UR7, UR36 ;  /* 0x0000002400077c82 */ /* 0x000fe60008000000 */
[----:B------:R3:W-:Y:S01]  /*88a0*/  UTMASTG.3D [UR8], [UR12] ;  /* 0x000000080c0073b5 */ /* 0x0007e20008010000 */
[----:B------:R-:W-:Y:S04]  /*88b0*/  UMOV UR6, UR10 ;  /* 0x0000000a00067c82 */ /* 0x000fe80008000000 */
[----:B------:R3:W-:Y:S01]  /*88c0*/  UTMASTG.3D [UR4], [UR12] ;  /* 0x000000040c0073b5 */ /* 0x0007e20008010000 */
[----:B------:R0:W-:Y:S01]  /*88d0*/  UTMACMDFLUSH ;  /* 0x00000000000079b7 */ /* 0x0001e20000000000 */
[----:B---3--:R-:W-:Y:S04]  /*88e0*/  DEPBAR.LE SB0, 0x1 ;  /* 0x000080400000791a */ /* 0x008fe80000000000 */
.L_x_126:
[----:B------:R-:W-:Y:S05]  /*88f0*/  BSYNC.RECONVERGENT B0 ;  /* 0x0000000000007941 */ /* 0x000fea0003800200 */
.L_x_125:
[----:B------:R-:W-:Y:S01]  /*8900*/  BAR.SYNC.DEFER_BLOCKING 0x1, 0x80 ;  /* 0x0042000000007b1d */ /* 0x000fe20000010000 */
[----:B------:R-:W-:Y:S01]  /*8910*/  UIADD3 UR43, UPT, UPT, UR57, 0x1, URZ ;  /* 0x00000001392b7890 */ /* 0x000fe2000fffe0ff */
[----:B-1----:R-:W-:Y:S01]  /*8920*/  VIADD R23, R59, 0x10 ;  /* 0x000000103b177836 */ /* 0x002fe20000000000 */
[----:B------:R-:W-:Y:S02]  /*8930*/  UIADD3 UR53, UPT, UPT, UR41, 0x10, URZ ;  /* 0x0000001029357890 */ /* 0x000fe4000fffe0ff */
[----:B------:R-:W-:Y:S02]  /*8940*/  UISETP.NE.AND UP0, UPT, UR43, 0x4, UPT ;  /* 0x000000042b00788c */ /* 0x000fe4000bf05270 */
[----:B------:R-:W-:Y:S02]  /*8950*/  SHF.R.U32.HI R21, RZ, 0x15, R23 ;  /* 0x00000015ff157819 */ /* 0x000fe40000011617 */
[----:B------:R-:W-:Y:S02]  /*8960*/  USEL UR43, UR43, URZ, UP0 ;  /* 0x000000ff2b2b7287 */ /* 0x000fe40008000000 */
[----:B------:R-:W-:Y:S01]  /*8970*/  LOP3.LUT R22, R21, 0x3, RZ, 0xc0, !PT ;  /* 0x0000000315167812 */ /* 0x000fe200078ec0ff */
[----:B------:R1:W-:Y:S01]  /*8980*/  @P2 SYNCS.ARRIVE.TRANS64.RED.A1T0 RZ, [R106+URZ], RZ ;  /* 0x000000ff6aff29a7 */ /* 0x0003e200081004ff */
[----:B------:R-:W-:Y:S01]  /*8990*/  BSSY B1, `(.L_x_127) ;  /* 0x0000015000017945 */ /* 0x000fe20003800000 */
[----:B------:R-:W3:Y:S02]  /*89a0*/  @P2 SYNCS.PHASECHK.TRANS64.TRYWAIT P0, [R0+URZ+0x50], R2 ;  /* 0x00005002000025a7 */ /* 0x000ee400080011ff */
[----:B---3--:R-:W-:Y:S01]  /*89b0*/  @P2 SEL R70, RZ, 0x1, !P0 ;  /* 0x00000001ff462807 */ /* 0x008fe20004000000 */
[----:B-1----:R-:W-:Y:S06]  /*89c0*/  @!P2 BRA `(.L_x_128) ;  /* 0x000000000044a947 */ /* 0x002fec0003800000 */
[----:B------:R-:W-:Y:S01]  /*89d0*/  ISETP.NE.AND P1, PT, R71, RZ, PT ;  /* 0x000000ff4700720c */ /* 0x000fe20003f25270 */
[----:B------:R-:W-:Y:S01]  /*89e0*/  BSSY B0, `(.L_x_129) ;  /* 0x0000009000007945 */ /* 0x000fe20003800000 */
[----:B------:R-:W-:Y:S11]  /*89f0*/  ISETP.NE.AND P0, PT, R70, RZ, PT ;  /* 0x000000ff4600720c */ /* 0x000ff60003f05270 */
[----:B------:R-:W-:Y:S05]  /*8a00*/  @P1 IMAD R3, R68, 0x1000, R104 ;  /* 0x0000100044031824 */ /* 0x000fea00078e0268 */
[----:B------:R-:W-:Y:S05]  /*8a10*/  @P1 IADD3 R2, PT, PT, R3, UR50, RZ ;  /* 0x0000003203021c10 */ /* 0x000fea000fffe0ff */
[----:B------:R-:W-:Y:S01]  /*8a20*/  @P1 IMAD.IADD R2, R69, 0x1, R2 ;  /* 0x0000000145021824 */ /* 0x000fe200078e0202 */
[----:B------:R-:W-:Y:S06]  /*8a30*/  @P0 BRA `(.L_x_130) ;  /* 0x00000000000c0947 */ /* 0x000fec0003800000 */
[----:B------:R-:W-:Y:S04]  /*8a40*/  SHF.L.U32 R20, RZ, 0x1f, RZ ;  /* 0x0000001fff147819 */ /* 0x000fe800000006ff */
[----:B------:R-:W1:Y:S02]  /*8a50*/  SYNCS.PHASECHK.TRANS64.TRYWAIT P0, [R0+URZ+0x50], R20 ;  /* 0x00005014000075a7 */ /* 0x000e6400080011ff */
[----:B-1----:R-:W-:Y:S05]  /*8a60*/  @!P0 BRA `(.L_x_131) ;  /* 0x0000006400788947 */ /* 0x002fea0003800000 */
.L_x_130:
[----:B------:R-:W-:Y:S05]  /*8a70*/  BSYNC B0 ;  /* 0x0000000000007941 */ /* 0x000fea0003800000 */
.L_x_129:
[----:B------:R-:W-:Y:S02]  /*8a80*/  ISETP.NE.AND P0, PT, R71, RZ, PT ;  /* 0x000000ff4700720c */ /* 0x000fe40003f05270 */
[----:B------:R-:W-:Y:S11]  /*8a90*/  IADD3 R68, PT, PT, R68, 0x1, RZ ;  /* 0x0000000144447810 */ /* 0x000ff60007ffe0ff */
[----:B------:R3:W4:Y:S04]  /*8aa0*/  @P0 LDS.128 R60, [R3+UR50+0x200] ;  /* 0x00020032033c0984 */ /* 0x0007280008000c00 */
[----:B------:R3:W1:Y:S04]  /*8ab0*/  @P0 LDS.128 R72, [R3+UR50+0xa00] ;  /* 0x000a003203480984 */ /* 0x0006680008000c00 */
[----:B------:R3:W1:Y:S04]  /*8ac0*/  @P0 LDS.128 R64, [R2+0x200] ;  /* 0x0002000002400984 */ /* 0x0006680000000c00 */
[----:B------:R3:W1:Y:S02]  /*8ad0*/  @P0 LDS.128 R76, [R2+0xa00] ;  /* 0x000a0000024c0984 */ /* 0x0006640000000c00 */
.L_x_128:
[----:B------:R-:W-:Y:S05]  /*8ae0*/  BSYNC B1 ;  /* 0x0000000000017941 */ /* 0x000fea0003800000 */
.L_x_127:
[----:B------:R-:W-:Y:S11]  /*8af0*/  ISETP.NE.AND P0, PT, R98, R22, PT ;  /* 0x000000166200720c */ /* 0x000ff60003f05270 */
[----:B------:R-:W-:Y:S02]  /*8b00*/  @!UPT UIADD3 URZ, UPT, UPT, URZ, URZ, URZ ;  /* 0x000000fffffff290 */ /* 0x000fe4000fffe0ff */
[----:B------:R-:W-:Y:S05]  /*8b10*/  @P0 BRA `(.L_x_132) ;  /* 0x0000000000bc0947 */ /* 0x000fea0003800000 */
[----:B------:R-:W-:Y:S11]  /*8b20*/  LOP3.LUT P0, RZ, R21, 0x3, R99, 0x48, !PT ;  /* 0x0000000315ff7812 */ /* 0x000ff60007804863 */
[----:B------:R-:W-:Y:S02]  /*8b30*/  @!UPT UIADD3 URZ, UPT, UPT, URZ, URZ, URZ ;  /* 0x000000fffffff290 */ /* 0x000fe4000fffe0ff */
[----:B------:R-:W-:Y:S05]  /*8b40*/  @!P0 BRA `(.L_x_133) ;  /* 0x0000000000408947 */ /* 0x000fea0003800000 */
[----:B------:R-:W5:Y:S01]  /*8b50*/  LDCU.64 UR8, c[0x4][0x70] ;  /* 0x01000e00ff0877ac */ /* 0x000f620008000a00 */
[----:B---3--:R-:W-:Y:S01]  /*8b60*/  MOV R3, 0x0 ;  /* 0x0000000000037802 */ /* 0x008fe20000000f00 */
[----:B------:R-:W-:Y:S02]  /*8b70*/  HFMA2 R12, -RZ, RZ, 0, 5.9604644775390625e-08 ;  /* 0x00000001ff0c7431 */ /* 0x000fe400000001ff */
[----:B------:R-:W-:Y:S02]  /*8b80*/  IMAD.MOV.U32 R8, RZ, RZ, 0x192 ;  /* 0x00000192ff087424 */ /* 0x000fe400078e00ff */
[----:B------:R-:W-:Y:S01]  /*8b90*/  IMAD.MOV.U32 R13, RZ, RZ, RZ ;  /* 0x000000ffff0d7224 */ /* 0x000fe200078e00ff */
[----:B------:R-:W3:Y:S01]  /*8ba0*/  LDCU.64 UR6, c[0x4][0x78] ;  /* 0x01000f00ff0677ac */ /* 0x000ee20008000a00 */
[----:B------:R-:W1:Y:S01]  /*8bb0*/  LDC.64 R2, c[0x4][R3] ;  /* 0x0100000003027b82 */ /* 0x000e620000000a00 */
[----:B------:R-:W2:Y:S01]  /*8bc0*/  LDCU.64 UR4, c[0x4][0x10] ;  /* 0x01000200ff0477ac */ /* 0x000ea20008000a00 */
[----:B-----5:R-:W-:Y:S01]  /*8bd0*/  MOV R5, UR9 ;  /* 0x0000000900057c02 */ /* 0x020fe20008000f00 */
[----:B------:R-:W-:Y:S01]  /*8be0*/  IMAD.U32 R4, RZ, RZ, UR8 ;  /* 0x00000008ff047e24 */ /* 0x000fe2000f8e00ff */
[----:B---3--:R-:W-:Y:S01]  /*8bf0*/  MOV R7, UR7 ;  /* 0x0000000700077c02 */ /* 0x008fe20008000f00 */
[----:B------:R-:W-:Y:S01]  /*8c00*/  IMAD.U32 R6, RZ, RZ, UR6 ;  /* 0x00000006ff067e24 */ /* 0x000fe2000f8e00ff */
[----:B--2---:R-:W-:Y:S01]  /*8c10*/  MOV R11, UR5 ;  /* 0x00000005000b7c02 */ /* 0x004fe20008000f00 */
[----:B------:R-:W-:Y:S02]  /*8c20*/  IMAD.U32 R10, RZ, RZ, UR4 ;  /* 0x00000004ff0a7e24 */ /* 0x000fe4000f8e00ff */
[----:B-1----:R-:W-:Y:S07]  /*8c30*/  LEPC R20, `(.L_x_133) ;  /* 0x000000001014794e */ /* 0x002fee0000000000 */
[----:B----4-:R-:W-:Y:S05]  /*8c40*/  CALL.ABS.NOINC R2 ;  /* 0x0000000002007343 */ /* 0x010fea0003c00000 */
.L_x_133:
[----:B------:R-:W-:Y:S05]  /*8c50*/  WARPSYNC.ALL ;  /* 0x0000000000007948 */ /* 0x000fea0003800000 */
[C---:B------:R-:W-:Y:S01]  /*8c60*/  R2UR UR4, R23.reuse ;  /* 0x00000000170472ca */ /* 0x040fe200000e0000 */
[----:B-1----:R-:W-:Y:S05]  /*8c70*/  VIADD R0, R23, 0x40 ;  /* 0x0000004017007836 */ /* 0x002fea0000000000 */
[----:B------:R-:W-:Y:S04]  /*8c80*/  SHF.R.U32.HI R0, RZ, 0x15, R0 ;  /* 0x00000015ff007819 */ /* 0x000fe80000011600 */
[----:B------:R-:W-:Y:S03]  /*8c90*/  LOP3.LUT P0, RZ, R0, 0x3, R99, 0x48, !PT ;  /* 0x0000000300ff7812 */ /* 0x000fe60007804863 */
[----:B------:R-:W1:Y:S10]  /*8ca0*/  LDTM.x16 R24, tmem[UR4] ;  /* 0x00000004001879ee */ /* 0x000e740008240000 */
[----:B-1----:R-:W-:Y:S05]  /*8cb0*/  @!P0 BRA `(.L_x_134) ;  /* 0x0000000000408947 */ /* 0x002fea0003800000 */
[----:B------:R-:W1:Y:S01]  /*8cc0*/  LDCU.64 UR8, c[0x4][0x70] ;  /* 0x01000e00ff0877ac */ /* 0x000e620008000a00 */
[----:B---3--:R-:W-:Y:S01]  /*8cd0*/  MOV R3, 0x0 ;  /* 0x0000000000037802 */ /* 0x008fe20000000f00 */
[----:B------:R-:W-:Y:S02]  /*8ce0*/  HFMA2 R12, -RZ, RZ, 0, 5.9604644775390625e-08 ;  /* 0x00000001ff0c7431 */ /* 0x000fe400000001ff */
[----:B------:R-:W-:Y:S02]  /*8cf0*/  IMAD.MOV.U32 R8, RZ, RZ, 0x192 ;  /* 0x00000192ff087424 */ /* 0x000fe400078e00ff */
[----:B------:R-:W-:Y:S01]  /*8d00*/  IMAD.MOV.U32 R13, RZ, RZ, RZ ;  /* 0x000000ffff0d7224 */ /* 0x000fe200078e00ff */
[----:B------:R-:W3:Y:S01]  /*8d10*/  LDCU.64 UR6, c[0x4][0x78] ;  /* 0x01000f00ff0677ac */ /* 0x000ee20008000a00 */
[----:B------:R-:W2:Y:S01]  /*8d20*/  LDC.64 R2, c[0x4][R3] ;  /* 0x0100000003027b82 */ /* 0x000ea20000000a00 */
        /* <DEDUP_REMOVED lines=9> */
.L_x_134:
[----:B------:R-:W-:Y:S05]  /*8dc0*/  WARPSYNC.ALL ;  /* 0x0000000000007948 */ /* 0x000fea0003800000 */
[----:B------:R-:W-:Y:S11]  /*8dd0*/  R2UR UR4, R23 ;  /* 0x00000000170472ca */ /* 0x000ff600000e0000 */
[----:B------:R-:W-:Y:S02]  /*8de0*/  @!UPT UIADD3 URZ, UPT, UPT, URZ, URZ, URZ ;  /* 0x000000fffffff290 */ /* 0x000fe4000fffe0ff */
[----:B------:R-:W1:Y:S02]  /*8df0*/  LDTM.x16 R4, tmem[UR4+0x40] ;  /* 0x00004004000479ee */ /* 0x000e640008240000 */
[----:B-1----:R-:W-:Y:S01]  /*8e00*/  NOP ;  /* 0x0000000000007918 */ /* 0x002fe20000000000 */
.L_x_132:
[----:B------:R-:W-:Y:S01]  /*8e10*/  ISETP.NE.AND P2, PT, R105, RZ, PT ;  /* 0x000000ff6900720c */ /* 0x000fe20003f45270 */
[----:B-1----:R-:W-:Y:S01]  /*8e20*/  FMUL R0, R52, R24 ;  /* 0x0000001834007220 */ /* 0x002fe20000400000 */
[----:B---34-:R-:W-:Y:S01]  /*8e30*/  SHF.L.U32 R3, R60, 0x10, RZ ;  /* 0x000000103c037819 */ /* 0x018fe200000006ff */
        /* <DEDUP_REMOVED lines=146> */
.L_x_136:
[----:B------:R-:W-:Y:S05]  /*9760*/  BSYNC.RECONVERGENT B0 ;  /* 0x0000000000007941 */ /* 0x000fea0003800200 */
.L_x_135:
[----:B------:R-:W-:Y:S01]  /*9770*/  BAR.SYNC.DEFER_BLOCKING 0x1, 0x80 ;  /* 0x0042000000007b1d */ /* 0x000fe20000010000 */
[----:B------:R-:W-:Y:S04]  /*9780*/  UIADD3 UR40, UPT, UPT, UR43, 0x1, URZ ;  /* 0x000000012b287890 */ /* 0x000fe8000fffe0ff */
[----:B------:R-:W-:Y:S04]  /*9790*/  UISETP.NE.AND UP0, UPT, UR40, 0x4, UPT ;  /* 0x000000042800788c */ /* 0x000fe8000bf05270 */
[----:B------:R-:W-:Y:S01]  /*97a0*/  USEL UR40, UR40, URZ, UP0 ;  /* 0x000000ff28287287 */ /* 0x000fe20008000000 */
[----:B------:R3:W-:Y:S01]  /*97b0*/  @P2 SYNCS.ARRIVE.TRANS64.RED.A1T0 RZ, [R106+URZ], RZ ;  /* 0x000000ff6aff29a7 */ /* 0x0007e200081004ff */
[----:B------:R-:W-:Y:S01]  /*97c0*/  BSSY B1, `(.L_x_137) ;  /* 0x000001a000017945 */ /* 0x000fe20003800000 */
[----:B------:R-:W4:Y:S01]  /*97d0*/  @P2 SYNCS.PHASECHK.TRANS64.TRYWAIT P0, [R0+URZ+0x50], R2 ;  /* 0x00005002000025a7 */ /* 0x000f2200080011ff */
[----:B---3--:R-:W-:Y:S01]  /*97e0*/  HFMA2 R106, -RZ, RZ, 0, 0 ;  /* 0x00000000ff6a7431 */ /* 0x008fe200000001ff */
[----:B----4-:R-:W-:Y:S01]  /*97f0*/  @P2 SEL R70, RZ, 0x1, !P0 ;  /* 0x00000001ff462807 */ /* 0x010fe20004000000 */
[----:B------:R-:W-:Y:S06]  /*9800*/  @!P2 BRA `(.L_x_138) ;  /* 0x000000000054a947 */ /* 0x000fec0003800000 */
[----:B------:R-:W-:Y:S01]  /*9810*/  ISETP.NE.AND P1, PT, R71, RZ, PT ;  /* 0x000000ff4700720c */ /* 0x000fe20003f25270 */
[----:B------:R-:W-:Y:S01]  /*9820*/  BSSY B0, `(.L_x_139) ;  /* 0x0000009000007945 */ /* 0x000fe20003800000 */
[----:B------:R-:W-:Y:S11]  /*9830*/  ISETP.NE.AND P0, PT, R70, RZ, PT ;  /* 0x000000ff4600720c */ /* 0x000ff60003f05270 */
[----:B------:R-:W-:Y:S05]  /*9840*/  @P1 IMAD R3, R68, 0x1000, R104 ;  /* 0x0000100044031824 */ /* 0x000fea00078e0268 */
[----:B------:R-:W-:Y:S05]  /*9850*/  @P1 IADD3 R2, PT, PT, R3, UR50, RZ ;  /* 0x0000003203021c10 */ /* 0x000fea000fffe0ff */
[----:B------:R-:W-:Y:S01]  /*9860*/  @P1 IMAD.IADD R2, R69, 0x1, R2 ;  /* 0x0000000145021824 */ /* 0x000fe200078e0202 */
[----:B------:R-:W-:Y:S06]  /*9870*/  @P0 BRA `(.L_x_140) ;  /* 0x00000000000c0947 */ /* 0x000fec0003800000 */
[----:B-1----:R-:W-:Y:S04]  /*9880*/  SHF.L.U32 R20, RZ, 0x1f, RZ ;  /* 0x0000001fff147819 */ /* 0x002fe800000006ff */
[----:B------:R-:W1:Y:S02]  /*9890*/  SYNCS.PHASECHK.TRANS64.TRYWAIT P0, [R0+URZ+0x50], R20 ;  /* 0x00005014000075a7 */ /* 0x000e6400080011ff */
[----:B-1----:R-:W-:Y:S05]  /*98a0*/  @!P0 BRA `(.L_x_141) ;  /* 0x0000005400fc8947 */ /* 0x002fea0003800000 */
.L_x_140:
[----:B------:R-:W-:Y:S05]  /*98b0*/  BSYNC B0 ;  /* 0x0000000000007941 */ /* 0x000fea0003800000 */
.L_x_139:
[----:B------:R-:W-:Y:S01]  /*98c0*/  ISETP.NE.AND P0, PT, R71, RZ, PT ;  /* 0x000000ff4700720c */ /* 0x000fe20003f05270 */
[----:B------:R-:W-:Y:S11]  /*98d0*/  VIADD R68, R68, 0x1 ;  /* 0x0000000144447836 */ /* 0x000ff60000000000 */
[----:B------:R-:W-:Y:S01]  /*98e0*/  @!UPT UIADD3 URZ, UPT, UPT, URZ, URZ, URZ ;  /* 0x000000fffffff290 */ /* 0x000fe2000fffe0ff */
[----:B------:R3:W4:Y:S04]  /*98f0*/  @P0 LDS.128 R60, [R3+UR50+0x200] ;  /* 0x00020032033c0984 */ /* 0x0007280008000c00 */
[----:B------:R3:W1:Y:S04]  /*9900*/  @P0 LDS.128 R72, [R3+UR50+0xa00] ;  /* 0x000a003203480984 */ /* 0x0006680008000c00 */
[----:B------:R3:W1:Y:S04]  /*9910*/  @P0 LDS.128 R64, [R2+0x200] ;  /* 0x0002000002400984 */ /* 0x0006680000000c00 */
[----:B------:R3:W1:Y:S01]  /*9920*/  @P0 LDS.128 R76, [R2+0xa00] ;  /* 0x000a0000024c0984 */ /* 0x0006620000000c00 */
[C---:B------:R-:W-:Y:S04]  /*9930*/  ISETP.NE.AND P0, PT, R68.reuse, 0x4, PT ;  /* 0x000000044400780c */ /* 0x040fe80003f05270 */
[----:B------:R-:W-:Y:S02]  /*9940*/  SEL R68, R68, RZ, P0 ;  /* 0x000000ff44447207 */ /* 0x000fe40000000000 */
[----:B------:R-:W-:Y:S02]  /*9950*/  SEL R106, RZ, 0x1, P0 ;  /* 0x00000001ff6a7807 */ /* 0x000fe40000000000 */
.L_x_138:
[----:B------:R-:W-:Y:S05]  /*9960*/  BSYNC B1 ;  /* 0x0000000000017941 */ /* 0x000fea0003800000 */
.L_x_137:
[----:B---3--:R-:W-:Y:S05]  /*9970*/  VIADD R3, R59, 0x400010 ;  /* 0x004000103b037836 */ /* 0x008fea0000000000 */
[----:B-1----:R-:W-:Y:S04]  /*9980*/  SHF.R.U32.HI R0, RZ, 0x15, R3 ;  /* 0x00000015ff007819 */ /* 0x002fe80000011603 */
        /* <DEDUP_REMOVED lines=23> */
.L_x_143:
        /* <DEDUP_REMOVED lines=23> */
.L_x_144:
[----:B------:R-:W-:Y:S05]  /*9c70*/  WARPSYNC.ALL ;  /* 0x0000000000007948 */ /* 0x000fea0003800000 */
[----:B------:R-:W-:Y:S11]  /*9c80*/  R2UR UR4, R2 ;  /* 0x00000000020472ca */ /* 0x000ff600000e0000 */
[----:B------:R-:W-:Y:S02]  /*9c90*/  @!UPT UIADD3 URZ, UPT, UPT, URZ, URZ, URZ ;  /* 0x000000fffffff290 */ /* 0x000fe4000fffe0ff */
[----:B------:R-:W1:Y:S02]  /*9ca0*/  LDTM.x16 R4, tmem[UR4+0x40] ;  /* 0x00004004000479ee */ /* 0x000e640008240000 */
[----:B-1----:R-:W-:Y:S01]  /*9cb0*/  NOP ;  /* 0x0000000000007918 */ /* 0x002fe20000000000 */
.L_x_142:
[----:B------:R-:W-:Y:S01]  /*9cc0*/  ISETP.NE.AND P2, PT, R105, RZ, PT ;  /* 0x000000ff6900720c */ /* 0x000fe20003f45270 */
[----:B------:R-:W-:Y:S01]  /*9cd0*/  FMUL R0, R52, R24 ;  /* 0x0000001834007220 */ /* 0x000fe20000400000 */
[----:B----4-:R-:W-:Y:S01]  /*9ce0*/  SHF.L.U32 R3, R60, 0x10, RZ ;  /* 0x000000103c037819 */ /* 0x010fe200000006ff */
        /* <DEDUP_REMOVED lines=121> */
[----:B------:R-:W-:Y:S01]  /*a480*/  @P2 SHF.L.U32 R2, R106, 0x1f, RZ ;  /* 0x0000001f6a022819 */ /* 0x000fe200000006ff */
        /* <DEDUP_REMOVED lines=16> */
[----:B------:R-:W-:Y:S02]  /*a590*/  UIADD3 UR5, UPT, UPT, UR41, 0x50, URZ ;  /* 0x0000005029057890 */ /* 0x000fe4000fffe0ff */
[----:B------:R-:W-:Y:S01]  /*a5a0*/  UIADD3 UR4, UPT, UPT, UR50, 0x3a00, URZ ;  /* 0x00003a0032047890 */ /* 0x000fe2000fffe0ff */
[----:B------:R-:W-:Y:S01]  /*a5b0*/  UMOV UR7, UR36 ;  /* 0x0000002400077c82 */ /* 0x000fe20008000000 */
[----:B------:R-:W-:Y:S03]  /*a5c0*/  UMOV UR6, UR54 ;  /* 0x0000003600067c82 */ /* 0x000fe60008000000 */
[----:B------:R3:W-:Y:S04]  /*a5d0*/  UTMASTG.3D [UR52], [UR8] ;  /* 0x00000034080073b5 */ /* 0x0007e80008010000 */
[----:B------:R3:W-:Y:S01]  /*a5e0*/  UTMASTG.3D [UR4], [UR8] ;  /* 0x00000004080073b5 */ /* 0x0007e20008010000 */
[----:B------:R0:W-:Y:S01]  /*a5f0*/  UTMACMDFLUSH ;  /* 0x00000000000079b7 */ /* 0x0001e20000000000 */
[----:B---3--:R-:W-:Y:S04]  /*a600*/  DEPBAR.LE SB0, 0x1 ;  /* 0x000080400000791a */ /* 0x008fe80000000000 */
.L_x_146:
[----:B------:R-:W-:Y:S05]  /*a610*/  BSYNC.RECONVERGENT B0 ;  /* 0x0000000000007941 */ /* 0x000fea0003800200 */
.L_x_145:
        /* <DEDUP_REMOVED lines=20> */
[----:B------:R-:W-:Y:S04]  /*a760*/  SHF.L.U32 R20, R106, 0x1f, RZ ;  /* 0x0000001f6a147819 */ /* 0x000fe800000006ff */
[----:B------:R-:W1:Y:S02]  /*a770*/  SYNCS.PHASECHK.TRANS64.TRYWAIT P0, [R0+URZ+0x50], R20 ;  /* 0x00005014000075a7 */ /* 0x000e6400080011ff */
[----:B-1----:R-:W-:Y:S05]  /*a780*/  @!P0 BRA `(.L_x_151) ;  /* 0x0000004800588947 */ /* 0x002fea0003800000 */
.L_x_150:
[----:B------:R-:W-:Y:S05]  /*a790*/  BSYNC B0 ;  /* 0x0000000000007941 */ /* 0x000fea0003800000 */
.L_x_149:
[----:B------:R-:W-:Y:S01]  /*a7a0*/  ISETP.NE.AND P0, PT, R71, RZ, PT ;  /* 0x000000ff4700720c */ /* 0x000fe20003f05270 */
[----:B------:R-:W-:Y:S11]  /*a7b0*/  VIADD R68, R68, 0x1 ;  /* 0x0000000144447836 */ /* 0x000ff60000000000 */
[----:B------:R-:W-:Y:S01]  /*a7c0*/  @!UPT UIADD3 URZ, UPT, UPT, URZ, URZ, URZ ;  /* 0x000000fffffff290 */ /* 0x000fe2000fffe0ff */
[----:B------:R3:W4:Y:S04]  /*a7d0*/  @P0 LDS.128 R60, [R3+UR50+0x200] ;  /* 0x00020032033c0984 */ /* 0x0007280008000c00 */
[----:B------:R3:W2:Y:S04]  /*a7e0*/  @P0 LDS.128 R72, [R3+UR50+0xa00] ;  /* 0x000a003203480984 */ /* 0x0006a80008000c00 */
[----:B------:R3:W2:Y:S04]  /*a7f0*/  @P0 LDS.128 R64, [R2+0x200] ;  /* 0x0002000002400984 */ /* 0x0006a80000000c00 */
[----:B------:R3:W2:Y:S01]  /*a800*/  @P0 LDS.128 R76, [R2+0xa00] ;  /* 0x000a0000024c0984 */ /* 0x0006a20000000c00 */
[C---:B------:R-:W-:Y:S04]  /*a810*/  ISETP.NE.AND P0, PT, R68.reuse, 0x4, PT ;  /* 0x000000044400780c */ /* 0x040fe80003f05270 */
[----:B-1----:R-:W-:Y:S02]  /*a820*/  SEL R0, RZ, 0x1, P0 ;  /* 0x00000001ff007807 */ /* 0x002fe40000000000 */
[----:B------:R-:W-:Y:S02]  /*a830*/  SEL R68, R68, RZ, P0 ;  /* 0x000000ff44447207 */ /* 0x000fe40000000000 */
[----:B------:R-:W-:Y:S02]  /*a840*/  LOP3.LUT R106, R106, R0, RZ, 0x3c, !PT ;  /* 0x000000006a6a7212 */ /* 0x000fe400078e3cff */
.L_x_148:
[----:B------:R-:W-:Y:S05]  /*a850*/  BSYNC B1 ;  /* 0x0000000000017941 */ /* 0x000fea0003800000 */
.L_x_147:
[----:B------:R-:W-:Y:S11]  /*a860*/  ISETP.NE.AND P0, PT, R98, R22, PT ;  /* 0x000000166200720c */ /* 0x000ff60003f05270 */
[----:B------:R-:W-:Y:S02]  /*a870*/  @!UPT UIADD3 URZ, UPT, UPT, URZ, URZ, URZ ;  /* 0x000000fffffff290 */ /* 0x000fe4000fffe0ff */
[----:B------:R-:W-:Y:S05]  /*a880*/  @P0 BRA `(.L_x_152) ;  /* 0x0000000000bc0947 */ /* 0x000fea0003800000 */
[----:B------:R-:W-:Y:S11]  /*a890*/  LOP3.LUT P0, RZ, R21, 0x3, R99, 0x48, !PT ;  /* 0x0000000315ff7812 */ /* 0x000ff60007804863 */
[----:B------:R-:W-:Y:S02]  /*a8a0*/  @!UPT UIADD3 URZ, UPT, UPT, URZ, URZ, URZ ;  /* 0x000000fffffff290 */ /* 0x000fe4000fffe0ff */
[----:B------:R-:W-:Y:S05]  /*a8b0*/  @!P0 BRA `(.L_x_153) ;  /* 0x0000000000408947 */ /* 0x000fea0003800000 */
        /* <DEDUP_REMOVED lines=16> */
.L_x_153:
        /* <DEDUP_REMOVED lines=23> */
.L_x_154:
[----:B------:R-:W-:Y:S05]  /*ab30*/  WARPSYNC.ALL ;  /* 0x0000000000007948 */ /* 0x000fea0003800000 */
[----:B------:R-:W-:Y:S11]  /*ab40*/  R2UR UR4, R23 ;  /* 0x00000000170472ca */ /* 0x000ff600000e0000 */
[----:B------:R-:W-:Y:S02]  /*ab50*/  @!UPT UIADD3 URZ, UPT, UPT, URZ, URZ, URZ ;  /* 0x000000fffffff290 */ /* 0x000fe4000fffe0ff */
[----:B------:R-:W1:Y:S02]  /*ab60*/  LDTM.x16 R4, tmem[UR4+0x40] ;  /* 0x00004004000479ee */ /* 0x000e640008240000 */
[----:B-1----:R-:W-:Y:S01]  /*ab70*/  NOP ;  /* 0x0000000000007918 */ /* 0x002fe20000000000 */
.L_x_152:
[----:B------:R-:W-:Y:S01]  /*ab80*/  ISETP.NE.AND P2, PT, R105, RZ, PT ;  /* 0x000000ff6900720c */ /* 0x000fe20003f45270 */
[----:B------:R-:W-:Y:S01]  /*ab90*/  FMUL R0, R52, R24 ;  /* 0x0000001834007220 */ /* 0x000fe20000400000 */
        /* <DEDUP_REMOVED lines=22> */
[----:B--2---:R-:W-:Y:S01]  /*ad00*/  LOP3.LUT R41, R66, 0xffff0000, RZ, 0xc0, !PT ;  /* 0xffff000042297812 */ /* 0x004fe200078ec0ff */
        /* <DEDUP_REMOVED lines=106> */
[----:B--2---:R-:W2:Y:S02]  /*b3b0*/  FENCE.VIEW.ASYNC.S ;  /* 0x00000000000073c6 */ /* 0x004ea40000000000 */
[----:B------:R-:W-:Y:S05]  /*b3c0*/  WARPSYNC.ALL ;  /* 0x0000000000007948 */ /* 0x000fea0003800000 */
[----:B------:R-:W-:Y:S01]  /*b3d0*/  BSSY.RECONVERGENT B0, `(.L_x_155) ;  /* 0x0000012000007945 */ /* 0x000fe20003800200 */
[----:B--2---:R-:W-:Y:S06]  /*b3e0*/  BAR.SYNC.DEFER_BLOCKING 0x1, 0x80 ;  /* 0x0042000000007b1d */ /* 0x004fec0000010000 */
[----:B------:R-:W-:Y:S05]  /*b3f0*/  @P0 BRA `(.L_x_156) ;  /* 0x00000000003c0947 */ /* 0x000fea0003800000 */
[----:B------:R-:W-:Y:S02]  /*b400*/  UIADD3 UR4, UPT, UPT, UR50, 0x200, URZ ;  /* 0x0000020032047890 */ /* 0x000fe4000fffe0ff */
[----:B------:R-:W-:Y:S01]  /*b410*/  UIADD3 UR8, UP0, UPT, UR58, 0xa80, URZ ;  /* 0x00000a803a087890 */ /* 0x000fe2000ff1e0ff */
[----:B------:R-:W-:Y:S01]  /*b420*/  UMOV UR54, UR42 ;  /* 0x0000002a00367c82 */ /* 0x000fe20008000000 */
[----:B------:R-:W-:Y:S02]  /*b430*/  UMOV UR55, UR36 ;  /* 0x0000002400377c82 */ /* 0x000fe40008000000 */
[----:B------:R-:W-:Y:S01]  /*b440*/  MOV R88, UR4 ;  /* 0x0000000400587c02 */ /* 0x000fe20008000f00 */
[----:B------:R-:W-:Y:S02]  /*b450*/  UIADD3.X UR9, UPT, UPT, URZ, UR59, URZ, UP0, !UPT ;  /* 0x0000003bff097290 */ /* 0x000fe400087fe4ff */
[----:B------:R-:W-:Y:S01]  /*b460*/  UIADD3 UR5, UPT, UPT, UR41, 0x60, URZ ;  /* 0x0000006029057890 */ /* 0x000fe2000fffe0ff */
[----:B------:R-:W-:Y:S01]  /*b470*/  R2UR UR52, R88 ;  /* 0x00000000583472ca */ /* 0x000fe200000e0000 */
[----:B------:R-:W-:Y:S01]  /*b480*/  UIADD3 UR4, UPT, UPT, UR50, 0xa00, URZ ;  /* 0x00000a0032047890 */ /* 0x000fe2000fffe0ff */
[----:B------:R-:W-:Y:S01]  /*b490*/  UMOV UR6, UR42 ;  /* 0x0000002a00067c82 */ /* 0x000fe20008000000 */
[----:B------:R-:W-:Y:S10]  /*b4a0*/  UMOV UR7, UR36 ;  /* 0x0000002400077c82 */ /* 0x000ff40008000000 */
[----:B------:R2:W-:Y:S01]  /*b4b0*/  UTMASTG.3D [UR52], [UR8] ;  /* 0x00000034080073b5 */ /* 0x0005e20008010000 */
[----:B------:R2:W-:Y:S01]  /*b4c0*/  UTMASTG.3D [UR4], [UR8] ;  /* 0x00000004080073b5 */ /* 0x0005e20008010000 */
[----:B------:R0:W-:Y:S01]  /*b4d0*/  UTMACMDFLUSH ;  /* 0x00000000000079b7 */ /* 0x0001e20000000000 */
[----:B--2---:R-:W-:Y:S04]  /*b4e0*/  DEPBAR.LE SB0, 0x1 ;  /* 0x000080400000791a */ /* 0x004fe80000000000 */
.L_x_156:
[----:B------:R-:W-:Y:S05]  /*b4f0*/  BSYNC.RECONVERGENT B0 ;  /* 0x0000000000007941 */ /* 0x000fea0003800200 */
.L_x_155:
[----:B------:R-:W-:Y:S01]  /*b500*/  BAR.SYNC.DEFER_BLOCKING 0x1, 0x80 ;  /* 0x0042000000007b1d */ /* 0x000fe20000010000 */
[----:B------:R-:W-:Y:S04]  /*b510*/  UIADD3 UR40, UPT, UPT, UR43, 0x1, URZ ;  /* 0x000000012b287890 */ /* 0x000fe8000fffe0ff */
[----:B------:R-:W-:Y:S04]  /*b520*/  UISETP.NE.AND UP0, UPT, UR40, 0x4, UPT ;  /* 0x000000042800788c */ /* 0x000fe8000bf05270 */
[----:B------:R-:W-:Y:S01]  /*b530*/  USEL UR40, UR40, URZ, UP0 ;  /* 0x000000ff28287287 */ /* 0x000fe20008000000 */
[----:B------:R2:W-:Y:S01]  /*b540*/  @P2 SYNCS.ARRIVE.TRANS64.RED.A1T0 RZ, [R107+URZ], RZ ;  /* 0x000000ff6bff29a7 */ /* 0x0005e200081004ff */
[----:B------:R-:W-:Y:S01]  /*b550*/  BSSY B1, `(.L_x_157) ;  /* 0x000001a000017945 */ /* 0x000fe20003800000 */
[----:B------:R-:W3:Y:S02]  /*b560*/  @P2 SYNCS.PHASECHK.TRANS64.TRYWAIT P0, [R0+URZ+0x50], R2 ;  /* 0x00005002000025a7 */ /* 0x000ee400080011ff */
[----:B---3--:R-:W-:Y:S01]  /*b570*/  @P2 SEL R70, RZ, 0x1, !P0 ;  /* 0x00000001ff462807 */ /* 0x008fe20004000000 */
[----:B--2---:R-:W-:Y:S06]  /*b580*/  @!P2 BRA `(.L_x_158) ;  /* 0x000000000058a947 */ /* 0x004fec0003800000 */
[----:B------:R-:W-:Y:S01]  /*b590*/  ISETP.NE.AND P1, PT, R71, RZ, PT ;  /* 0x000000ff4700720c */ /* 0x000fe20003f25270 */
[----:B------:R-:W-:Y:S01]  /*b5a0*/  BSSY B0, `(.L_x_159) ;  /* 0x0000009000007945 */ /* 0x000fe20003800000 */
[----:B------:R-:W-:Y:S11]  /*b5b0*/  ISETP.NE.AND P0, PT, R70, RZ, PT ;  /* 0x000000ff4600720c */ /* 0x000ff60003f05270 */
[----:B------:R-:W-:Y:S05]  /*b5c0*/  @P1 IMAD R3, R68, 0x1000, R104 ;  /* 0x0000100044031824 */ /* 0x000fea00078e0268 */
[----:B------:R-:W-:Y:S05]  /*b5d0*/  @P1 IADD3 R2, PT, PT, R3, UR50, RZ ;  /* 0x0000003203021c10 */ /* 0x000fea000fffe0ff */
[----:B------:R-:W-:Y:S01]  /*b5e0*/  @P1 IMAD.IADD R2, R69, 0x1, R2 ;  /* 0x0000000145021824 */ /* 0x000fe200078e0202 */
[----:B------:R-:W-:Y:S06]  /*b5f0*/  @P0 BRA `(.L_x_160) ;  /* 0x00000000000c0947 */ /* 0x000fec0003800000 */
[----:B-1----:R-:W-:Y:S04]  /*b600*/  SHF.L.U32 R20, R106, 0x1f, RZ ;  /* 0x0000001f6a147819 */ /* 0x002fe800000006ff */
[----:B------:R-:W1:Y:S02]  /*b610*/  SYNCS.PHASECHK.TRANS64.TRYWAIT P0, [R0+URZ+0x50], R20 ;  /* 0x00005014000075a7 */ /* 0x000e6400080011ff */
[----:B-1----:R-:W-:Y:S05]  /*b620*/  @!P0 BRA `(.L_x_161) ;  /* 0x0000003800c48947 */ /* 0x002fea0003800000 */
.L_x_160:
[----:B------:R-:W-:Y:S05]  /*b630*/  BSYNC B0 ;  /* 0x0000000000007941 */ /* 0x000fea0003800000 */
.L_x_159:
[----:B------:R-:W-:Y:S01]  /*b640*/  ISETP.NE.AND P0, PT, R71, RZ, PT ;  /* 0x000000ff4700720c */ /* 0x000fe20003f05270 */
[----:B------:R-:W-:Y:S11]  /*b650*/  VIADD R68, R68, 0x1 ;  /* 0x0000000144447836 */ /* 0x000ff60000000000 */
[----:B------:R-:W-:Y:S01]  /*b660*/  @!UPT UIADD3 URZ, UPT, UPT, URZ, URZ, URZ ;  /* 0x000000fffffff290 */ /* 0x000fe2000fffe0ff */
[----:B------:R2:W3:Y:S04]  /*b670*/  @P0 LDS.128 R60, [R3+UR50+0x200] ;  /* 0x00020032033c0984 */ /* 0x0004e80008000c00 */
[----:B------:R2:W4:Y:S04]  /*b680*/  @P0 LDS.128 R72, [R3+UR50+0xa00] ;  /* 0x000a003203480984 */ /* 0x0005280008000c00 */
[----:B------:R2:W2:Y:S04]  /*b690*/  @P0 LDS.128 R64, [R2+0x200] ;  /* 0x0002000002400984 */ /* 0x0004a80000000c00 */
[----:B------:R2:W2:Y:S01]  /*b6a0*/  @P0 LDS.128 R76, [R2+0xa00] ;  /* 0x000a0000024c0984 */ /* 0x0004a20000000c00 */
[C---:B------:R-:W-:Y:S04]  /*b6b0*/  ISETP.NE.AND P0, PT, R68.reuse, 0x4, PT ;  /* 0x000000044400780c */ /* 0x040fe80003f05270 */
[----:B-1----:R-:W-:Y:S02]  /*b6c0*/  SEL R0, RZ, 0x1, P0 ;  /* 0x00000001ff007807 */ /* 0x002fe40000000000 */
[----:B------:R-:W-:Y:S02]  /*b6d0*/  SEL R68, R68, RZ, P0 ;  /* 0x000000ff44447207 */ /* 0x000fe40000000000 */
[----:B------:R-:W-:Y:S02]  /*b6e0*/  LOP3.LUT R106, R106, R0, RZ, 0x3c, !PT ;  /* 0x000000006a6a7212 */ /* 0x000fe400078e3cff */
.L_x_158:
[----:B------:R-:W-:Y:S05]  /*b6f0*/  BSYNC B1 ;  /* 0x0000000000017941 */ /* 0x000fea0003800000 */
.L_x_157:
[----:B--2---:R-:W-:Y:S05]  /*b700*/  VIADD R3, R59, 0x400020 ;  /* 0x004000203b037836 */ /* 0x004fea0000000000 */
[----:B------:R-:W-:Y:S04]  /*b710*/  SHF.R.U32.HI R0, RZ, 0x15, R3 ;  /* 0x00000015ff007819 */ /* 0x000fe80000011603 */
[----:B-1----:R-:W-:Y:S04]  /*b720*/  LOP3.LUT R22, R0, 0x3, RZ, 0xc0, !PT ;  /* 0x0000000300167812 */ /* 0x002fe800078ec0ff */
        /* <DEDUP_REMOVED lines=11> */
[----:B------:R-:W2:Y:S01]  /*b7e0*/  LDCU.64 UR6, c[0x4][0x78] ;  /* 0x01000f00ff0677ac */ /* 0x000ea20008000a00 */
[----:B------:R-:W3:Y:S01]  /*b7f0*/  LDC.64 R14, c[0x4][R15] ;  /* 0x010000000f0e7b82 */ /* 0x000ee20000000a00 */
[----:B------:R-:W5:Y:S01]  /*b800*/  LDCU.64 UR4, c[0x4][0x10] ;  /* 0x01000200ff0477ac */ /* 0x000f620008000a00 */
[----:B-1----:R-:W-:Y:S01]  /*b810*/  MOV R5, UR9 ;  /* 0x0000000900057c02 */ /* 0x002fe20008000f00 */
[----:B------:R-:W-:Y:S01]  /*b820*/  IMAD.U32 R4, RZ, RZ, UR8 ;  /* 0x00000008ff047e24 */ /* 0x000fe2000f8e00ff */
[----:B--2---:R-:W-:Y:S01]  /*b830*/  MOV R7, UR7 ;  /* 0x0000000700077c02 */ /* 0x004fe20008000f00 */
[----:B------:R-:W-:Y:S01]  /*b840*/  IMAD.U32 R6, RZ, RZ, UR6 ;  /* 0x00000006ff067e24 */ /* 0x000fe2000f8e00ff */
[----:B-----5:R-:W-:Y:S01]  /*b850*/  MOV R11, UR5 ;  /* 0x00000005000b7c02 */ /* 0x020fe20008000f00 */
[----:B------:R-:W-:Y:S02]  /*b860*/  IMAD.U32 R10, RZ, RZ, UR4 ;  /* 0x00000004ff0a7e24 */ /* 0x000fe4000f8e00ff */
[----:B------:R-:W-:Y:S07]  /*b870*/  LEPC R20, `(.L_x_163) ;  /* 0x000000001014794e */ /* 0x000fee0000000000 */
[----:B---34-:R-:W-:Y:S05]  /*b880*/  CALL.ABS.NOINC R14 ;  /* 0x000000000e007343 */ /* 0x018fea0003c00000 */
.L_x_163:
        /* <DEDUP_REMOVED lines=23> */
.L_x_164:
[----:B------:R-:W-:Y:S05]  /*ba00*/  WARPSYNC.ALL ;  /* 0x0000000000007948 */ /* 0x000fea0003800000 */
[----:B------:R-:W-:Y:S11]  /*ba10*/  R2UR UR4, R2 ;  /* 0x00000000020472ca */ /* 0x000ff600000e0000 */
[----:B------:R-:W-:Y:S02]  /*ba20*/  @!UPT UIADD3 URZ, UPT, UPT, URZ, URZ, URZ ;  /* 0x000000fffffff290 */ /* 0x000fe4000fffe0ff */
[----:B------:R-:W1:Y:S02]  /*ba30*/  LDTM.x16 R4, tmem[UR4+0x40] ;  /* 0x00004004000479ee */ /* 0x000e640008240000 */
[----:B-1----:R-:W-:Y:S01]  /*ba40*/  NOP ;  /* 0x0000000000007918 */ /* 0x002fe20000000000 */
.L_x_162:
[----:B------:R-:W-:Y:S01]  /*ba50*/  ISETP.NE.AND P2, PT, R105, RZ, PT ;  /* 0x000000ff6900720c */ /* 0x000fe20003f45270 */
[----:B------:R-:W-:Y:S01]  /*ba60*/  FMUL R0, R52, R24 ;  /* 0x0000001834007220 */ /* 0x000fe20000400000 */
[----:B---3--:R-:W-:Y:S01]  /*ba70*/  SHF.L.U32 R3, R60, 0x10, RZ ;  /* 0x000000103c037819 */ /* 0x008fe200000006ff */
        /* <DEDUP_REMOVED lines=145> */
[----:B--2---:R-:W-:Y:S04]  /*c390*/  DEPBAR.LE SB0, 0x1 ;  /* 0x000080400000791a */ /* 0x004fe80000000000 */
.L_x_166:
[----:B------:R-:W-:Y:S05]  /*c3a0*/  BSYNC.RECONVERGENT B0 ;  /* 0x0000000000007941 */ /* 0x000fea0003800200 */
.L_x_165:
        /* <DEDUP_REMOVED lines=10> */
[----:B------:R-:W2:Y:S02]  /*c450*/  @P2 SYNCS.PHASECHK.TRANS64.TRYWAIT P0, [R0+URZ+0x50], R2 ;  /* 0x00005002000025a7 */ /* 0x000ea400080011ff */
[----:B--2---:R-:W-:Y:S01]  /*c460*/  @P2 SEL R70, RZ, 0x1, !P0 ;  /* 0x00000001ff462807 */ /* 0x004fe20004000000 */
        /* <DEDUP_REMOVED lines=11> */
.L_x_170:
[----:B------:R-:W-:Y:S05]  /*c520*/  BSYNC B0 ;  /* 0x0000000000007941 */ /* 0x000fea0003800000 */
.L_x_169:
        /* <DEDUP_REMOVED lines=11> */
.L_x_168:
[----:B------:R-:W-:Y:S05]  /*c5e0*/  BSYNC B1 ;  /* 0x0000000000017941 */ /* 0x000fea0003800000 */
.L_x_167:
[----:B------:R-:W-:Y:S11]  /*c5f0*/  ISETP.NE.AND P0, PT, R98, R22, PT ;  /* 0x000000166200720c */ /* 0x000ff60003f05270 */
[----:B------:R-:W-:Y:S02]  /*c600*/  @!UPT UIADD3 URZ, UPT, UPT, URZ, URZ, URZ ;  /* 0x000000fffffff290 */ /* 0x000fe4000fffe0ff */
[----:B------:R-:W-:Y:S05]  /*c610*/  @P0 BRA `(.L_x_172) ;  /* 0x0000000000bc0947 */ /* 0x000fea0003800000 */
[----:B------:R-:W-:Y:S11]  /*c620*/  LOP3.LUT P0, RZ, R21, 0x3, R99, 0x48, !PT ;  /* 0x0000000315ff7812 */ /* 0x000ff60007804863 */
[----:B------:R-:W-:Y:S02]  /*c630*/  @!UPT UIADD3 URZ, UPT, UPT, URZ, URZ, URZ ;  /* 0x000000fffffff290 */ /* 0x000fe4000fffe0ff */
[----:B------:R-:W-:Y:S05]  /*c640*/  @!P0 BRA `(.L_x_173) ;  /* 0x0000000000408947 */ /* 0x000fea0003800000 */
[----:B------:R-:W1:Y:S01]  /*c650*/  LDCU.64 UR8, c[0x4][0x70] ;  /* 0x01000e00ff0877ac */ /* 0x000e620008000a00 */
[----:B--2---:R-:W-:Y:S01]  /*c660*/  MOV R3, 0x0 ;  /* 0x0000000000037802 */ /* 0x004fe20000000f00 */
        /* <DEDUP_REMOVED lines=14> */
.L_x_173:
        /* <DEDUP_REMOVED lines=23> */
.L_x_174:
[----:B------:R-:W-:Y:S05]  /*c8c0*/  WARPSYNC.ALL ;  /* 0x0000000000007948 */ /* 0x000fea0003800000 */
[----:B------:R-:W-:Y:S11]  /*c8d0*/  R2UR UR4, R23 ;  /* 0x00000000170472ca */ /* 0x000ff600000e0000 */
[----:B------:R-:W-:Y:S02]  /*c8e0*/  @!UPT UIADD3 URZ, UPT, UPT, URZ, URZ, URZ ;  /* 0x000000fffffff290 */ /* 0x000fe4000fffe0ff */
[----:B------:R-:W1:Y:S02]  /*c8f0*/  LDTM.x16 R4, tmem[UR4+0x40] ;  /* 0x00004004000479ee */ /* 0x000e640008240000 */
[----:B-1----:R-:W-:Y:S01]  /*c900*/  NOP ;  /* 0x0000000000007918 */ /* 0x002fe20000000000 */
.L_x_172:
[----:B------:R-:W-:Y:S01]  /*c910*/  ISETP.NE.AND P2, PT, R105, RZ, PT ;  /* 0x000000ff6900720c */ /* 0x000fe20003f45270 */
[----:B------:R-:W-:Y:S01]  /*c920*/  FMUL R0, R52, R24 ;  /* 0x0000001834007220 */ /* 0x000fe20000400000 */
[----:B--23--:R-:W-:Y:S01]  /*c930*/  SHF.L.U32 R3, R60, 0x10, RZ ;  /* 0x000000103c037819 */ /* 0x00cfe200000006ff */
        /* <DEDUP_REMOVED lines=145> */
[----:B--2---:R-:W-:Y:S04]  /*d250*/  DEPBAR.LE SB0, 0x1 ;  /* 0x000080400000791a */ /* 0x004fe80000000000 */
.L_x_176:
[----:B------:R-:W-:Y:S05]  /*d260*/  BSYNC.RECONVERGENT B0 ;  /* 0x0000000000007941 */ /* 0x000fea0003800200 */
.L_x_175:
        /* <DEDUP_REMOVED lines=17> */
[----:B------:R-:W2:Y:S02]  /*d380*/  SYNCS.PHASECHK.TRANS64.TRYWAIT P0, [R0+URZ+0x50], R106 ;  /* 0x0000506a000075a7 */ /* 0x000ea400080011ff */
[----:B--2---:R-:W-:Y:S05]  /*d390*/  @!P0 BRA `(.L_x_181) ;  /* 0x0000001c00908947 */ /* 0x004fea0003800000 */
.L_x_180:
[----:B------:R-:W-:Y:S05]  /*d3a0*/  BSYNC B0 ;  /* 0x0000000000007941 */ /* 0x000fea0003800000 */
.L_x_179:
[----:B------:R-:W-:Y:S11]  /*d3b0*/  ISETP.NE.AND P0, PT, R71, RZ, PT ;  /* 0x000000ff4700720c */ /* 0x000ff60003f05270 */
[----:B------:R-:W-:Y:S02]  /*d3c0*/  @!UPT UIADD3 URZ, UPT, UPT, URZ, URZ, URZ ;  /* 0x000000fffffff290 */ /* 0x000fe4000fffe0ff */
[----:B------:R3:W4:Y:S04]  /*d3d0*/  @P0 LDS.128 R60, [R68+UR50+0x200] ;  /* 0x00020032443c0984 */ /* 0x0007280008000c00 */
[----:B------:R3:W1:Y:S04]  /*d3e0*/  @P0 LDS.128 R72, [R68+UR50+0xa00] ;  /* 0x000a003244480984 */ /* 0x0006680008000c00 */
[----:B------:R3:W1:Y:S04]  /*d3f0*/  @P0 LDS.128 R64, [R2+0x200] ;  /* 0x0002000002400984 */ /* 0x0006680000000c00 */
[----:B------:R3:W1:Y:S02]  /*d400*/  @P0 LDS.128 R76, [R2+0xa00] ;  /* 0x000a0000024c0984 */ /* 0x0006640000000c00 */
.L_x_178:
[----:B------:R-:W-:Y:S05]  /*d410*/  BSYNC B1 ;  /* 0x0000000000017941 */ /* 0x000fea0003800000 */
.L_x_177:
[----:B------:R-:W-:Y:S05]  /*d420*/  VIADD R59, R59, 0x400030 ;  /* 0x004000303b3b7836 */ /* 0x000fea0000000000 */
[----:B--2---:R-:W-:Y:S04]  /*d430*/  SHF.R.U32.HI R0, RZ, 0x15, R59 ;  /* 0x00000015ff007819 */ /* 0x004fe8000001163b */
[----:B---3--:R-:W-:Y:S04]  /*d440*/  LOP3.LUT R2, R0, 0x3, RZ, 0xc0, !PT ;  /* 0x0000000300027812 */ /* 0x008fe800078ec0ff */
[----:B------:R-:W-:Y:S11]  /*d450*/  ISETP.NE.AND P0, PT, R98, R2, PT ;  /* 0x000000026200720c */ /* 0x000ff60003f05270 */
[----:B------:R-:W-:Y:S02]  /*d460*/  @!UPT UIADD3 URZ, UPT, UPT, URZ, URZ, URZ ;  /* 0x000000fffffff290 */ /* 0x000fe4000fffe0ff */
[----:B------:R-:W-:Y:S05]  /*d470*/  @P0 BRA `(.L_x_182) ;  /* 0x0000000000bc0947 */ /* 0x000fea0003800000 */
[----:B------:R-:W-:Y:S02]  /*d480*/  LOP3.LUT P0, RZ, R0, 0x3, R99, 0x48, !PT ;  /* 0x0000000300ff7812 */ /* 0x000fe40007804863 */
[----:B------:R-:W-:Y:S11]  /*d490*/  MOV R16, R59 ;  /* 0x0000003b00107202 */ /* 0x000ff60000000f00 */
[----:B------:R-:W-:Y:S05]  /*d4a0*/  @!P0 BRA `(.L_x_183) ;  /* 0x0000000000408947 */ /* 0x000fea0003800000 */
[----:B------:R-:W2:Y:S01]  /*d4b0*/  LDCU.64 UR8, c[0x4][0x70] ;  /* 0x01000e00ff0877ac */ /* 0x000ea20008000a00 */
[----:B------:R-:W-:Y:S01]  /*d4c0*/  MOV R15, 0x0 ;  /* 0x00000000000f7802 */ /* 0x000fe20000000f00 */
[----:B------:R-:W-:Y:S02]  /*d4d0*/  HFMA2 R12, -RZ, RZ, 0, 5.9604644775390625e-08 ;  /* 0x00000001ff0c7431 */ /* 0x000fe400000001ff */
[----:B------:R-:W-:Y:S02]  /*d4e0*/  IMAD.MOV.U32 R8, RZ, RZ, 0x192 ;  /* 0x00000192ff087424 */ /* 0x000fe400078e00ff */
[----:B------:R-:W-:Y:S01]  /*d4f0*/  IMAD.MOV.U32 R13, RZ, RZ, RZ ;  /* 0x000000ffff0d7224 */ /* 0x000fe200078e00ff */
[----:B------:R-:W3:Y:S01]  /*d500*/  LDCU.64 UR6, c[0x4][0x78] ;  /* 0x01000f00ff0677ac */ /* 0x000ee20008000a00 */
[----:B------:R-:W1:Y:S01]  /*d510*/  LDC.64 R14, c[0x4][R15] ;  /* 0x010000000f0e7b82 */ /* 0x000e620000000a00 */
[----:B------:R-:W5:Y:S01]  /*d520*/  LDCU.64 UR4, c[0x4][0x10] ;  /* 0x01000200ff0477ac */ /* 0x000f620008000a00 */
[----:B--2---:R-:W-:Y:S01]  /*d530*/  MOV R5, UR9 ;  /* 0x0000000900057c02 */ /* 0x004fe20008000f00 */
[----:B------:R-:W-:Y:S01]  /*d540*/  IMAD.U32 R4, RZ, RZ, UR8 ;  /* 0x00000008ff047e24 */ /* 0x000fe2000f8e00ff */
[----:B---3--:R-:W-:Y:S01]  /*d550*/  MOV R7, UR7 ;  /* 0x0000000700077c02 */ /* 0x008fe20008000f00 */
[----:B------:R-:W-:Y:S01]  /*d560*/  IMAD.U32 R6, RZ, RZ, UR6 ;  /* 0x00000006ff067e24 */ /* 0x000fe2000f8e00ff */
[----:B-----5:R-:W-:Y:S01]  /*d570*/  MOV R11, UR5 ;  /* 0x00000005000b7c02 */ /* 0x020fe20008000f00 */
[----:B------:R-:W-:Y:S02]  /*d580*/  IMAD.U32 R10, RZ, RZ, UR4 ;  /* 0x00000004ff0a7e24 */ /* 0x000fe4000f8e00ff */
[----:B-1----:R-:W-:Y:S07]  /*d590*/  LEPC R20, `(.L_x_183) ;  /* 0x000000001014794e */ /* 0x002fee0000000000 */
[----:B----4-:R-:W-:Y:S05]  /*d5a0*/  CALL.ABS.NOINC R14 ;  /* 0x000000000e007343 */ /* 0x010fea0003c00000 */
.L_x_183:
[----:B------:R-:W-:Y:S05]  /*d5b0*/  WARPSYNC.ALL ;  /* 0x0000000000007948 */ /* 0x000fea0003800000 */
[C---:B------:R-:W-:Y:S01]  /*d5c0*/  R2UR UR4, R16.reuse ;  /* 0x00000000100472ca */ /* 0x040fe200000e0000 */
[----:B------:R-:W-:Y:S05]  /*d5d0*/  VIADD R0, R16, 0x40 ;  /* 0x0000004010007836 */ /* 0x000fea0000000000 */
[----:B------:R-:W-:Y:S04]  /*d5e0*/  SHF.R.U32.HI R0, RZ, 0x15, R0 ;  /* 0x00000015ff007819 */ /* 0x000fe80000011600 */
[----:B------:R-:W-:Y:S03]  /*d5f0*/  LOP3.LUT P0, RZ, R0, 0x3, R99, 0x48, !PT ;  /* 0x0000000300ff7812 */ /* 0x000fe60007804863 */
[----:B------:R-:W2:Y:S10]  /*d600*/  LDTM.x16 R24, tmem[UR4] ;  /* 0x00000004001879ee */ /* 0x000eb40008240000 */
[----:B--2---:R-:W-:Y:S05]  /*d610*/  @!P0 BRA `(.L_x_184) ;  /* 0x0000000000408947 */ /* 0x004fea0003800000 */
        /* <DEDUP_REMOVED lines=16> */
.L_x_184:
[----:B------:R-:W-:Y:S05]  /*d720*/  WARPSYNC.ALL ;  /* 0x0000000000007948 */ /* 0x000fea0003800000 */
[----:B------:R-:W-:Y:S11]  /*d730*/  R2UR UR4, R16 ;  /* 0x00000000100472ca */ /* 0x000ff600000e0000 */
[----:B------:R-:W-:Y:S02]  /*d740*/  @!UPT UIADD3 URZ, UPT, UPT, URZ, URZ, URZ ;  /* 0x000000fffffff290 */ /* 0x000fe4000fffe0ff */
[----:B------:R-:W2:Y:S02]  /*d750*/  LDTM.x16 R4, tmem[UR4+0x40] ;  /* 0x00004004000479ee */ /* 0x000ea40008240000 */
[----:B--2---:R-:W-:Y:S01]  /*d760*/  NOP ;  /* 0x0000000000007918 */ /* 0x004fe20000000000 */
.L_x_182:
[----:B------:R-:W-:Y:S01]  /*d770*/  ISETP.NE.AND P1, PT, R98, R2, PT ;  /* 0x000000026200720c */ /* 0x000fe20003f25270 */
[----:B------:R-:W-:Y:S05]  /*d780*/  WARPSYNC.ALL ;  /* 0x0000000000007948 */ /* 0x000fea0003800000 */
[C---:B----4-:R-:W-:Y:S01]  /*d790*/  SHF.L.U32 R3, R60.reuse, 0x10, RZ ;  /* 0x000000103c037819 */ /* 0x050fe200000006ff */
[----:B------:R-:W-:Y:S01]  /*d7a0*/  NOP ;  /* 0x0000000000007918 */ /* 0x000fe20000000000 */
[----:B------:R-:W-:Y:S01]  /*d7b0*/  LOP3.LUT R40, R60, 0xffff0000, RZ, 0xc0, !PT ;  /* 0xffff00003c287812 */ /* 0x000fe200078ec0ff */
[C---:B------:R-:W-:Y:S01]  /*d7c0*/  FMUL R0, R52.reuse, R24 ;  /* 0x0000001834007220 */ /* 0x040fe20000400000 */
[C---:B------:R-:W-:Y:S01]  /*d7d0*/  SHF.L.U32 R41, R61.reuse, 0x10, RZ ;  /* 0x000000103d297819 */ /* 0x040fe200000006ff */
[----:B------:R-:W-:Y:S01]  /*d7e0*/  FMUL R2, R52, R25 ;  /* 0x0000001934027220 */ /* 0x000fe20000400000 */
[----:B------:R-:W-:Y:S01]  /*d7f0*/  LOP3.LUT R42, R61, 0xffff0000, RZ, 0xc0, !PT ;  /* 0xffff00003d2a7812 */ /* 0x000fe200078ec0ff */
[C---:B------:R-:W-:Y:S01]  /*d800*/  FFMA R0, R53.reuse, R3, R0 ;  /* 0x0000000335007223 */ /* 0x040fe20000000000 */
[----:B------:R-:W-:Y:S01]  /*d810*/  R2UR UR4, R58 ;  /* 0x000000003a0472ca */ /* 0x000fe200000e0000 */
[----:B------:R-:W-:Y:S01]  /*d820*/  FFMA R2, R53, R40, R2 ;  /* 0x0000002835027223 */ /* 0x000fe20000000002 */
[----:B------:R-:W-:Y:S01]  /*d830*/  SHF.L.U32 R54, R62, 0x10, RZ ;  /* 0x000000103e367819 */ /* 0x000fe200000006ff */
[----:B-1----:R-:W-:Y:S01]  /*d840*/  FMUL R20, R52, R4 ;  /* 0x0000000434147220 */ /* 0x002fe20000400000 */
[----:B------:R-:W-:Y:S01]  /*d850*/  LOP3.LUT R55, R62, 0xffff0000, RZ, 0xc0, !PT ;  /* 0xffff00003e377812 */ /* 0x000fe200078ec0ff */
[----:B------:R-:W-:Y:S01]  /*d860*/  FMUL R3, R52, R26 ;  /* 0x0000001a34037220 */ /* 0x000fe20000400000 */
[----:B------:R-:W-:Y:S01]  /*d870*/  F2FP.BF16.F32.PACK_AB R108, R2, R0 ;  /* 0x00000000026c723e */ /* 0x000fe200000010ff */
[----:B------:R-:W-:Y:S01]  /*d880*/  FMUL R4, R52, R27 ;  /* 0x0000001b34047220 */ /* 0x000fe20000400000 */
[----:B------:R-:W-:Y:S01]  /*d890*/  SHF.L.U32 R56, R63, 0x10, RZ ;  /* 0x000000103f387819 */ /* 0x000fe200000006ff */
[----:B------:R-:W-:Y:S01]  /*d8a0*/  FFMA R3, R53, R41, R3 ;  /* 0x0000002935037223 */ /* 0x000fe20000000003 */
[----:B------:R-:W-:Y:S01]  /*d8b0*/  LOP3.LUT R57, R63, 0xffff0000, RZ, 0xc0, !PT ;  /* 0xffff00003f397812 */ /* 0x000fe200078ec0ff */
[----:B------:R-:W-:Y:S01]  /*d8c0*/  FFMA R4, R53, R42, R4 ;  /* 0x0000002a35047223 */ /* 0x000fe20000000004 */
[----:B------:R-:W-:Y:S01]  /*d8d0*/  SHF.L.U32 R58, R64, 0x10, RZ ;  /* 0x00000010403a7819 */ /* 0x000fe200000006ff */
[----:B------:R-:W-:Y:S01]  /*d8e0*/  FMUL R0, R52, R28 ;  /* 0x0000001c34007220 */ /* 0x000fe20000400000 */
[----:B------:R-:W-:Y:S01]  /*d8f0*/  LOP3.LUT R59, R64, 0xffff0000, RZ, 0xc0, !PT ;  /* 0xffff0000403b7812 */ /* 0x000fe200078ec0ff */
[----:B------:R-:W-:Y:S01]  /*d900*/  FMUL R2, R52, R29 ;  /* 0x0000001d34027220 */ /* 0x000fe20000400000 */
[----:B------:R-:W-:Y:S01]  /*d910*/  F2FP.BF16.F32.PACK_AB R109, R4, R3 ;  /* 0x00000003046d723e */ /* 0x000fe200000010ff */
[C---:B------:R-:W-:Y:S01]  /*d920*/  FMUL R21, R52.reuse, R5 ;  /* 0x0000000534157220 */ /* 0x040fe20000400000 */
[C---:B------:R-:W-:Y:S01]  /*d930*/  SHF.L.U32 R60, R65.reuse, 0x10, RZ ;  /* 0x00000010413c7819 */ /* 0x040fe200000006ff */
[C---:B------:R-:W-:Y:S01]  /*d940*/  FMUL R5, R52.reuse, R30 ;  /* 0x0000001e34057220 */ /* 0x040fe20000400000 */
[----:B------:R-:W-:Y:S01]  /*d950*/  LOP3.LUT R61, R65, 0xffff0000, RZ, 0xc0, !PT ;  /* 0xffff0000413d7812 */ /* 0x000fe200078ec0ff */
[----:B------:R-:W-:Y:S01]  /*d960*/  FMUL R22, R52, R6 ;  /* 0x0000000634167220 */ /* 0x000fe20000400000 */
[----:B------:R-:W-:Y:S01]  /*d970*/  SHF.L.U32 R62, R66, 0x10, RZ ;  /* 0x00000010423e7819 */ /* 0x000fe200000006ff */
        /* <DEDUP_REMOVED lines=10> */
[----:B------:R-:W-:Y:S01]  /*da20*/  FMUL R3, R52, R33 ;  /* 0x0000002134037220 */ /* 0x000fe20000400000 */
[----:B------:R-:W-:Y:S01]  /*da30*/  F2FP.BF16.F32.PACK_AB R110, R2, R0 ;  /* 0x00000000026e723e */ /* 0x000fe200000010ff */
[----:B------:R-:W-:Y:S01]  /*da40*/  FFMA R5, R53, R56, R5 ;  /* 0x0000003835057223 */ /* 0x000fe20000000005 */
[----:B------:R-:W-:Y:S01]  /*da50*/  SHF.L.U32 R68, R73, 0x10, RZ ;  /* 0x0000001049447819 */ /* 0x000fe200000006ff */
[----:B------:R-:W-:Y:S01]  /*da60*/  FFMA R6, R53, R57, R6 ;  /* 0x0000003935067223 */ /* 0x000fe20000000006 */
[----:B------:R-:W-:Y:S01]  /*da70*/  LOP3.LUT R69, R73, 0xffff0000, RZ, 0xc0, !PT ;  /* 0xffff000049457812 */ /* 0x000fe200078ec0ff */
[C---:B------:R-:W-:Y:S01]  /*da80*/  FFMA R7, R53.reuse, R58, R7 ;  /* 0x0000003a35077223 */ /* 0x040fe20000000007 */
[----:B------:R-:W-:Y:S01]  /*da90*/  SHF.L.U32 R70, R74, 0x10, RZ ;  /* 0x000000104a467819 */ /* 0x000fe200000006ff */
[----:B------:R-:W-:Y:S01]  /*daa0*/  UIADD3 UR4, UPT, UPT, UR4, 0xd0, URZ ;  /* 0x000000d004047890 */ /* 0x000fe2000fffe0ff */
[----:B------:R-:W-:Y:S01]  /*dab0*/  F2FP.BF16.F32.PACK_AB R111, R6, R5 ;  /* 0x00000005066f723e */ /* 0x000fe200000010ff */
[----:B------:R-:W-:Y:S01]  /*dac0*/  FFMA R3, R53, R59, R3 ;  /* 0x0000003b35037223 */ /* 0x000fe20000000003 */
[----:B------:R-:W-:Y:S01]  /*dad0*/  LOP3.LUT R71, R74, 0xffff0000, RZ, 0xc0, !PT ;  /* 0xffff00004a477812 */ /* 0x000fe200078ec0ff */
[C---:B------:R-:W-:Y:S01]  /*dae0*/  FMUL R0, R52.reuse, R34 ;  /* 0x0000002234007220 */ /* 0x040fe20000400000 */
[----:B------:R-:W-:Y:S01]  /*daf0*/  SHF.L.U32 R72, R75, 0x10, RZ ;  /* 0x000000104b487819 */ /* 0x000fe200000006ff */
[C---:B------:R-:W-:Y:S01]  /*db00*/  FMUL R2, R52.reuse, R35 ;  /* 0x0000002334027220 */ /* 0x040fe20000400000 */
[----:B------:R-:W-:Y:S01]  /*db10*/  UPRMT UR4, UR37, 0x654, UR4 ;  /* 0x0000065425047896 */ /* 0x000fe20008000004 */
[C---:B------:R-:W-:Y:S01]  /*db20*/  FMUL R4, R52.reuse, R36 ;  /* 0x0000002434047220 */ /* 0x040fe20000400000 */
[C---:B------:R-:W-:Y:S01]  /*db30*/  FMUL R5, R52.reuse, R37 ;  /* 0x0000002534057220 */ /* 0x040fe20000400000 */
[----:B------:R-:W-:Y:S01]  /*db40*/  F2FP.BF16.F32.PACK_AB R28, R3, R7 ;  /* 0x00000007031c723e */ /* 0x000fe200000010ff */
[C---:B------:R-:W-:Y:S01]  /*db50*/  FFMA R0, R53.reuse, R60, R0 ;  /* 0x0000003c35007223 */ /* 0x040fe20000000000 */
[C---:B------:R-:W-:Y:S01]  /*db60*/  FMUL R6, R52.reuse, R38 ;  /* 0x0000002634067220 */ /* 0x040fe20000400000 */
[C---:B------:R-:W-:Y:S01]  /*db70*/  FFMA R2, R53.reuse, R61, R2 ;  /* 0x0000003d35027223 */ /* 0x040fe20000000002 */
[C---:B------:R-:W-:Y:S01]  /*db80*/  FMUL R3, R52.reuse, R39 ;  /* 0x0000002734037220 */ /* 0x040fe20000400000 */
[C---:B------:R-:W-:Y:S01]  /*db90*/  FFMA R4, R53.reuse, R62, R4 ;  /* 0x0000003e35047223 */ /* 0x040fe20000000004 */
[C---:B------:R-:W-:Y:S01]  /*dba0*/  FFMA R5, R53.reuse, R63, R5 ;  /* 0x0000003f35057223 */ /* 0x040fe20000000005 */
[C---:B------:R-:W-:Y:S01]  /*dbb0*/  FFMA R6, R53.reuse, R64, R6 ;  /* 0x0000004035067223 */ /* 0x040fe20000000006 */
[C---:B------:R-:W-:Y:S01]  /*dbc0*/  FFMA R3, R53.reuse, R65, R3 ;  /* 0x0000004135037223 */ /* 0x040fe20000000003 */
[----:B------:R-:W-:Y:S01]  /*dbd0*/  FFMA R20, R53, R66, R20 ;  /* 0x0000004235147223 */ /* 0x000fe20000000014 */
[----:B------:R-:W-:Y:S01]  /*dbe0*/  FMUL R8, R52, R8 ;  /* 0x0000000834087220 */ /* 0x000fe20000400000 */
[----:B------:R-:W-:Y:S01]  /*dbf0*/  SYNCS.ARRIVE.TRANS64.RED.A1T0 RZ, [UR4], RZ ;  /* 0x000000ffffff79a7 */ /* 0x000fe20008100404 */
[----:B------:R1:W-:Y:S01]  /*dc00*/  @!P1 STS.128 [R104+UR50+0x3200], R108 ;  /* 0x0032006c68009988 */ /* 0x0003e20008000c32 */
[----:B------:R-:W-:Y:S01]  /*dc10*/  LOP3.LUT R73, R75, 0xffff0000, RZ, 0xc0, !PT ;  /* 0xffff00004b497812 */ /* 0x000fe200078ec0ff */
[C---:B------:R-:W-:Y:S01]  /*dc20*/  FFMA R21, R53.reuse, R67, R21 ;  /* 0x0000004335157223 */ /* 0x040fe20000000015 */
[----:B------:R-:W-:Y:S01]  /*dc30*/  SHF.L.U32 R24, R76, 0x10, RZ ;  /* 0x000000104c187819 */ /* 0x000fe200000006ff */
[----:B------:R-:W-:Y:S01]  /*dc40*/  FMUL R9, R52, R9 ;  /* 0x0000000934097220 */ /* 0x000fe20000400000 */
[----:B------:R-:W-:Y:S01]  /*dc50*/  LOP3.LUT R25, R76, 0xffff0000, RZ, 0xc0, !PT ;  /* 0xffff00004c197812 */ /* 0x000fe200078ec0ff */
[C---:B------:R-:W-:Y:S01]  /*dc60*/  FFMA R22, R53.reuse, R68, R22 ;  /* 0x0000004435167223 */ /* 0x040fe20000000016 */
[C---:B------:R-:W-:Y:S01]  /*dc70*/  FMUL R10, R52.reuse, R10 ;  /* 0x0000000a340a7220 */ /* 0x040fe20000400000 */
[C---:B------:R-:W-:Y:S01]  /*dc80*/  FFMA R23, R53.reuse, R69, R23 ;  /* 0x0000004535177223 */ /* 0x040fe20000000017 */
[----:B------:R-:W-:Y:S01]  /*dc90*/  FMUL R11, R52, R11 ;  /* 0x0000000b340b7220 */ /* 0x000fe20000400000 */
[----:B------:R-:W-:Y:S01]  /*dca0*/  F2FP.BF16.F32.PACK_AB R29, R2, R0 ;  /* 0x00000000021d723e */ /* 0x000fe200000010ff */
[----:B------:R-:W-:Y:S01]  /*dcb0*/  FFMA R8, R53, R70, R8 ;  /* 0x0000004635087223 */ /* 0x000fe20000000008 */
[----:B------:R-:W-:Y:S01]  /*dcc0*/  F2FP.BF16.F32.PACK_AB R30, R5, R4 ;  /* 0x00000004051e723e */ /* 0x000fe200000010ff */
[C---:B------:R-:W-:Y:S01]  /*dcd0*/  FMUL R12, R52.reuse, R12 ;  /* 0x0000000c340c7220 */ /* 0x040fe20000400000 */
[----:B------:R-:W-:Y:S01]  /*dce0*/  F2FP.BF16.F32.PACK_AB R31, R3, R6 ;  /* 0x00000006031f723e */ /* 0x000fe200000010ff */
[----:B------:R-:W-:Y:S01]  /*dcf0*/  FFMA R9, R53, R71, R9 ;  /* 0x0000004735097223 */ /* 0x000fe20000000009 */
[C---:B------:R-:W-:Y:S01]  /*dd00*/  FMUL R13, R52.reuse, R13 ;  /* 0x0000000d340d7220 */ /* 0x040fe20000400000 */
[----:B------:R-:W-:Y:S01]  /*dd10*/  SHF.L.U32 R26, R77, 0x10, RZ ;  /* 0x000000104d1a7819 */ /* 0x000fe200000006ff */
[----:B------:R-:W-:Y:S01]  /*dd20*/  FFMA R10, R53, R72, R10 ;  /* 0x00000048350a7223 */ /* 0x000fe2000000000a */
[----:B------:R1:W-:Y:S01]  /*dd30*/  @!P1 STS.128 [R103+0x3200], R28 ;  /* 0x0032001c67009388 */ /* 0x0003e20000000c00 */
[C---:B------:R-:W-:Y:S01]  /*dd40*/  FMUL R14, R52.reuse, R14 ;  /* 0x0000000e340e7220 */ /* 0x040fe20000400000 */
[----:B------:R-:W-:Y:S01]  /*dd50*/  LOP3.LUT R27, R77, 0xffff0000, RZ, 0xc0, !PT ;  /* 0xffff00004d1b7812 */ /* 0x000fe200078ec0ff */
[C---:B------:R-:W-:Y:S01]  /*dd60*/  FFMA R11, R53.reuse, R73, R11 ;  /* 0x00000049350b7223 */ /* 0x040fe2000000000b */
[----:B------:R-:W-:Y:S01]  /*dd70*/  FMUL R15, R52, R15 ;  /* 0x0000000f340f7220 */ /* 0x000fe20000400000 */
[----:B------:R-:W-:Y:S01]  /*dd80*/  SHF.L.U32 R40, R78, 0x10, RZ ;  /* 0x000000104e287819 */ /* 0x000fe200000006ff */
[C---:B------:R-:W-:Y:S01]  /*dd90*/  FFMA R12, R53.reuse, R24, R12 ;  /* 0x00000018350c7223 */ /* 0x040fe2000000000c */
[----:B------:R-:W-:Y:S01]  /*dda0*/  FMUL R16, R52, R16 ;  /* 0x0000001034107220 */ /* 0x000fe20000400000 */
[----:B------:R-:W-:Y:S01]  /*ddb0*/  LOP3.LUT R74, R78, 0xffff0000, RZ, 0xc0, !PT ;  /* 0xffff00004e4a7812 */ /* 0x000fe200078ec0ff */
[----:B------:R-:W-:Y:S01]  /*ddc0*/  FFMA R13, R53, R25, R13 ;  /* 0x00000019350d7223 */ /* 0x000fe2000000000d */
[C---:B------:R-:W-:Y:S01]  /*ddd0*/  FMUL R17, R52.reuse, R17 ;  /* 0x0000001134117220 */ /* 0x040fe20000400000 */
[----:B------:R-:W-:Y:S01]  /*dde0*/  SHF.L.U32 R75, R79, 0x10, RZ ;  /* 0x000000104f4b7819 */ /* 0x000fe200000006ff */
[----:B------:R-:W-:Y:S01]  /*ddf0*/  FFMA R14, R53, R26, R14 ;  /* 0x0000001a350e7223 */ /* 0x000fe2000000000e */
[----:B------:R-:W-:Y:S01]  /*de00*/  F2FP.BF16.F32.PACK_AB R20, R21, R20 ;  /* 0x000000141514723e */ /* 0x000fe200000010ff */
[C---:B------:R-:W-:Y:S01]  /*de10*/  FMUL R18, R52.reuse, R18 ;  /* 0x0000001234127220 */ /* 0x040fe20000400000 */
[----:B------:R-:W-:Y:S01]  /*de20*/  LOP3.LUT R76, R79, 0xffff0000, RZ, 0xc0, !PT ;  /* 0xffff00004f4c7812 */ /* 0x000fe200078ec0ff */
[----:B------:R-:W-:Y:S01]  /*de30*/  FFMA R15, R53, R27, R15 ;  /* 0x0000001b350f7223 */ /* 0x000fe2000000000f */
[----:B------:R-:W-:Y:S01]  /*de40*/  F2FP.BF16.F32.PACK_AB R21, R23, R22 ;  /* 0x000000161715723e */ /* 0x000fe200000010ff */
[----:B------:R-:W-:Y:S01]  /*de50*/  FMUL R19, R52, R19 ;  /* 0x0000001334137220 */ /* 0x000fe20000400000 */
[----:B------:R-:W-:Y:S01]  /*de60*/  F2FP.BF16.F32.PACK_AB R22, R9, R8 ;  /* 0x000000080916723e */ /* 0x000fe200000010ff */
[----:B------:R-:W-:Y:S01]  /*de70*/  FFMA R16, R53, R40, R16 ;  /* 0x0000002835107223 */ /* 0x000fe20000000010 */
[----:B------:R-:W-:Y:S01]  /*de80*/  F2FP.BF16.F32.PACK_AB R23, R11, R10 ;  /* 0x0000000a0b17723e */ /* 0x000fe200000010ff */
[C---:B------:R-:W-:Y:S01]  /*de90*/  FFMA R17, R53.reuse, R74, R17 ;  /* 0x0000004a35117223 */ /* 0x040fe20000000011 */
[C---:B------:R-:W-:Y:S01]  /*dea0*/  FFMA R18, R53.reuse, R75, R18 ;  /* 0x0000004b35127223 */ /* 0x040fe20000000012 */
[----:B------:R-:W-:Y:S01]  /*deb0*/  FFMA R19, R53, R76, R19 ;  /* 0x0000004c35137223 */ /* 0x000fe20000000013 */
[----:B------:R-:W-:Y:S01]  /*dec0*/  F2FP.BF16.F32.PACK_AB R12, R13, R12 ;  /* 0x0000000c0d0c723e */ /* 0x000fe200000010ff */
[----:B------:R1:W-:Y:S01]  /*ded0*/  @!P1 STS.128 [R104+UR50+0x3a00], R20 ;  /* 0x003a001468009988 */ /* 0x0003e20008000c32 */
[----:B------:R-:W-:Y:S01]  /*dee0*/  F2FP.BF16.F32.PACK_AB R13, R15, R14 ;  /* 0x0000000e0f0d723e */ /* 0x000fe200000010ff */
[----:B------:R-:W-:Y:S01]  /*def0*/  BSSY.RECONVERGENT B0, `(.L_x_185) ;  /* 0x000001a000007945 */ /* 0x000fe20003800200 */
[----:B------:R-:W-:Y:S02]  /*df00*/  F2FP.BF16.F32.PACK_AB R14, R17, R16 ;  /* 0x00000010110e723e */ /* 0x000fe400000010ff */
[----:B------:R-:W-:Y:S02]  /*df10*/  F2FP.BF16.F32.PACK_AB R15, R19, R18 ;  /* 0x00000012130f723e */ /* 0x000fe400000010ff */
[----:B------:R-:W-:Y:S03]  /*df20*/  ISETP.NE.AND P0, PT, R98, RZ, PT ;  /* 0x000000ff6200720c */ /* 0x000fe60003f05270 */
[----:B------:R1:W-:Y:S01]  /*df30*/  @!P1 STS.128 [R103+0x3a00], R12 ;  /* 0x003a000c67009388 */ /* 0x0003e20000000c00 */
[----:B------:R-:W-:Y:S01]  /*df40*/  @!PT LDS RZ, [RZ] ;  /* 0x00000000fffff984 */ /* 0x000fe20000000800 */
[----:B------:R-:W-:Y:S01]  /*df50*/  @!PT LDS RZ, [RZ] ;  /* 0x00000000fffff984 */ /* 0x000fe20000000800 */
[----:B------:R-:W-:Y:S01]  /*df60*/  @!PT LDS RZ, [RZ] ;  /* 0x00000000fffff984 */ /* 0x000fe20000000800 */
[----:B------:R-:W-:Y:S01]  /*df70*/  @!PT LDS RZ, [RZ] ;  /* 0x00000000fffff984 */ /* 0x000fe20000000800 */
[----:B------:R2:W-:Y:S07]  /*df80*/  MEMBAR.ALL.CTA ;  /* 0x0000000000007992 */ /* 0x0005ee0000008000 */
[----:B--2---:R-:W2:Y:S02]  /*df90*/  FENCE.VIEW.ASYNC.S ;  /* 0x00000000000073c6 */ /* 0x004ea40000000000 */
        /* <DEDUP_REMOVED lines=15> */
.L_x_186:
[----:B------:R-:W-:Y:S05]  /*e090*/  BSYNC.RECONVERGENT B0 ;  /* 0x0000000000007941 */ /* 0x000fea0003800200 */
.L_x_185:
[----:B------:R-:W-:Y:S01]  /*e0a0*/  BAR.SYNC.DEFER_BLOCKING 0x1, 0x80 ;  /* 0x0042000000007b1d */ /* 0x000fe20000010000 */
[----:B------:R-:W-:Y:S01]  /*e0b0*/  UISETP.NE.AND UP0, UPT, UR51, -0x8, UPT ;  /* 0xfffffff83300788c */ /* 0x000fe2000bf05270 */
[----:B------:R-:W-:Y:S08]  /*e0c0*/  IADD3 R94, PT, PT, R94, 0x1, RZ ;  /* 0x000000015e5e7810 */ /* 0x000ff00007ffe0ff */
[----:B------:R-:W-:Y:S05]  /*e0d0*/  BRA.U !UP0, `(.L_x_187) ;  /* 0x0000000108287547 */ /* 0x000fea000b800000 */
[----:B------:R-:W-:Y:S01]  /*e0e0*/  ISETP.NE.AND P0, PT, R105, RZ, PT ;  /* 0x000000ff6900720c */ /* 0x000fe20003f05270 */
[----:B------:R-:W-:Y:S01]  /*e0f0*/  IMAD.U32 R2, RZ, RZ, UR57 ;  /* 0x00000039ff027e24 */ /* 0x000fe2000f8e00ff */
[----:B------:R-:W-:Y:S01]  /*e100*/  UIADD3 UR57, UPT, UPT, UR57, 0x1, URZ ;  /* 0x0000000139397890 */ /* 0x000fe2000fffe0ff */
[----:B------:R-:W-:Y:S03]  /*e110*/  IMAD.U32 R0, RZ, RZ, UR37 ;  /* 0x00000025ff007e24 */ /* 0x000fe6000f8e00ff */
[----:B------:R-:W-:Y:S04]  /*e120*/  UISETP.NE.AND UP0, UPT, UR57, 0x4, UPT ;  /* 0x000000043900788c */ /* 0x000fe8000bf05270 */
[----:B------:R-:W-:Y:S03]  /*e130*/  USEL UR57, UR57, URZ, UP0 ;  /* 0x000000ff39397287 */ /* 0x000fe60008000000 */
[----:B------:R-:W-:Y:S05]  /*e140*/  @P0 LEA R2, R2, UR50, 0x3 ;  /* 0x0000003202020c11 */ /* 0x000fea000f8e18ff */
[----:B------:R-:W-:Y:S05]  /*e150*/  @P0 VIADD R2, R2, 0x70 ;  /* 0x0000007002020836 */ /* 0x000fea0000000000 */
[----:B------:R-:W-:Y:S04]  /*e160*/  @P0 PRMT R0, R0, 0x654, R2 ;  /* 0x0000065400000816 */ /* 0x000fe80000000002 */
[----:B------:R2:W-:Y:S03]  /*e170*/  @P0 SYNCS.ARRIVE.TRANS64.RED.A1T0 RZ, [R0+URZ], RZ ;  /* 0x000000ff00ff09a7 */ /* 0x0005e600081004ff */
.L_x_187:
[----:B------:R-:W-:Y:S01]  /*e180*/  ISETP.NE.AND P2, PT, R100, RZ, PT ;  /* 0x000000ff6400720c */ /* 0x000fe20003f45270 */
[----:B------:R-:W-:Y:S01]  /*e190*/  VIADD R2, R50, UR38 ;  /* 0x0000002632027c36 */ /* 0x000fe20008000000 */
[----:B------:R-:W-:Y:S01]  /*e1a0*/  ISETP.NE.AND P0, PT, R102, 0x2, PT ;  /* 0x000000026600780c */ /* 0x000fe20003f05270 */
[----:B--2---:R-:W-:Y:S01]  /*e1b0*/  VIADD R0, R51, UR39 ;  /* 0x0000002733007c36 */ /* 0x004fe20008000000 */
[----:B------:R-:W-:Y:S01]  /*e1c0*/  ISETP.NE.AND P1, PT, R94, 0x2, PT ;  /* 0x000000025e00780c */ /* 0x000fe20003f25270 */
[----:B------:R-:W-:Y:S01]  /*e1d0*/  UIADD3 UR51, UPT, UPT, UR51, 0x8, URZ ;  /* 0x0000000833337890 */ /* 0x000fe2000fffe0ff */
[----:B------:R-:W-:Y:S02]  /*e1e0*/  R2UR UR12, R2 ;  /* 0x00000000020c72ca */ /* 0x000fe400000e0000 */
[----:B------:R-:W-:Y:S02]  /*e1f0*/  R2UR UR20, R0 ;  /* 0x00000000001472ca */ /* 0x000fe400000e0000 */
[----:B------:R-:W-:Y:S02]  /*e200*/  SEL R2, RZ, 0x1, P0 ;  /* 0x00000001ff027807 */ /* 0x000fe40000000000 */
[----:B------:R-:W-:Y:S02]  /*e210*/  SEL R0, RZ, 0x1, P1 ;  /* 0x00000001ff007807 */ /* 0x000fe40000800000 */
[----:B------:R-:W-:Y:S02]  /*e220*/  @P2 R2UR UR36, R91 ;  /* 0x000000005b2422ca */ /* 0x000fe400000e0000 */
[----:B------:R-:W-:Y:S02]  /*e230*/  LOP3.LUT R92, R92, R2, RZ, 0x3c, !PT ;  /* 0x000000025c5c7212 */ /* 0x000fe400078e3cff */
[----:B------:R-:W-:Y:S02]  /*e240*/  LOP3.LUT R93, R93, R0, RZ, 0x3c, !PT ;  /* 0x000000005d5d7212 */ /* 0x000fe400078e3cff */
[----:B------:R-:W-:Y:S02]  /*e250*/  SEL R102, R102, RZ, P0 ;  /* 0x000000ff66667207 */ /* 0x000fe40000000000 */
[----:B------:R-:W-:Y:S01]  /*e260*/  SEL R94, R94, RZ, P1 ;  /* 0x000000ff5e5e7207 */ /* 0x000fe20000800000 */
[----:B------:R-:W-:Y:S06]  /*e270*/  @P2 BRA `(.L_x_188) ;  /* 0xffffff7c00202947 */ /* 0x000fec000383ffff */
[----:B------:R-:W-:-:S09]  /*e280*/  UISETP.NE.AND UP0, UPT, UR56, URZ, UPT ;  /* 0x000000ff3800728c */ /* 0x000fd2000bf05270 */
[----:B------:R-:W-:Y:S05]  /*e290*/  BRA.U !UP0, `(.L_x_189) ;  /* 0x0000000108487547 */ /* 0x000fea000b800000 */
[----:B------:R-:W2:Y:S02]  /*e2a0*/  LDCU.64 UR4, c[0x0][0xc90] ;  /* 0x00019200ff0477ac */ /* 0x000ea40008000a00 */
[----:B--2---:R-:W-:-:S04]  /*e2b0*/  UISETP.NE.U32.AND UP0, UPT, UR4, URZ, UPT ;  /* 0x000000ff0400728c */ /* 0x004fc8000bf05070 */
[----:B------:R-:W-:-:S09]  /*e2c0*/  UISETP.NE.AND.EX UP0, UPT, UR5, URZ, UPT, UP0 ;  /* 0x000000ff0500728c */ /* 0x000fd2000bf05300 */
[----:B------:R-:W-:Y:S05]  /*e2d0*/  BRA.U UP0, `(.L_x_190) ;  /* 0x00000001000c7547 */ /* 0x000fea000b800000 */
[----:B------:R-:W-:-:S13]  /*e2e0*/  FSETP.NEU.AND P0, PT, R53, RZ, PT ;  /* 0x000000ff3500720b */ /* 0x000fda0003f0d000 */
[----:B------:R-:W-:Y:S05]  /*e2f0*/  @!P0 EXIT ;  /* 0x000000000000894d */ /* 0x000fea0003800000 */
[----:B------:R-:W-:Y:S05]  /*e300*/  BRA `(.L_x_189) ;  /* 0x00000000002c7947 */ /* 0x000fea0003800000 */
.L_x_190:
[----:B------:R-:W-:Y:S01]  /*e310*/  ISETP.NE.AND P0, PT, R101, RZ, PT ;  /* 0x000000ff6500720c */ /* 0x000fe20003f05270 */
[----:B------:R-:W-:-:S12]  /*e320*/  BSSY.RECONVERGENT B0, `(.L_x_189) ;  /* 0x0000009000007945 */ /* 0x000fd80003800200 */
[----:B------:R-:W-:Y:S05]  /*e330*/  @P0 BRA `(.L_x_191) ;  /* 0x0000000000140947 */ /* 0x000fea0003800000 */
[----:B------:R-:W2:Y:S02]  /*e340*/  LDCU.64 UR4, c[0x0][0xc88] ;  /* 0x00019100ff0477ac */ /* 0x000ea40008000a00 */
[----:B--2---:R-:W-:-:S04]  /*e350*/  ISETP.NE.U32.AND P0, PT, RZ, UR4, PT ;  /* 0x00000004ff007c0c */ /* 0x004fc8000bf05070 */
[----:B------:R-:W-:-:S13]  /*e360*/  ISETP.NE.AND.EX P0, PT, RZ, UR5, PT, P0 ;  /* 0x00000005ff007c0c */ /* 0x000fda000bf05300 */
[----:B------:R-:W-:Y:S05]  /*e370*/  @!P0 EXIT ;  /* 0x000000000000894d */ /* 0x000fea0003800000 */
[----:B------:R-:W-:Y:S05]  /*e380*/  BRA `(.L_x_192) ;  /* 0x0000000000087947 */ /* 0x000fea0003800000 */
.L_x_191:
[----:B------:R-:W-:-:S13]  /*e390*/  FSETP.NEU.AND P0, PT, R53, RZ, PT ;  /* 0x000000ff3500720b */ /* 0x000fda0003f0d000 */
[----:B------:R-:W-:Y:S05]  /*e3a0*/  @!P0 EXIT ;  /* 0x000000000000894d */ /* 0x000fea0003800000 */
.L_x_192:
[----:B------:R-:W-:Y:S05]  /*e3b0*/  BSYNC.RECONVERGENT B0 ;  /* 0x0000000000007941 */ /* 0x000fea0003800200 */
.L_x_189:
[----:B------:R-:W-:Y:S01]  /*e3c0*/  ULEA UR4, UR57, UR50, 0x3 ;  /* 0x0000003239047291 */ /* 0x000fe2000f8e18ff */
[----:B------:R-:W-:-:S04]  /*e3d0*/  DEPBAR.LE SB0, 0x0 ;  /* 0x000080000000791a */ /* 0x000fc80000000000 */
[----:B------:R-:W-:-:S04]  /*e3e0*/  UIADD3 UR4, UPT, UPT, UR4, 0x70, URZ ;  /* 0x0000007004047890 */ /* 0x000fc8000fffe0ff */
[----:B------:R-:W-:-:S09]  /*e3f0*/  UPRMT UR4, UR37, 0x654, UR4 ;  /* 0x0000065425047896 */ /* 0x000fd20008000004 */
[----:B------:R-:W-:Y:S01]  /*e400*/  SYNCS.ARRIVE.TRANS64.RED.A1T0 RZ, [UR4], RZ ;  /* 0x000000ffffff79a7 */ /* 0x000fe20008100404 */
[----:B------:R-:W-:Y:S05]  /*e410*/  EXIT ;  /* 0x000000000000794d */ /* 0x000fea0003800000 */
.L_x_24:
[----:B--2---:R2:W1:Y:S02]  /*e420*/  SYNCS.PHASECHK.TRANS64.TRYWAIT P0, [R2+URZ+0xf0], R3 ;  /* 0x0000f003020075a7 */ /* 0x00446400080011ff */
[----:B-1----:R-:W-:Y:S05]  /*e430*/  @!P0 NANOSLEEP.SYNCS 0x989680 ;  /* 0x009896800000895d */ /* 0x002fea0003900000 */
[----:B------:R-:W1:Y:S02]  /*e440*/  @!P0 SYNCS.PHASECHK.TRANS64 P0, [R2+URZ+0xf0], R3 ;  /* 0x0000f003020085a7 */ /* 0x000e6400080010ff */
[----:B-1----:R-:W-:Y:S05]  /*e450*/  @!P0 BRA `(.L_x_24) ;  /* 0xfffffffc00f08947 */ /* 0x002fea000383ffff */
[----:B------:R-:W-:Y:S05]  /*e460*/  BRA `(.L_x_193) ;  /* 0xffffff3400187947 */ /* 0x000fea000383ffff */
.L_x_27:
[----:B-1----:R-:W-:-:S07]  /*e470*/  MOV R2, UR33 ;  /* 0x0000002100027c02 */ /* 0x002fce0008000f00 */
.L_x_194:
[----:B-1----:R1:W2:Y:S02]  /*e480*/  SYNCS.PHASECHK.TRANS64.TRYWAIT P0, [R2+URZ+0x28], R4 ;  /* 0x00002804020075a7 */ /* 0x0022a400080011ff */
[----:B--2---:R-:W-:Y:S05]  /*e490*/  @!P0 NANOSLEEP.SYNCS 0x989680 ;  /* 0x009896800000895d */ /* 0x004fea0003900000 */
[----:B------:R-:W2:Y:S02]  /*e4a0*/  @!P0 SYNCS.PHASECHK.TRANS64 P0, [R2+URZ+0x28], R4 ;  /* 0x00002804020085a7 */ /* 0x000ea400080010ff */
[----:B--2---:R-:W-:Y:S05]  /*e4b0*/  @!P0 BRA `(.L_x_194) ;  /* 0xfffffffc00f08947 */ /* 0x004fea000383ffff */
[----:B------:R-:W-:Y:S05]  /*e4c0*/  BRA `(.L_x_26) ;  /* 0xffffff3400607947 */ /* 0x000fea000383ffff */
.L_x_36:
[----:B------:R-:W-:-:S07]  /*e4d0*/  MOV R2, UR33 ;  /* 0x0000002100027c02 */ /* 0x000fce0008000f00 */
.L_x_195:
[----:B-1----:R1:W2:Y:S02]  /*e4e0*/  SYNCS.PHASECHK.TRANS64.TRYWAIT P0, [R2+URZ+0x28], R4 ;  /* 0x00002804020075a7 */ /* 0x0022a400080011ff */
[----:B--2---:R-:W-:Y:S05]  /*e4f0*/  @!P0 NANOSLEEP.SYNCS 0x989680 ;  /* 0x009896800000895d */ /* 0x004fea0003900000 */
[----:B------:R-:W2:Y:S02]  /*e500*/  @!P0 SYNCS.PHASECHK.TRANS64 P0, [R2+URZ+0x28], R4 ;  /* 0x00002804020085a7 */ /* 0x000ea400080010ff */
[----:B--2---:R-:W-:Y:S05]  /*e510*/  @!P0 BRA `(.L_x_195) ;  /* 0xfffffffc00f08947 */ /* 0x004fea000383ffff */
[----:B------:R-:W-:Y:S05]  /*e520*/  BRA `(.L_x_35) ;  /* 0xffffff3800787947 */ /* 0x000fea000383ffff */
.L_x_43:
[----:B-1----:R1:W2:Y:S02]  /*e530*/  SYNCS.PHASECHK.TRANS64.TRYWAIT P0, [R2+URZ+0xa0], R3 ;  /* 0x0000a003020075a7 */ /* 0x0022a400080011ff */
[----:B--2---:R-:W-:Y:S05]  /*e540*/  @!P0 NANOSLEEP.SYNCS 0x989680 ;  /* 0x009896800000895d */ /* 0x004fea0003900000 */
[----:B------:R-:W2:Y:S02]  /*e550*/  @!P0 SYNCS.PHASECHK.TRANS64 P0, [R2+URZ+0xa0], R3 ;  /* 0x0000a003020085a7 */ /* 0x000ea400080010ff */
[----:B--2---:R-:W-:Y:S05]  /*e560*/  @!P0 BRA `(.L_x_43) ;  /* 0xfffffffc00f08947 */ /* 0x004fea000383ffff */
[----:B------:R-:W-:Y:S05]  /*e570*/  BRA `(.L_x_196) ;  /* 0xffffff3c00707947 */ /* 0x000fea000383ffff */
.L_x_47:
[----:B----4-:R-:W-:-:S07]  /*e580*/  MOV R0, UR4 ;  /* 0x0000000400007c02 */ /* 0x010fce0008000f00 */
.L_x_197:
[----:B-1----:R1:W2:Y:S02]  /*e590*/  SYNCS.PHASECHK.TRANS64.TRYWAIT P0, [R0+URZ], R2 ;  /* 0x00000002000075a7 */ /* 0x0022a400080011ff */
[----:B--2---:R-:W-:Y:S05]  /*e5a0*/  @!P0 NANOSLEEP.SYNCS 0x989680 ;  /* 0x009896800000895d */ /* 0x004fea0003900000 */
[----:B------:R-:W2:Y:S02]  /*e5b0*/  @!P0 SYNCS.PHASECHK.TRANS64 P0, [R0+URZ], R2 ;  /* 0x00000002000085a7 */ /* 0x000ea400080010ff */
[----:B--2---:R-:W-:Y:S05]  /*e5c0*/  @!P0 BRA `(.L_x_197) ;  /* 0xfffffffc00f08947 */ /* 0x004fea000383ffff */
[----:B------:R-:W-:Y:S05]  /*e5d0*/  BRA `(.L_x_198) ;  /* 0xffffff4000e87947 */ /* 0x000fea000383ffff */
.L_x_48:
[----:B----4-:R-:W-:-:S07]  /*e5e0*/  MOV R0, UR4 ;  /* 0x0000000400007c02 */ /* 0x010fce0008000f00 */
.L_x_199:
[----:B-1----:R1:W2:Y:S02]  /*e5f0*/  SYNCS.PHASECHK.TRANS64.TRYWAIT P0, [R0+URZ], R3 ;  /* 0x00000003000075a7 */ /* 0x0022a400080011ff */
[----:B--2---:R-:W-:Y:S05]  /*e600*/  @!P0 NANOSLEEP.SYNCS 0x989680 ;  /* 0x009896800000895d */ /* 0x004fea0003900000 */
[----:B------:R-:W2:Y:S02]  /*e610*/  @!P0 SYNCS.PHASECHK.TRANS64 P0, [R0+URZ], R3 ;  /* 0x00000003000085a7 */ /* 0x000ea400080010ff */
[----:B--2---:R-:W-:Y:S05]  /*e620*/  @!P0 BRA `(.L_x_199) ;  /* 0xfffffffc00f08947 */ /* 0x004fea000383ffff */
[----:B------:R-:W-:Y:S05]  /*e630*/  BRA `(.L_x_200) ;  /* 0xffffff4000f47947 */ /* 0x000fea000383ffff */
.L_x_49:
[----:B----4-:R-:W-:-:S07]  /*e640*/  MOV R0, UR4 ;  /* 0x0000000400007c02 */ /* 0x010fce0008000f00 */
.L_x_201:
[----:B-1----:R1:W2:Y:S02]  /*e650*/  SYNCS.PHASECHK.TRANS64.TRYWAIT P0, [R0+URZ], R3 ;  /* 0x00000003000075a7 */ /* 0x0022a400080011ff */
[----:B--2---:R-:W-:Y:S05]  /*e660*/  @!P0 NANOSLEEP.SYNCS 0x989680 ;  /* 0x009896800000895d */ /* 0x004fea0003900000 */
[----:B------:R-:W2:Y:S02]  /*e670*/  @!P0 SYNCS.PHASECHK.TRANS64 P0, [R0+URZ], R3 ;  /* 0x00000003000085a7 */ /* 0x000ea400080010ff */
[----:B--2---:R-:W-:Y:S05]  /*e680*/  @!P0 BRA `(.L_x_201) ;  /* 0xfffffffc00f08947 */ /* 0x004fea000383ffff */
[----:B------:R-:W-:Y:S05]  /*e690*/  BRA `(.L_x_202) ;  /* 0xffffff4400007947 */ /* 0x000fea000383ffff */
.L_x_50:
[----:B----4-:R-:W-:-:S07]  /*e6a0*/  MOV R0, UR4 ;  /* 0x0000000400007c02 */ /* 0x010fce0008000f00 */
.L_x_203:
[----:B-1----:R1:W2:Y:S02]  /*e6b0*/  SYNCS.PHASECHK.TRANS64.TRYWAIT P0, [R0+URZ], R3 ;  /* 0x00000003000075a7 */ /* 0x0022a400080011ff */
[----:B--2---:R-:W-:Y:S05]  /*e6c0*/  @!P0 NANOSLEEP.SYNCS 0x989680 ;  /* 0x009896800000895d */ /* 0x004fea0003900000 */
[----:B------:R-:W2:Y:S02]  /*e6d0*/  @!P0 SYNCS.PHASECHK.TRANS64 P0, [R0+URZ], R3 ;  /* 0x00000003000085a7 */ /* 0x000ea400080010ff */
[----:B--2---:R-:W-:Y:S05]  /*e6e0*/  @!P0 BRA `(.L_x_203) ;  /* 0xfffffffc00f08947 */ /* 0x004fea000383ffff */
[----:B------:R-:W-:Y:S05]  /*e6f0*/  BRA `(.L_x_204) ;  /* 0xffffff44000c7947 */ /* 0x000fea000383ffff */
.L_x_53:
[----:B--2---:R2:W3:Y:S02]  /*e700*/  SYNCS.PHASECHK.TRANS64.TRYWAIT P0, [R0+URZ+0xe0], R4 ;  /* 0x0000e004000075a7 */ /* 0x0044e400080011ff */
[----:B---3--:R-:W-:Y:S05]  /*e710*/  @!P0 NANOSLEEP.SYNCS 0x989680 ;  /* 0x009896800000895d */ /* 0x008fea0003900000 */
[----:B------:R-:W3:Y:S02]  /*e720*/  @!P0 SYNCS.PHASECHK.TRANS64 P0, [R0+URZ+0xe0], R4 ;  /* 0x0000e004000085a7 */ /* 0x000ee400080010ff */
[----:B---3--:R-:W-:Y:S05]  /*e730*/  @!P0 BRA `(.L_x_53) ;  /* 0xfffffffc00f08947 */ /* 0x008fea000383ffff */
[----:B------:R-:W-:Y:S05]  /*e740*/  BRA `(.L_x_205) ;  /* 0xffffff4400687947 */ /* 0x000fea000383ffff */
.L_x_54:
[----:B------:R-:W-:-:S07]  /*e750*/  MOV R0, UR5 ;  /* 0x0000000500007c02 */ /* 0x000fce0008000f00 */
.L_x_206:
[----:B--2---:R2:W3:Y:S02]  /*e760*/  SYNCS.PHASECHK.TRANS64.TRYWAIT P0, [R0+URZ+0xb0], R5 ;  /* 0x0000b005000075a7 */ /* 0x0044e400080011ff */
[----:B---3--:R-:W-:Y:S05]  /*e770*/  @!P0 NANOSLEEP.SYNCS 0x989680 ;  /* 0x009896800000895d */ /* 0x008fea0003900000 */
[----:B------:R-:W3:Y:S02]  /*e780*/  @!P0 SYNCS.PHASECHK.TRANS64 P0, [R0+URZ+0xb0], R5 ;  /* 0x0000b005000085a7 */ /* 0x000ee400080010ff */
[----:B---3--:R-:W-:Y:S05]  /*e790*/  @!P0 BRA `(.L_x_206) ;  /* 0xfffffffc00f08947 */ /* 0x008fea000383ffff */
[----:B------:R-:W-:Y:S05]  /*e7a0*/  BRA `(.L_x_207) ;  /* 0xffffff4400787947 */ /* 0x000fea000383ffff */
.L_x_55:
[----:B--2---:R2:W3:Y:S02]  /*e7b0*/  SYNCS.PHASECHK.TRANS64.TRYWAIT P1, [R0+URZ+0xa0], R4 ;  /* 0x0000a004000075a7 */ /* 0x0044e400080211ff */
[----:B---3--:R-:W-:Y:S05]  /*e7c0*/  @!P1 NANOSLEEP.SYNCS 0x989680 ;  /* 0x009896800000995d */ /* 0x008fea0003900000 */
[----:B------:R-:W3:Y:S02]  /*e7d0*/  @!P1 SYNCS.PHASECHK.TRANS64 P1, [R0+URZ+0xa0], R4 ;  /* 0x0000a004000095a7 */ /* 0x000ee400080210ff */
[----:B---3--:R-:W-:Y:S05]  /*e7e0*/  @!P1 BRA `(.L_x_55) ;  /* 0xfffffffc00f09947 */ /* 0x008fea000383ffff */
[----:B------:R-:W-:Y:S05]  /*e7f0*/  BRA `(.L_x_208) ;  /* 0xffffff4400a87947 */ /* 0x000fea000383ffff */
.L_x_58:
[----:B------:R-:W-:-:S07]  /*e800*/  MOV R0, UR5 ;  /* 0x0000000500007c02 */ /* 0x000fce0008000f00 */
.L_x_209:
[----:B--2---:R2:W3:Y:S02]  /*e810*/  SYNCS.PHASECHK.TRANS64.TRYWAIT P0, [R0+URZ+0xb0], R2 ;  /* 0x0000b002000075a7 */ /* 0x0044e400080011ff */
[----:B---3--:R-:W-:Y:S05]  /*e820*/  @!P0 NANOSLEEP.SYNCS 0x989680 ;  /* 0x009896800000895d */ /* 0x008fea0003900000 */
[----:B------:R-:W3:Y:S02]  /*e830*/  @!P0 SYNCS.PHASECHK.TRANS64 P0, [R0+URZ+0xb0], R2 ;  /* 0x0000b002000085a7 */ /* 0x000ee400080010ff */
[----:B---3--:R-:W-:Y:S05]  /*e840*/  @!P0 BRA `(.L_x_209) ;  /* 0xfffffffc00f08947 */ /* 0x008fea000383ffff */
[----:B------:R-:W-:Y:S05]  /*e850*/  BRA `(.L_x_57) ;  /* 0xffffff4400fc7947 */ /* 0x000fea000383ffff */
.L_x_65:
[----:B--2---:R2:W3:Y:S02]  /*e860*/  SYNCS.PHASECHK.TRANS64.TRYWAIT P1, [R0+URZ+0xa0], R2 ;  /* 0x0000a002000075a7 */ /* 0x0044e400080211ff */
[----:B---3--:R-:W-:Y:S05]  /*e870*/  @!P1 NANOSLEEP.SYNCS 0x989680 ;  /* 0x009896800000995d */ /* 0x008fea0003900000 */
[----:B------:R-:W3:Y:S02]  /*e880*/  @!P1 SYNCS.PHASECHK.TRANS64 P1, [R0+URZ+0xa0], R2 ;  /* 0x0000a002000095a7 */ /* 0x000ee400080210ff */
[----:B---3--:R-:W-:Y:S05]  /*e890*/  @!P1 BRA `(.L_x_65) ;  /* 0xfffffffc00f09947 */ /* 0x008fea000383ffff */
[----:B------:R-:W-:Y:S05]  /*e8a0*/  BRA `(.L_x_210) ;  /* 0xffffff5000107947 */ /* 0x000fea000383ffff */
.L_x_66:
[----:B------:R-:W-:-:S07]  /*e8b0*/  MOV R2, UR14 ;  /* 0x0000000e00027c02 */ /* 0x000fce0008000f00 */
.L_x_211:
[----:B--2---:R2:W3:Y:S02]  /*e8c0*/  SYNCS.PHASECHK.TRANS64.TRYWAIT P0, [R2+URZ+0xd0], R0 ;  /* 0x0000d000020075a7 */ /* 0x0044e400080011ff */
[----:B---3--:R-:W-:Y:S05]  /*e8d0*/  @!P0 NANOSLEEP.SYNCS 0x989680 ;  /* 0x009896800000895d */ /* 0x008fea0003900000 */
[----:B------:R-:W3:Y:S02]  /*e8e0*/  @!P0 SYNCS.PHASECHK.TRANS64 P0, [R2+URZ+0xd0], R0 ;  /* 0x0000d000020085a7 */ /* 0x000ee400080010ff */
[----:B---3--:R-:W-:Y:S05]  /*e8f0*/  @!P0 BRA `(.L_x_211) ;  /* 0xfffffffc00f08947 */ /* 0x008fea000383ffff */
[----:B------:R-:W-:Y:S05]  /*e900*/  BRA `(.L_x_212) ;  /* 0xffffff5000487947 */ /* 0x000fea000383ffff */
.L_x_69:
[----:B------:R-:W-:Y:S07]  /*e910*/  MOV R0, UR22 ;  /* 0x0000001600007c02 */ /* 0x000fee0008000f00 */
.L_x_213:
[----:B--2---:R2:W3:Y:S02]  /*e920*/  SYNCS.PHASECHK.TRANS64.TRYWAIT P0, [R0+URZ], R2 ;  /* 0x00000002000075a7 */ /* 0x0044e400080011ff */
[----:B---3--:R-:W-:Y:S05]  /*e930*/  @!P0 NANOSLEEP.SYNCS 0x989680 ;  /* 0x009896800000895d */ /* 0x008fea0003900000 */
[----:B------:R-:W3:Y:S02]  /*e940*/  @!P0 SYNCS.PHASECHK.TRANS64 P0, [R0+URZ], R2 ;  /* 0x00000002000085a7 */ /* 0x000ee400080010ff */
[----:B---3--:R-:W-:Y:S05]  /*e950*/  @!P0 BRA `(.L_x_213) ;  /* 0xfffffffc00f08947 */ /* 0x008fea000383ffff */
[----:B------:R-:W-:Y:S05]  /*e960*/  BRA `(.L_x_68) ;  /* 0xffffff5000647947 */ /* 0x000fea000383ffff */
.L_x_72:
[----:B------:R-:W-:-:S07]  /*e970*/  MOV R0, UR5 ;  /* 0x0000000500007c02 */ /* 0x000fce0008000f00 */
.L_x_214:
[----:B-1----:R1:W3:Y:S02]  /*e980*/  SYNCS.PHASECHK.TRANS64.TRYWAIT P0, [R0+URZ], R2 ;  /* 0x00000002000075a7 */ /* 0x0022e400080011ff */
[----:B---3--:R-:W-:Y:S05]  /*e990*/  @!P0 NANOSLEEP.SYNCS 0x989680 ;  /* 0x009896800000895d */ /* 0x008fea0003900000 */
[----:B------:R-:W3:Y:S02]  /*e9a0*/  @!P0 SYNCS.PHASECHK.TRANS64 P0, [R0+URZ], R2 ;  /* 0x00000002000085a7 */ /* 0x000ee400080010ff */
[----:B---3--:R-:W-:Y:S05]  /*e9b0*/  @!P0 BRA `(.L_x_214) ;  /* 0xfffffffc00f08947 */ /* 0x008fea000383ffff */
[----:B------:R-:W-:Y:S05]  /*e9c0*/  BRA `(.L_x_215) ;  /* 0xffffff5400a47947 */ /* 0x000fea000383ffff */
.L_x_73:
[----:B------:R-:W-:-:S07]  /*e9d0*/  MOV R0, UR6 ;  /* 0x0000000600007c02 */ /* 0x000fce0008000f00 */
.L_x_216:
[----:B-1----:R1:W3:Y:S02]  /*e9e0*/  SYNCS.PHASECHK.TRANS64.TRYWAIT P0, [R0+URZ], R2 ;  /* 0x00000002000075a7 */ /* 0x0022e400080011ff */
[----:B---3--:R-:W-:Y:S05]  /*e9f0*/  @!P0 NANOSLEEP.SYNCS 0x989680 ;  /* 0x009896800000895d */ /* 0x008fea0003900000 */
[----:B------:R-:W3:Y:S02]  /*ea00*/  @!P0 SYNCS.PHASECHK.TRANS64 P0, [R0+URZ], R2 ;  /* 0x00000002000085a7 */ /* 0x000ee400080010ff */
[----:B---3--:R-:W-:Y:S05]  /*ea10*/  @!P0 BRA `(.L_x_216) ;  /* 0xfffffffc00f08947 */ /* 0x008fea000383ffff */
[----:B------:R-:W-:Y:S05]  /*ea20*/  BRA `(.L_x_217) ;  /* 0xffffff5400b07947 */ /* 0x000fea000383ffff */
.L_x_78:
[----:B--2---:R2:W1:Y:S02]  /*ea30*/  SYNCS.PHASECHK.TRANS64.TRYWAIT P0, [R0+URZ+0xa0], R2 ;  /* 0x0000a002000075a7 */ /* 0x00446400080011ff */
[----:B-1----:R-:W-:Y:S05]  /*ea40*/  @!P0 NANOSLEEP.SYNCS 0x989680 ;  /* 0x009896800000895d */ /* 0x002fea0003900000 */
[----:B------:R-:W1:Y:S02]  /*ea50*/  @!P0 SYNCS.PHASECHK.TRANS64 P0, [R0+URZ+0xa0], R2 ;  /* 0x0000a002000085a7 */ /* 0x000e6400080010ff */
[----:B-1----:R-:W-:Y:S05]  /*ea60*/  @!P0 BRA `(.L_x_78) ;  /* 0xfffffffc00f08947 */ /* 0x002fea000383ffff */
[----:B------:R-:W-:Y:S05]  /*ea70*/  BRA `(.L_x_218) ;  /* 0xffffff5800b47947 */ /* 0x000fea000383ffff */
.L_x_81:
[----:B------:R-:W-:Y:S07]  /*ea80*/  MOV R0, UR6 ;  /* 0x0000000600007c02 */ /* 0x000fee0008000f00 */
.L_x_219:
[----:B-1----:R1:W2:Y:S02]  /*ea90*/  SYNCS.PHASECHK.TRANS64.TRYWAIT P0, [R0+URZ+0x98], R2 ;  /* 0x00009802000075a7 */ /* 0x0022a400080011ff */
[----:B--2---:R-:W-:Y:S05]  /*eaa0*/  @!P0 NANOSLEEP.SYNCS 0x989680 ;  /* 0x009896800000895d */ /* 0x004fea0003900000 */
[----:B------:R-:W2:Y:S02]  /*eab0*/  @!P0 SYNCS.PHASECHK.TRANS64 P0, [R0+URZ+0x98], R2 ;  /* 0x00009802000085a7 */ /* 0x000ea400080010ff */
[----:B--2---:R-:W-:Y:S05]  /*eac0*/  @!P0 BRA `(.L_x_219) ;  /* 0xfffffffc00f08947 */ /* 0x004fea000383ffff */
[----:B------:R-:W-:Y:S05]  /*ead0*/  BRA `(.L_x_80) ;  /* 0xffffff5c00ac7947 */ /* 0x000fea000383ffff */
.L_x_84:
[----:B------:R-:W-:Y:S07]  /*eae0*/  MOV R0, UR6 ;  /* 0x0000000600007c02 */ /* 0x000fee0008000f00 */
.L_x_220:
[----:B-1----:R1:W2:Y:S02]  /*eaf0*/  SYNCS.PHASECHK.TRANS64.TRYWAIT P0, [R0+URZ+0x70], R24 ;  /* 0x00007018000075a7 */ /* 0x0022a400080011ff */
[----:B--2---:R-:W-:Y:S05]  /*eb00*/  @!P0 NANOSLEEP.SYNCS 0x989680 ;  /* 0x009896800000895d */ /* 0x004fea0003900000 */
[----:B------:R-:W2:Y:S02]  /*eb10*/  @!P0 SYNCS.PHASECHK.TRANS64 P0, [R0+URZ+0x70], R24 ;  /* 0x00007018000085a7 */ /* 0x000ea400080010ff */
[----:B--2---:R-:W-:Y:S05]  /*eb20*/  @!P0 BRA `(.L_x_220) ;  /* 0xfffffffc00f08947 */ /* 0x004fea000383ffff */
[----:B------:R-:W-:Y:S05]  /*eb30*/  BRA `(.L_x_221) ;  /* 0xffffff6000087947 */ /* 0x000fea000383ffff */
.L_x_85:
[----:B------:R-:W-:Y:S07]  /*eb40*/  MOV R0, UR6 ;  /* 0x0000000600007c02 */ /* 0x000fee0008000f00 */
.L_x_222:
[----:B-1----:R1:W2:Y:S02]  /*eb50*/  SYNCS.PHASECHK.TRANS64.TRYWAIT P0, [R0+URZ+0x78], R24 ;  /* 0x00007818000075a7 */ /* 0x0022a400080011ff */
[----:B--2---:R-:W-:Y:S05]  /*eb60*/  @!P0 NANOSLEEP.SYNCS 0x989680 ;  /* 0x009896800000895d */ /* 0x004fea0003900000 */
[----:B------:R-:W2:Y:S02]  /*eb70*/  @!P0 SYNCS.PHASECHK.TRANS64 P0, [R0+URZ+0x78], R24 ;  /* 0x00007818000085a7 */ /* 0x000ea400080010ff */
[----:B--2---:R-:W-:Y:S05]  /*eb80*/  @!P0 BRA `(.L_x_222) ;  /* 0xfffffffc00f08947 */ /* 0x004fea000383ffff */
[----:B------:R-:W-:Y:S05]  /*eb90*/  BRA `(.L_x_223) ;  /* 0xffffff6000607947 */ /* 0x000fea000383ffff */
.L_x_86:
[----:B------:R-:W-:Y:S07]  /*eba0*/  MOV R0, UR6 ;  /* 0x0000000600007c02 */ /* 0x000fee0008000f00 */
.L_x_224:
[----:B-1----:R1:W2:Y:S02]  /*ebb0*/  SYNCS.PHASECHK.TRANS64.TRYWAIT P0, [R0+URZ+0x80], R24 ;  /* 0x00008018000075a7 */ /* 0x0022a400080011ff */
[----:B--2---:R-:W-:Y:S05]  /*ebc0*/  @!P0 NANOSLEEP.SYNCS 0x989680 ;  /* 0x009896800000895d */ /* 0x004fea0003900000 */
[----:B------:R-:W2:Y:S02]  /*ebd0*/  @!P0 SYNCS.PHASECHK.TRANS64 P0, [R0+URZ+0x80], R24 ;  /* 0x00008018000085a7 */ /* 0x000ea400080010ff */
[----:B--2---:R-:W-:Y:S05]  /*ebe0*/  @!P0 BRA `(.L_x_224) ;  /* 0xfffffffc00f08947 */ /* 0x004fea000383ffff */
[----:B------:R-:W-:Y:S05]  /*ebf0*/  BRA `(.L_x_225) ;  /* 0xffffff6000c07947 */ /* 0x000fea000383ffff */
.L_x_87:
[----:B------:R-:W-:Y:S07]  /*ec00*/  MOV R0, UR6 ;  /* 0x0000000600007c02 */ /* 0x000fee0008000f00 */
.L_x_226:
[----:B-1----:R1:W2:Y:S02]  /*ec10*/  SYNCS.PHASECHK.TRANS64.TRYWAIT P0, [R0+URZ+0x88], R24 ;  /* 0x00008818000075a7 */ /* 0x0022a400080011ff */
[----:B--2---:R-:W-:Y:S05]  /*ec20*/  @!P0 NANOSLEEP.SYNCS 0x989680 ;  /* 0x009896800000895d */ /* 0x004fea0003900000 */
[----:B------:R-:W2:Y:S02]  /*ec30*/  @!P0 SYNCS.PHASECHK.TRANS64 P0, [R0+URZ+0x88], R24 ;  /* 0x00008818000085a7 */ /* 0x000ea400080010ff */
[----:B--2---:R-:W-:Y:S05]  /*ec40*/  @!P0 BRA `(.L_x_226) ;  /* 0xfffffffc00f08947 */ /* 0x004fea000383ffff */
[----:B------:R-:W-:Y:S05]  /*ec50*/  BRA `(.L_x_227) ;  /* 0xffffff6400207947 */ /* 0x000fea000383ffff */
.L_x_88:
[----:B------:R-:W-:Y:S07]  /*ec60*/  MOV R0, UR6 ;  /* 0x0000000600007c02 */ /* 0x000fee0008000f00 */
.L_x_228:
[----:B-1----:R1:W2:Y:S02]  /*ec70*/  SYNCS.PHASECHK.TRANS64.TRYWAIT P0, [R0+URZ+0x70], R30 ;  /* 0x0000701e000075a7 */ /* 0x0022a400080011ff */
[----:B--2---:R-:W-:Y:S05]  /*ec80*/  @!P0 NANOSLEEP.SYNCS 0x989680 ;  /* 0x009896800000895d */ /* 0x004fea0003900000 */
[----:B------:R-:W2:Y:S02]  /*ec90*/  @!P0 SYNCS.PHASECHK.TRANS64 P0, [R0+URZ+0x70], R30 ;  /* 0x0000701e000085a7 */ /* 0x000ea400080010ff */
[----:B--2---:R-:W-:Y:S05]  /*eca0*/  @!P0 BRA `(.L_x_228) ;  /* 0xfffffffc00f08947 */ /* 0x004fea000383ffff */
[----:B------:R-:W-:Y:S05]  /*ecb0*/  BRA `(.L_x_229) ;  /* 0xffffff6400847947 */ /* 0x000fea000383ffff */
.L_x_89:
[----:B------:R-:W-:Y:S07]  /*ecc0*/  MOV R0, UR6 ;  /* 0x0000000600007c02 */ /* 0x000fee0008000f00 */
.L_x_230:
[----:B-1----:R1:W2:Y:S02]  /*ecd0*/  SYNCS.PHASECHK.TRANS64.TRYWAIT P0, [R0+URZ+0x78], R30 ;  /* 0x0000781e000075a7 */ /* 0x0022a400080011ff */
[----:B--2---:R-:W-:Y:S05]  /*ece0*/  @!P0 NANOSLEEP.SYNCS 0x989680 ;  /* 0x009896800000895d */ /* 0x004fea0003900000 */
[----:B------:R-:W2:Y:S02]  /*ecf0*/  @!P0 SYNCS.PHASECHK.TRANS64 P0, [R0+URZ+0x78], R30 ;  /* 0x0000781e000085a7 */ /* 0x000ea400080010ff */
[----:B--2---:R-:W-:Y:S05]  /*ed00*/  @!P0 BRA `(.L_x_230) ;  /* 0xfffffffc00f08947 */ /* 0x004fea000383ffff */
[----:B------:R-:W-:Y:S05]  /*ed10*/  BRA `(.L_x_231) ;  /* 0xffffff6400e47947 */ /* 0x000fea000383ffff */
.L_x_90:
[----:B------:R-:W-:Y:S07]  /*ed20*/  MOV R0, UR6 ;  /* 0x0000000600007c02 */ /* 0x000fee0008000f00 */
.L_x_232:
[----:B-1----:R1:W2:Y:S02]  /*ed30*/  SYNCS.PHASECHK.TRANS64.TRYWAIT P0, [R0+URZ+0x80], R30 ;  /* 0x0000801e000075a7 */ /* 0x0022a400080011ff */
[----:B--2---:R-:W-:Y:S05]  /*ed40*/  @!P0 NANOSLEEP.SYNCS 0x989680 ;  /* 0x009896800000895d */ /* 0x004fea0003900000 */
[----:B------:R-:W2:Y:S02]  /*ed50*/  @!P0 SYNCS.PHASECHK.TRANS64 P0, [R0+URZ+0x80], R30 ;  /* 0x0000801e000085a7 */ /* 0x000ea400080010ff */
[----:B--2---:R-:W-:Y:S05]  /*ed60*/  @!P0 BRA `(.L_x_232) ;  /* 0xfffffffc00f08947 */ /* 0x004fea000383ffff */
[----:B------:R-:W-:Y:S05]  /*ed70*/  BRA `(.L_x_233) ;  /* 0xffffff6800407947 */ /* 0x000fea000383ffff */
.L_x_91:
[----:B------:R-:W-:Y:S07]  /*ed80*/  MOV R0, UR6 ;  /* 0x0000000600007c02 */ /* 0x000fee0008000f00 */
.L_x_234:
[----:B-1----:R1:W2:Y:S02]  /*ed90*/  SYNCS.PHASECHK.TRANS64.TRYWAIT P0, [R0+URZ+0x88], R30 ;  /* 0x0000881e000075a7 */ /* 0x0022a400080011ff */
[----:B--2---:R-:W-:Y:S05]  /*eda0*/  @!P0 NANOSLEEP.SYNCS 0x989680 ;  /* 0x009896800000895d */ /* 0x004fea0003900000 */
[----:B------:R-:W2:Y:S02]  /*edb0*/  @!P0 SYNCS.PHASECHK.TRANS64 P0, [R0+URZ+0x88], R30 ;  /* 0x0000881e000085a7 */ /* 0x000ea400080010ff */
[----:B--2---:R-:W-:Y:S05]  /*edc0*/  @!P0 BRA `(.L_x_234) ;  /* 0xfffffffc00f08947 */ /* 0x004fea000383ffff */
[----:B------:R-:W-:Y:S05]  /*edd0*/  BRA `(.L_x_235) ;  /* 0xffffff6800dc7947 */ /* 0x000fea000383ffff */
.L_x_93:
[----:B------:R-:W-:-:S07]  /*ede0*/  MOV R0, UR6 ;  /* 0x0000000600007c02 */ /* 0x000fce0008000f00 */
.L_x_236:
[----:B-1----:R1:W3:Y:S02]  /*edf0*/  SYNCS.PHASECHK.TRANS64.TRYWAIT P0, [R0+URZ+0x70], R24 ;  /* 0x00007018000075a7 */ /* 0x0022e400080011ff */
[----:B---3--:R-:W-:Y:S05]  /*ee00*/  @!P0 NANOSLEEP.SYNCS 0x989680 ;  /* 0x009896800000895d */ /* 0x008fea0003900000 */
[----:B------:R-:W3:Y:S02]  /*ee10*/  @!P0 SYNCS.PHASECHK.TRANS64 P0, [R0+URZ+0x70], R24 ;  /* 0x00007018000085a7 */ /* 0x000ee400080010ff */
[----:B---3--:R-:W-:Y:S05]  /*ee20*/  @!P0 BRA `(.L_x_236) ;  /* 0xfffffffc00f08947 */ /* 0x008fea000383ffff */
[----:B------:R-:W-:Y:S05]  /*ee30*/  BRA `(.L_x_237) ;  /* 0xffffff6c005c7947 */ /* 0x000fea000383ffff */
.L_x_94:
[----:B-1----:R-:W-:-:S07]  /*ee40*/  MOV R0, UR6 ;  /* 0x0000000600007c02 */ /* 0x002fce0008000f00 */
.L_x_238:
[----:B-1----:R1:W3:Y:S02]  /*ee50*/  SYNCS.PHASECHK.TRANS64.TRYWAIT P0, [R0+URZ+0x78], R24 ;  /* 0x00007818000075a7 */ /* 0x0022e400080011ff */
[----:B---3--:R-:W-:Y:S05]  /*ee60*/  @!P0 NANOSLEEP.SYNCS 0x989680 ;  /* 0x009896800000895d */ /* 0x008fea0003900000 */
[----:B------:R-:W3:Y:S02]  /*ee70*/  @!P0 SYNCS.PHASECHK.TRANS64 P0, [R0+URZ+0x78], R24 ;  /* 0x00007818000085a7 */ /* 0x000ee400080010ff */
[----:B---3--:R-:W-:Y:S05]  /*ee80*/  @!P0 BRA `(.L_x_238) ;  /* 0xfffffffc00f08947 */ /* 0x008fea000383ffff */
[----:B------:R-:W-:Y:S05]  /*ee90*/  BRA `(.L_x_239) ;  /* 0xffffff6c004c7947 */ /* 0x000fea000383ffff */
.L_x_95:
[----:B------:R-:W-:-:S07]  /*eea0*/  MOV R2, UR6 ;  /* 0x0000000600027c02 */ /* 0x000fce0008000f00 */
.L_x_240:
[----:B-1----:R1:W3:Y:S02]  /*eeb0*/  SYNCS.PHASECHK.TRANS64.TRYWAIT P0, [R2+URZ+0x80], R24 ;  /* 0x00008018020075a7 */ /* 0x0022e400080011ff */
[----:B---3--:R-:W-:Y:S05]  /*eec0*/  @!P0 NANOSLEEP.SYNCS 0x989680 ;  /* 0x009896800000895d */ /* 0x008fea0003900000 */
[----:B------:R-:W3:Y:S02]  /*eed0*/  @!P0 SYNCS.PHASECHK.TRANS64 P0, [R2+URZ+0x80], R24 ;  /* 0x00008018020085a7 */ /* 0x000ee400080010ff */
[----:B---3--:R-:W-:Y:S05]  /*eee0*/  @!P0 BRA `(.L_x_240) ;  /* 0xfffffffc00f08947 */ /* 0x008fea000383ffff */
[----:B------:R-:W-:Y:S05]  /*eef0*/  BRA `(.L_x_241) ;  /* 0xffffff6c00407947 */ /* 0x000fea000383ffff */
.L_x_97:
[----:B--2---:R2:W4:Y:S02]  /*ef00*/  SYNCS.PHASECHK.TRANS64.TRYWAIT P0, [R0+URZ+0xa0], R2 ;  /* 0x0000a002000075a7 */ /* 0x00452400080011ff */
[----:B----4-:R-:W-:Y:S05]  /*ef10*/  @!P0 NANOSLEEP.SYNCS 0x989680 ;  /* 0x009896800000895d */ /* 0x010fea0003900000 */
[----:B------:R-:W4:Y:S02]  /*ef20*/  @!P0 SYNCS.PHASECHK.TRANS64 P0, [R0+URZ+0xa0], R2 ;  /* 0x0000a002000085a7 */ /* 0x000f2400080010ff */
[----:B----4-:R-:W-:Y:S05]  /*ef30*/  @!P0 BRA `(.L_x_97) ;  /* 0xfffffffc00f08947 */ /* 0x010fea000383ffff */
[----:B------:R-:W-:Y:S05]  /*ef40*/  BRA `(.L_x_242) ;  /* 0xffffff7000007947 */ /* 0x000fea000383ffff */
.L_x_108:
[----:B-1----:R-:W-:Y:S04]  /*ef50*/  MOV R4, UR50 ;  /* 0x0000003200047c02 */ /* 0x002fe80008000f00 */
[----:B------:R1:W2:Y:S03]  /*ef60*/  SYNCS.PHASECHK.TRANS64.TRYWAIT P1, [R4+URZ+0x50], R5 ;  /* 0x00005005040075a7 */ /* 0x0002a600080211ff */
[----:B--2---:R-:W-:Y:S05]  /*ef70*/  @!P1 NANOSLEEP.SYNCS 0x989680 ;  /* 0x009896800000995d */ /* 0x004fea0003900000 */
[----:B------:R-:W2:Y:S02]  /*ef80*/  @!P1 SYNCS.PHASECHK.TRANS64 P1, [R4+URZ+0x50], R5 ;  /* 0x00005005040095a7 */ /* 0x000ea400080210ff */
[----:B--2---:R-:W-:Y:S05]  /*ef90*/  @!P1 BRA `(.L_x_108) ;  /* 0xfffffffc00ec9947 */ /* 0x004fea000383ffff */
[----:B------:R-:W-:Y:S05]  /*efa0*/  BRA `(.L_x_107) ;  /* 0xffffff7c001c7947 */ /* 0x000fea000383ffff */
.L_x_110:
[----:B------:R1:W1:Y:S02]  /*efb0*/  SYNCS.PHASECHK.TRANS64.TRYWAIT P0, [R58+URZ+0xc0], R3 ;  /* 0x0000c0033a0075a7 */ /* 0x00026400080011ff */
[----:B-1----:R-:W-:Y:S05]  /*efc0*/  @!P0 NANOSLEEP.SYNCS 0x989680 ;  /* 0x009896800000895d */ /* 0x002fea0003900000 */
[----:B------:R-:W1:Y:S02]  /*efd0*/  @!P0 SYNCS.PHASECHK.TRANS64 P0, [R58+URZ+0xc0], R3 ;  /* 0x0000c0033a0085a7 */ /* 0x000e6400080010ff */
[----:B-1----:R-:W-:Y:S05]  /*efe0*/  @!P0 BRA `(.L_x_110) ;  /* 0xfffffffc00f08947 */ /* 0x002fea000383ffff */
[----:B------:R-:W-:Y:S05]  /*eff0*/  BRA `(.L_x_109) ;  /* 0xffffff7c00407947 */ /* 0x000fea000383ffff */
.L_x_121:
[----:B-1----:R1:W3:Y:S02]  /*f000*/  SYNCS.PHASECHK.TRANS64.TRYWAIT P0, [R2+URZ+0x50], R0 ;  /* 0x00005000020075a7 */ /* 0x0022e400080011ff */
[----:B---3--:R-:W-:Y:S05]  /*f010*/  @!P0 NANOSLEEP.SYNCS 0x989680 ;  /* 0x009896800000895d */ /* 0x008fea0003900000 */
[----:B------:R-:W3:Y:S02]  /*f020*/  @!P0 SYNCS.PHASECHK.TRANS64 P0, [R2+URZ+0x50], R0 ;  /* 0x00005000020085a7 */ /* 0x000ee400080010ff */
[----:B---3--:R-:W-:Y:S05]  /*f030*/  @!P0 BRA `(.L_x_121) ;  /* 0xfffffffc00f08947 */ /* 0x008fea000383ffff */
[----:B------:R-:W-:Y:S05]  /*f040*/  BRA `(.L_x_120) ;  /* 0xffffff8800dc7947 */ /* 0x000fea000383ffff */
.L_x_131:
[----:B-1----:R1:W3:Y:S02]  /*f050*/  SYNCS.PHASECHK.TRANS64.TRYWAIT P0, [R0+URZ+0x50], R20 ;  /* 0x00005014000075a7 */ /* 0x0022e400080011ff */
[----:B---3--:R-:W-:Y:S05]  /*f060*/  @!P0 NANOSLEEP.SYNCS 0x989680 ;  /* 0x009896800000895d */ /* 0x008fea0003900000 */
[----:B------:R-:W3:Y:S02]  /*f070*/  @!P0 SYNCS.PHASECHK.TRANS64 P0, [R0+URZ+0x50], R20 ;  /* 0x00005014000085a7 */ /* 0x000ee400080010ff */
[----:B---3--:R-:W-:Y:S05]  /*f080*/  @!P0 BRA `(.L_x_131) ;  /* 0xfffffffc00f08947 */ /* 0x008fea000383ffff */
[----:B------:R-:W-:Y:S05]  /*f090*/  BRA `(.L_x_130) ;  /* 0xffffff9800747947 */ /* 0x000fea000383ffff */
.L_x_141:
[----:B-1----:R1:W3:Y:S02]  /*f0a0*/  SYNCS.PHASECHK.TRANS64.TRYWAIT P0, [R0+URZ+0x50], R20 ;  /* 0x00005014000075a7 */ /* 0x0022e400080011ff */
[----:B---3--:R-:W-:Y:S05]  /*f0b0*/  @!P0 NANOSLEEP.SYNCS 0x989680 ;  /* 0x009896800000895d */ /* 0x008fea0003900000 */
[----:B------:R-:W3:Y:S02]  /*f0c0*/  @!P0 SYNCS.PHASECHK.TRANS64 P0, [R0+URZ+0x50], R20 ;  /* 0x00005014000085a7 */ /* 0x000ee400080010ff */
[----:B---3--:R-:W-:Y:S05]  /*f0d0*/  @!P0 BRA `(.L_x_141) ;  /* 0xfffffffc00f08947 */ /* 0x008fea000383ffff */
[----:B------:R-:W-:Y:S05]  /*f0e0*/  BRA `(.L_x_140) ;  /* 0xffffffa400f07947 */ /* 0x000fea000383ffff */
.L_x_151:
[----:B-1----:R1:W3:Y:S02]  /*f0f0*/  SYNCS.PHASECHK.TRANS64.TRYWAIT P0, [R0+URZ+0x50], R20 ;  /* 0x00005014000075a7 */ /* 0x0022e400080011ff */
[----:B---3--:R-:W-:Y:S05]  /*f100*/  @!P0 NANOSLEEP.SYNCS 0x989680 ;  /* 0x009896800000895d */ /* 0x008fea0003900000 */
[----:B------:R-:W3:Y:S02]  /*f110*/  @!P0 SYNCS.PHASECHK.TRANS64 P0, [R0+URZ+0x50], R20 ;  /* 0x00005014000085a7 */ /* 0x000ee400080010ff */
[----:B---3--:R-:W-:Y:S05]  /*f120*/  @!P0 BRA `(.L_x_151) ;  /* 0xfffffffc00f08947 */ /* 0x008fea000383ffff */
[----:B------:R-:W-:Y:S05]  /*f130*/  BRA `(.L_x_150) ;  /* 0xffffffb400947947 */ /* 0x000fea000383ffff */
.L_x_161:
[----:B-1----:R1:W2:Y:S02]  /*f140*/  SYNCS.PHASECHK.TRANS64.TRYWAIT P0, [R0+URZ+0x50], R20 ;  /* 0x00005014000075a7 */ /* 0x0022a400080011ff */
[----:B--2---:R-:W-:Y:S05]  /*f150*/  @!P0 NANOSLEEP.SYNCS 0x989680 ;  /* 0x009896800000895d */ /* 0x004fea0003900000 */
[----:B------:R-:W2:Y:S02]  /*f160*/  @!P0 SYNCS.PHASECHK.TRANS64 P0, [R0+URZ+0x50], R20 ;  /* 0x00005014000085a7 */ /* 0x000ea400080010ff */
[----:B--2---:R-:W-:Y:S05]  /*f170*/  @!P0 BRA `(.L_x_161) ;  /* 0xfffffffc00f08947 */ /* 0x004fea000383ffff */
[----:B------:R-:W-:Y:S05]  /*f180*/  BRA `(.L_x_160) ;  /* 0xffffffc400287947 */ /* 0x000fea000383ffff */
.L_x_171:
[----:B-1----:R1:W2:Y:S02]  /*f190*/  SYNCS.PHASECHK.TRANS64.TRYWAIT P0, [R0+URZ+0x50], R20 ;  /* 0x00005014000075a7 */ /* 0x0022a400080011ff */
[----:B--2---:R-:W-:Y:S05]  /*f1a0*/  @!P0 NANOSLEEP.SYNCS 0x989680 ;  /* 0x009896800000895d */ /* 0x004fea0003900000 */
[----:B------:R-:W2:Y:S02]  /*f1b0*/  @!P0 SYNCS.PHASECHK.TRANS64 P0, [R0+URZ+0x50], R20 ;  /* 0x00005014000085a7 */ /* 0x000ea400080010ff */
[----:B--2---:R-:W-:Y:S05]  /*f1c0*/  @!P0 BRA `(.L_x_171) ;  /* 0xfffffffc00f08947 */ /* 0x004fea000383ffff */
[----:B------:R-:W-:Y:S05]  /*f1d0*/  BRA `(.L_x_170) ;  /* 0xffffffd000d07947 */ /* 0x000fea000383ffff */
.L_x_181:
[----:B--2---:R2:W3:Y:S02]  /*f1e0*/  SYNCS.PHASECHK.TRANS64.TRYWAIT P0, [R0+URZ+0x50], R106 ;  /* 0x0000506a000075a7 */ /* 0x0044e400080011ff */
[----:B---3--:R-:W-:Y:S05]  /*f1f0*/  @!P0 NANOSLEEP.SYNCS 0x989680 ;  /* 0x009896800000895d */ /* 0x008fea0003900000 */
[----:B------:R-:W3:Y:S02]  /*f200*/  @!P0 SYNCS.PHASECHK.TRANS64 P0, [R0+URZ+0x50], R106 ;  /* 0x0000506a000085a7 */ /* 0x000ee400080010ff */
[----:B---3--:R-:W-:Y:S05]  /*f210*/  @!P0 BRA `(.L_x_181) ;  /* 0xfffffffc00f08947 */ /* 0x008fea000383ffff */
[----:B------:R-:W-:Y:S05]  /*f220*/  BRA `(.L_x_180) ;  /* 0xffffffe0005c7947 */ /* 0x000fea000383ffff */
        .weak           $__internal_0_$__cuda_sm10x_tcgen05_guardrail_trap_col_being_dealloced_not_returned_by_alloc
        .type           $__internal_0_$__cuda_sm10x_tcgen05_guardrail_trap_col_being_dealloced_not_returned_by_alloc,@function
        .size           $__internal_0_$__cuda_sm10x_tcgen05_guardrail_trap_col_being_dealloced_not_returned_by_alloc,($__internal_1_$__cuda_sm10x_tcgen05_guardrail_trap_phase_invalid_during_alloc - $__internal_0_$__cuda_sm10x_tcgen05_guardrail_trap_col_being_dealloced_not_returned_by_alloc)
$__internal_0_$__cuda_sm10x_tcgen05_guardrail_trap_col_being_dealloced_not_returned_by_alloc:
[----:B------:R-:W-:Y:S05]  /*f230*/  BPT.TRAP 0x1 ;  /* 0x000000040000795c */ /* 0x000fea0000300000 */
[----:B------:R-:W-:-:S04]  /*f240*/  HFMA2 R3, -RZ, RZ, 0, 0 ;  /* 0x00000000ff037431 */ /* 0x000fc800000001ff */
[----:B------:R-:W-:Y:S05]  /*f250*/  RET.REL.NODEC R2 `(_ZN7cutlass13device_kernelINS_4gemm6kernel13GemmUniversalIN4cute5tupleIJiiiiEEENS1_10collective13CollectiveMmaINS1_46MainloopSm100TmaUmmaWarpSpecializedBlockScaledILi5ELi2ELi2ENS5_IJNS4_1CILi4EEENSA_ILi1EEESC_EEEEENS5_IJNSA_ILi128EEESF_NSA_ILi256EEEEEENS5_IJNS_12float_e2m1_tENS_13float_ue4m3_tEEEENS5_IJNS5_IJlSC_lEEENS4_6LayoutINS5_IJNS5_IJNS5_IJNSA_ILi32EEESB_EEEiEEENS5_IJNS5_IJNSA_ILi16EEESB_EEEiEEENS5_IJSC_iEEEEEENS5_IJSS_NS5_IJNS5_IJNSA_ILi0EEESC_EEENSA_ILi512EEEEEENS5_IJSV_iEEEEEEEEEEESK_S12_NS4_8TiledMMAINS4_8MMA_AtomIJNS4_17SM100_MMA_MXF4_SSISI_SI_fSJ_Li128ELi128ELi16ELNS4_4UMMA5MajorE0ELS17_0ELNS16_7ScaleInE0ELS18_0EEEEEENSM_INS5_IJSC_SC_SC_EEENS5_IJSV_SV_SV_EEEEENS5_IJNS4_10UnderscoreES1E_S1E_EEEEENS5_IJNS4_13SM90_TMA_LOADES1H_EEENS5_IJNS4_14ComposedLayoutINS4_7SwizzleILi3ELi4ELi3EEENS4_18smem_ptr_flag_bitsILi4EEENSM_INS5_IJNSA_ILi8EEESG_EEENS5_IJSG_SC_EEEEEEENSM_INS5_IJNS5_IJNS5_IJSO_SC_EEESR_EEESC_NS5_IJSC_SB_EEEEEENS5_IJNS5_IJNS5_IJSR_SX_EEESW_EEESV_NS5_IJSB_SX_EEEEEEEEEEEvNS4_8identityENS5_IJNS4_23SM90_TMA_LOAD_MULTICASTES24_EEES22_vS23_EENS_8epilogue10collective18CollectiveEpilogueINS27_23Sm100TmaWarpSpecializedILi4ELi2ELi16ELb1ELb0EEEJNS5_IJNSA_ILi64EEESF_SG_EEENS5_IJNSM_IS2C_SC_EENSM_INS5_IJSQ_NSA_ILi2EEEEEENS5_IJSC_S2C_EEEEEEEENS_10bfloat16_tESL_S2K_SL_NS27_6fusion15FusionCallbacksIS2B_NS2L_17LinearCombinationIS2K_fS2K_fLNS_15FloatRoundStyleE2EEES2D_S2J_JEEENS4_5SM1004TMEM4LOAD26SM100_TMEM_LOAD_32dp32b16xES1H_NS1J_INS1K_ILi1ELi4ELi3EEENS1M_ILi16EEENSM_INS5_IJS1O_SQ_EEENS5_IJSQ_SC_EEEEEEENS4_39AutoVectorizingCopyWithAssumedAlignmentILi128EEENS4_14SM90_TMA_STOREES30_S32_S32_EEEvvEEEEvNT_6ParamsE) ;  /* 0xffffff0c02687950 */ /* 0x000fea0003c3ffff */
        .weak           $__internal_1_$__cuda_sm10x_tcgen05_guardrail_trap_phase_invalid_during_alloc
        .type           $__internal_1_$__cuda_sm10x_tcgen05_guardrail_trap_phase_invalid_during_alloc,@function
        .size           $__internal_1_$__cuda_sm10x_tcgen05_guardrail_trap_phase_invalid_during_alloc,($__internal_2_$__cuda_sm10x_tcgen05_guardrail_trap_unallocated_columns_being_dealloced - $__internal_1_$__cuda_sm10x_tcgen05_guardrail_trap_phase_invalid_during_alloc)
$__internal_1_$__cuda_sm10x_tcgen05_guardrail_trap_phase_invalid_during_alloc:
[----:B------:R-:W-:Y:S05]  /*f260*/  BPT.TRAP 0x1 ;  /* 0x000000040000795c */ /* 0x000fea0000300000 */
[----:B------:R-:W-:-:S04]  /*f270*/  MOV R3, 0x0 ;  /* 0x0000000000037802 */ /* 0x000fc80000000f00 */
[----:B------:R-:W-:Y:S05]  /*f280*/  RET.REL.NODEC R2 `(_ZN7cutlass13device_kernelINS_4gemm6kernel13GemmUniversalIN4cute5tupleIJiiiiEEENS1_10collective13CollectiveMmaINS1_46MainloopSm100TmaUmmaWarpSpecializedBlockScaledILi5ELi2ELi2ENS5_IJNS4_1CILi4EEENSA_ILi1EEESC_EEEEENS5_IJNSA_ILi128EEESF_NSA_ILi256EEEEEENS5_IJNS_12float_e2m1_tENS_13float_ue4m3_tEEEENS5_IJNS5_IJlSC_lEEENS4_6LayoutINS5_IJNS5_IJNS5_IJNSA_ILi32EEESB_EEEiEEENS5_IJNS5_IJNSA_ILi16EEESB_EEEiEEENS5_IJSC_iEEEEEENS5_IJSS_NS5_IJNS5_IJNSA_ILi0EEESC_EEENSA_ILi512EEEEEENS5_IJSV_iEEEEEEEEEEESK_S12_NS4_8TiledMMAINS4_8MMA_AtomIJNS4_17SM100_MMA_MXF4_SSISI_SI_fSJ_Li128ELi128ELi16ELNS4_4UMMA5MajorE0ELS17_0ELNS16_7ScaleInE0ELS18_0EEEEEENSM_INS5_IJSC_SC_SC_EEENS5_IJSV_SV_SV_EEEEENS5_IJNS4_10UnderscoreES1E_S1E_EEEEENS5_IJNS4_13SM90_TMA_LOADES1H_EEENS5_IJNS4_14ComposedLayoutINS4_7SwizzleILi3ELi4ELi3EEENS4_18smem_ptr_flag_bitsILi4EEENSM_INS5_IJNSA_ILi8EEESG_EEENS5_IJSG_SC_EEEEEEENSM_INS5_IJNS5_IJNS5_IJSO_SC_EEESR_EEESC_NS5_IJSC_SB_EEEEEENS5_IJNS5_IJNS5_IJSR_SX_EEESW_EEESV_NS5_IJSB_SX_EEEEEEEEEEEvNS4_8identityENS5_IJNS4_23SM90_TMA_LOAD_MULTICASTES24_EEES22_vS23_EENS_8epilogue10collective18CollectiveEpilogueINS27_23Sm100TmaWarpSpecializedILi4ELi2ELi16ELb1ELb0EEEJNS5_IJNSA_ILi64EEESF_SG_EEENS5_IJNSM_IS2C_SC_EENSM_INS5_IJSQ_NSA_ILi2EEEEEENS5_IJSC_S2C_EEEEEEEENS_10bfloat16_tESL_S2K_SL_NS27_6fusion15FusionCallbacksIS2B_NS2L_17LinearCombinationIS2K_fS2K_fLNS_15FloatRoundStyleE2EEES2D_S2J_JEEENS4_5SM1004TMEM4LOAD26SM100_TMEM_LOAD_32dp32b16xES1H_NS1J_INS1K_ILi1ELi4ELi3EEENS1M_ILi16EEENSM_INS5_IJS1O_SQ_EEENS5_IJSQ_SC_EEEEEEENS4_39AutoVectorizingCopyWithAssumedAlignmentILi128EEENS4_14SM90_TMA_STOREES30_S32_S32_EEEvvEEEEvNT_6ParamsE) ;  /* 0xffffff0c025c7950 */ /* 0x000fea0003c3ffff */
        .weak           $__internal_2_$__cuda_sm10x_tcgen05_guardrail_trap_unallocated_columns_being_dealloced
        .type           $__internal_2_$__cuda_sm10x_tcgen05_guardrail_trap_unallocated_columns_being_dealloced,@function
        .size           $__internal_2_$__cuda_sm10x_tcgen05_guardrail_trap_unallocated_columns_being_dealloced,(.L_x_244 - $__internal_2_$__cuda_sm10x_tcgen05_guardrail_trap_unallocated_columns_being_dealloced)
$__internal_2_$__cuda_sm10x_tcgen05_guardrail_trap_unallocated_columns_being_dealloced:
[----:B------:R-:W-:Y:S05]  /*f290*/  BPT.TRAP 0x1 ;  /* 0x000000040000795c */ /* 0x000fea0000300000 */
[----:B------:R-:W-:-:S04]  /*f2a0*/  HFMA2 R3, -RZ, RZ, 0, 0 ;  /* 0x00000000ff037431 */ /* 0x000fc800000001ff */
[----:B------:R-:W-:Y:S05]  /*f2b0*/  RET.REL.NODEC R2 `(_ZN7cutlass13device_kernelINS_4gemm6kernel13GemmUniversalIN4cute5tupleIJiiiiEEENS1_10collective13CollectiveMmaINS1_46MainloopSm100TmaUmmaWarpSpecializedBlockScaledILi5ELi2ELi2ENS5_IJNS4_1CILi4EEENSA_ILi1EEESC_EEEEENS5_IJNSA_ILi128EEESF_NSA_ILi256EEEEEENS5_IJNS_12float_e2m1_tENS_13float_ue4m3_tEEEENS5_IJNS5_IJlSC_lEEENS4_6LayoutINS5_IJNS5_IJNS5_IJNSA_ILi32EEESB_EEEiEEENS5_IJNS5_IJNSA_ILi16EEESB_EEEiEEENS5_IJSC_iEEEEEENS5_IJSS_NS5_IJNS5_IJNSA_ILi0EEESC_EEENSA_ILi512EEEEEENS5_IJSV_iEEEEEEEEEEESK_S12_NS4_8TiledMMAINS4_8MMA_AtomIJNS4_17SM100_MMA_MXF4_SSISI_SI_fSJ_Li128ELi128ELi16ELNS4_4UMMA5MajorE0ELS17_0ELNS16_7ScaleInE0ELS18_0EEEEEENSM_INS5_IJSC_SC_SC_EEENS5_IJSV_SV_SV_EEEEENS5_IJNS4_10UnderscoreES1E_S1E_EEEEENS5_IJNS4_13SM90_TMA_LOADES1H_EEENS5_IJNS4_14ComposedLayoutINS4_7SwizzleILi3ELi4ELi3EEENS4_18smem_ptr_flag_bitsILi4EEENSM_INS5_IJNSA_ILi8EEESG_EEENS5_IJSG_SC_EEEEEEENSM_INS5_IJNS5_IJNS5_IJSO_SC_EEESR_EEESC_NS5_IJSC_SB_EEEEEENS5_IJNS5_IJNS5_IJSR_SX_EEESW_EEESV_NS5_IJSB_SX_EEEEEEEEEEEvNS4_8identityENS5_IJNS4_23SM90_TMA_LOAD_MULTICASTES24_EEES22_vS23_EENS_8epilogue10collective18CollectiveEpilogueINS27_23Sm100TmaWarpSpecializedILi4ELi2ELi16ELb1ELb0EEEJNS5_IJNSA_ILi64EEESF_SG_EEENS5_IJNSM_IS2C_SC_EENSM_INS5_IJSQ_NSA_ILi2EEEEEENS5_IJSC_S2C_EEEEEEEENS_10bfloat16_tESL_S2K_SL_NS27_6fusion15FusionCallbacksIS2B_NS2L_17LinearCombinationIS2K_fS2K_fLNS_15FloatRoundStyleE2EEES2D_S2J_JEEENS4_5SM1004TMEM4LOAD26SM100_TMEM_LOAD_32dp32b16xES1H_NS1J_INS1K_ILi1ELi4ELi3EEENS1M_ILi16EEENSM_INS5_IJS1O_SQ_EEENS5_IJSQ_SC_EEEEEEENS4_39AutoVectorizingCopyWithAssumedAlignmentILi128EEENS4_14SM90_TMA_STOREES30_S32_S32_EEEvvEEEEvNT_6ParamsE) ;  /* 0xffffff0c02507950 */ /* 0x000fea0003c3ffff */
.L_x_243:
[----:B------:R-:W-:-:S00]  /*f2c0*/  BRA `(.L_x_243) ;  /* 0xfffffffc00fc7947 */ /* 0x000fc0000383ffff */
[----:B------:R-:W-:-:S00]  /*f2d0*/  NOP ;  /* 0x0000000000007918 */ /* 0x000fc00000000000 */
        /* <DEDUP_REMOVED lines=10> */
.L_x_244:


//--------------------- .nv.global.init           --------------------------
	.section	.nv.global.init,"aw",@progbits
.nv.global.init:
	.type		$str$29,@object
	.size		$str$29,($str$30 - $str$29)
$str$29:
        /*0000*/ 	.byte	0x28, 0x61, 0x64, 0x64, 0x72, 0x65, 0x73, 0x73, 0x20, 0x26, 0x20, 0x6d, 0x61, 0x73, 0x6b, 0x29
        /*0010*/ 	.byte	0x20, 0x3d, 0x3d, 0x20, 0x30, 0x00
	.type		$str$30,@object
	.size		$str$30,($str$26 - $str$30)
$str$30:
        /*0016*/ 	.byte	0x2f, 0x74, 0x6d, 0x70, 0x2f, 0x63, 0x75, 0x74, 0x6c, 0x61, 0x73, 0x73, 0x5f, 0x73, 0x77, 0x65
        /*0026*/ 	.byte	0x65, 0x70, 0x5f, 0x73, 0x72, 0x63, 0x2f, 0x69, 0x6e, 0x63, 0x6c, 0x75, 0x64, 0x65, 0x2f, 0x63
        /*0036*/ 	.byte	0x75, 0x74, 0x65, 0x2f, 0x70, 0x6f, 0x69, 0x6e, 0x74, 0x65, 0x72, 0x5f, 0x66, 0x6c, 0x61, 0x67
        /*0046*/ 	.byte	0x67, 0x65, 0x64, 0x2e, 0x68, 0x70, 0x70, 0x00
	.type		$str$26,@object
	.size		$str$26,($str$25 - $str$26)
$str$26:
        /*004e*/ 	.byte	0x2f, 0x74, 0x6d, 0x70, 0x2f, 0x63, 0x75, 0x74, 0x6c, 0x61, 0x73, 0x73, 0x5f, 0x73, 0x77, 0x65
        /*005e*/ 	.byte	0x65, 0x70, 0x5f, 0x73, 0x72, 0x63, 0x2f, 0x69, 0x6e, 0x63, 0x6c, 0x75, 0x64, 0x65, 0x2f, 0x63
        /*006e*/ 	.byte	0x75, 0x74, 0x65, 0x2f, 0x61, 0x74, 0x6f, 0x6d, 0x2f, 0x63, 0x6f, 0x70, 0x79, 0x5f, 0x74, 0x72
        /*007e*/ 	.byte	0x61, 0x69, 0x74, 0x73, 0x5f, 0x73, 0x6d, 0x31, 0x30, 0x30, 0x2e, 0x68, 0x70, 0x70, 0x00
	.type		$str$25,@object
	.size		$str$25,(__unnamed_1 - $str$25)
$str$25:
        /*008d*/ 	.byte	0x28, 0x28, 0x75, 0x69, 0x6e, 0x74, 0x33, 0x32, 0x5f, 0x74, 0x28, 0x74, 0x68, 0x72, 0x65, 0x61
        /*009d*/ 	.byte	0x64, 0x49, 0x64, 0x78, 0x2e, 0x78, 0x29, 0x20, 0x2f, 0x20, 0x33, 0x32, 0x29, 0x20, 0x25, 0x20
        /*00ad*/ 	.byte	0x34, 0x29, 0x20, 0x3d, 0x3d, 0x20, 0x28, 0x28, 0x28, 0x74, 0x6d, 0x65, 0x6d, 0x5f, 0x61, 0x64
        /*00bd*/ 	.byte	0x64, 0x72, 0x20, 0x3e, 0x3e, 0x20, 0x31, 0x36, 0x29, 0x20, 0x2f, 0x20, 0x33, 0x32, 0x29, 0x20
        /*00cd*/ 	.byte	0x25, 0x20, 0x34, 0x29, 0x00
	.type		__unnamed_1,@object
	.size		__unnamed_1,(__unnamed_2 - __unnamed_1)
__unnamed_1:
        /*00d2*/ 	.byte	0x61, 0x75, 0x74, 0x6f, 0x20, 0x63, 0x75, 0x74, 0x65, 0x3a, 0x3a, 0x61, 0x73, 0x5f, 0x70, 0x6f
        /* <DEDUP_REMOVED lines=24> */
        /*0262*/ 	.byte	0x43, 0x3c, 0x32, 0x30, 0x34, 0x38, 0x3e, 0x3e, 0x3e, 0x3e, 0x5d, 0x00
	.type		__unnamed_2,@object
	.size		__unnamed_2,(.L_2 - __unnamed_2)
__unnamed_2:
        /* <DEDUP_REMOVED lines=40> */
        /*04ee*/ 	.byte	0x3a, 0x3a, 0x43, 0x3c, 0x30, 0x3e, 0x3e, 0x3e, 0x3e, 0x5d, 0x00
.L_2:


//--------------------- .nv.shared._ZN7cutlass13device_kernelINS_4gemm6kernel13GemmUniversalIN4cute5tupleIJiiiiEEENS1_10collective13CollectiveMmaINS1_46MainloopSm100TmaUmmaWarpSpecializedBlockScaledILi5ELi2ELi2ENS5_IJNS4_1CILi4EEENSA_ILi1EEESC_EEEEENS5_IJNSA_ILi128EEESF_NSA_ILi256EEEEEENS5_IJNS_12float_e2m1_tENS_13float_ue4m3_tEEEENS5_IJNS5_IJlSC_lEEENS4_6LayoutINS5_IJNS5_IJNS5_IJNSA_ILi32EEESB_EEEiEEENS5_IJNS5_IJNSA_ILi16EEESB_EEEiEEENS5_IJSC_iEEEEEENS5_IJSS_NS5_IJNS5_IJNSA_ILi0EEESC_EEENSA_ILi512EEEEEENS5_IJSV_iEEEEEEEEEEESK_S12_NS4_8TiledMMAINS4_8MMA_AtomIJNS4_17SM100_MMA_MXF4_SSISI_SI_fSJ_Li128ELi128ELi16ELNS4_4UMMA5MajorE0ELS17_0ELNS16_7ScaleInE0ELS18_0EEEEEENSM_INS5_IJSC_SC_SC_EEENS5_IJSV_SV_SV_EEEEENS5_IJNS4_10UnderscoreES1E_S1E_EEEEENS5_IJNS4_13SM90_TMA_LOADES1H_EEENS5_IJNS4_14ComposedLayoutINS4_7SwizzleILi3ELi4ELi3EEENS4_18smem_ptr_flag_bitsILi4EEENSM_INS5_IJNSA_ILi8EEESG_EEENS5_IJSG_SC_EEEEEEENSM_INS5_IJNS5_IJNS5_IJSO_SC_EEESR_EEESC_NS5_IJSC_SB_EEEEEENS5_IJNS5_IJNS5_IJSR_SX_EEESW_EEESV_NS5_IJSB_SX_EEEEEEEEEEEvNS4_8identityENS5_IJNS4_23SM90_TMA_LOAD_MULTICASTES24_EEES22_vS23_EENS_8epilogue10collective18CollectiveEpilogueINS27_23Sm100TmaWarpSpecializedILi4ELi2ELi16ELb1ELb0EEEJNS5_IJNSA_ILi64EEESF_SG_EEENS5_IJNSM_IS2C_SC_EENSM_INS5_IJSQ_NSA_ILi2EEEEEENS5_IJSC_S2C_EEEEEEEENS_10bfloat16_tESL_S2K_SL_NS27_6fusion15FusionCallbacksIS2B_NS2L_17LinearCombinationIS2K_fS2K_fLNS_15FloatRoundStyleE2EEES2D_S2J_JEEENS4_5SM1004TMEM4LOAD26SM100_TMEM_LOAD_32dp32b16xES1H_NS1J_INS1K_ILi1ELi4ELi3EEENS1M_ILi16EEENSM_INS5_IJS1O_SQ_EEENS5_IJSQ_SC_EEEEEEENS4_39AutoVectorizingCopyWithAssumedAlignmentILi128EEENS4_14SM90_TMA_STOREES30_S32_S32_EEEvvEEEEvNT_6ParamsE --------------------------
	.section	.nv.shared._ZN7cutlass13device_kernelINS_4gemm6kernel13GemmUniversalIN4cute5tupleIJiiiiEEENS1_10collective13CollectiveMmaINS1_46MainloopSm100TmaUmmaWarpSpecializedBlockScaledILi5ELi2ELi2ENS5_IJNS4_1CILi4EEENSA_ILi1EEESC_EEEEENS5_IJNSA_ILi128EEESF_NSA_ILi256EEEEEENS5_IJNS_12float_e2m1_tENS_13float_ue4m3_tEEEENS5_IJNS5_IJlSC_lEEENS4_6LayoutINS5_IJNS5_IJNS5_IJNSA_ILi32EEESB_EEEiEEENS5_IJNS5_IJNSA_ILi16EEESB_EEEiEEENS5_IJSC_iEEEEEENS5_IJSS_NS5_IJNS5_IJNSA_ILi0EEESC_EEENSA_ILi512EEEEEENS5_IJSV_iEEEEEEEEEEESK_S12_NS4_8TiledMMAINS4_8MMA_AtomIJNS4_17SM100_MMA_MXF4_SSISI_SI_fSJ_Li128ELi128ELi16ELNS4_4UMMA5MajorE0ELS17_0ELNS16_7ScaleInE0ELS18_0EEEEEENSM_INS5_IJSC_SC_SC_EEENS5_IJSV_SV_SV_EEEEENS5_IJNS4_10UnderscoreES1E_S1E_EEEEENS5_IJNS4_13SM90_TMA_LOADES1H_EEENS5_IJNS4_14ComposedLayoutINS4_7SwizzleILi3ELi4ELi3EEENS4_18smem_ptr_flag_bitsILi4EEENSM_INS5_IJNSA_ILi8EEESG_EEENS5_IJSG_SC_EEEEEEENSM_INS5_IJNS5_IJNS5_IJSO_SC_EEESR_EEESC_NS5_IJSC_SB_EEEEEENS5_IJNS5_IJNS5_IJSR_SX_EEESW_EEESV_NS5_IJSB_SX_EEEEEEEEEEEvNS4_8identityENS5_IJNS4_23SM90_TMA_LOAD_MULTICASTES24_EEES22_vS23_EENS_8epilogue10collective18CollectiveEpilogueINS27_23Sm100TmaWarpSpecializedILi4ELi2ELi16ELb1ELb0EEEJNS5_IJNSA_ILi64EEESF_SG_EEENS5_IJNSM_IS2C_SC_EENSM_INS5_IJSQ_NSA_ILi2EEEEEENS5_IJSC_S2C_EEEEEEEENS_10bfloat16_tESL_S2K_SL_NS27_6fusion15FusionCallbacksIS2B_NS2L_17LinearCombinationIS2K_fS2K_fLNS_15FloatRoundStyleE2EEES2D_S2J_JEEENS4_5SM1004TMEM4LOAD26SM100_TMEM_LOAD_32dp32b16xES1H_NS1J_INS1K_ILi1ELi4ELi3EEENS1M_ILi16EEENSM_INS5_IJS1O_SQ_EEENS5_IJSQ_SC_EEEEEEENS4_39AutoVectorizingCopyWithAssumedAlignmentILi128EEENS4_14SM90_TMA_STOREES30_S32_S32_EEEvvEEEEvNT_6ParamsE,"aw",@nobits
	.sectionflags	@""
	.align	16
	.zero		1024


//--------------------- .nv.shared.reserved.0     --------------------------
	.section	.nv.shared.reserved.0,"aw",@nobits
	.weak		__nv_reservedSMEM_offset_0_alias
	.size		__nv_reservedSMEM_offset_0_alias, 0, 64
	.other		__nv_reservedSMEM_offset_0_alias,@"STO_CUDA_RESERVED_SHARED STV_DEFAULT"
__nv_reservedSMEM_offset_0_alias:
	.zero		0
.nv.shared.reserved.0:
	.zero		64
	.weak		__nv_reservedSMEM_tcgen05_partition
	.type		__nv_reservedSMEM_tcgen05_partition,@object
	.size		__nv_reservedSMEM_tcgen05_partition,(.L_0 - __nv_reservedSMEM_tcgen05_partition)
__nv_reservedSMEM_tcgen05_partition:
	.zero		32
.L_0:


//--------------------- .nv.global                --------------------------
	.section	.nv.global,"aw",@nobits
.nv.global:
	.type		_ZN40_INTERNAL_9ee0b25c_4_k_cu_2d2b84f2_194184cute1_E,@object
	.size		_ZN40_INTERNAL_9ee0b25c_4_k_cu_2d2b84f2_194184cute1_E,(_ZN40_INTERNAL_9ee0b25c_4_k_cu_2d2b84f2_194184cuda3std3__45__cpo6cbeginE - _ZN40_INTERNAL_9ee0b25c_4_k_cu_2d2b84f2_194184cute1_E)
_ZN40_INTERNAL_9ee0b25c_4_k_cu_2d2b84f2_194184cute1_E:
	.zero		1
	.type		_ZN40_INTERNAL_9ee0b25c_4_k_cu_2d2b84f2_194184cuda3std3__45__cpo6cbeginE,@object
	.size		_ZN40_INTERNAL_9ee0b25c_4_k_cu_2d2b84f2_194184cuda3std3__45__cpo6cbeginE,(_ZN40_INTERNAL_9ee0b25c_4_k_cu_2d2b84f2_194184cuda3std3__48in_placeE - _ZN40_INTERNAL_9ee0b25c_4_k_cu_2d2b84f2_194184cuda3std3__45__cpo6cbeginE)
_ZN40_INTERNAL_9ee0b25c_4_k_cu_2d2b84f2_194184cuda3std3__45__cpo6cbeginE:
	.zero		1
	.type		_ZN40_INTERNAL_9ee0b25c_4_k_cu_2d2b84f2_194184cuda3std3__48in_placeE,@object
	.size		_ZN40_INTERNAL_9ee0b25c_4_k_cu_2d2b84f2_194184cuda3std3__48in_placeE,(_ZN40_INTERNAL_9ee0b25c_4_k_cu_2d2b84f2_194184cuda3std6ranges3__45__cpo9iter_moveE - _ZN40_INTERNAL_9ee0b25c_4_k_cu_2d2b84f2_194184cuda3std3__48in_placeE)
_ZN40_INTERNAL_9ee0b25c_4_k_cu_2d2b84f2_194184cuda3std3__48in_placeE:
	.zero		1
	.type		_ZN40_INTERNAL_9ee0b25c_4_k_cu_2d2b84f2_194184cuda3std6ranges3__45__cpo9iter_moveE,@object
	.size		_ZN40_INTERNAL_9ee0b25c_4_k_cu_2d2b84f2_194184cuda3std6ranges3__45__cpo9iter_moveE,(_ZN40_INTERNAL_9ee0b25c_4_k_cu_2d2b84f2_194184cuda3std3__45__cpo5beginE - _ZN40_INTERNAL_9ee0b25c_4_k_cu_2d2b84f2_194184cuda3std6ranges3__45__cpo9iter_moveE)
_ZN40_INTERNAL_9ee0b25c_4_k_cu_2d2b84f2_194184cuda3std6ranges3__45__cpo9iter_moveE:
	.zero		1
	.type		_ZN40_INTERNAL_9ee0b25c_4_k_cu_2d2b84f2_194184cuda3std3__45__cpo5beginE,@object
	.size		_ZN40_INTERNAL_9ee0b25c_4_k_cu_2d2b84f2_194184cuda3std3__45__cpo5beginE,(_ZN40_INTERNAL_9ee0b25c_4_k_cu_2d2b84f2_194184cuda3std3__442_GLOBAL__N__9ee0b25c_4_k_cu_2d2b84f2_194186ignoreE - _ZN40_INTERNAL_9ee0b25c_4_k_cu_2d2b84f2_194184cuda3std3__45__cpo5beginE)
_ZN40_INTERNAL_9ee0b25c_4_k_cu_2d2b84f2_194184cuda3std3__45__cpo5beginE:
	.zero		1
	.type		_ZN40_INTERNAL_9ee0b25c_4_k_cu_2d2b84f2_194184cuda3std3__442_GLOBAL__N__9ee0b25c_4_k_cu_2d2b84f2_194186ignoreE,@object
	.size		_ZN40_INTERNAL_9ee0b25c_4_k_cu_2d2b84f2_194184cuda3std3__442_GLOBAL__N__9ee0b25c_4_k_cu_2d2b84f2_194186ignoreE,(_ZN40_INTERNAL_9ee0b25c_4_k_cu_2d2b84f2_194184cute7productE - _ZN40_INTERNAL_9ee0b25c_4_k_cu_2d2b84f2_194184cuda3std3__442_GLOBAL__N__9ee0b25c_4_k_cu_2d2b84f2_194186ignoreE)
_ZN40_INTERNAL_9ee0b25c_4_k_cu_2d2b84f2_194184cuda3std3__442_GLOBAL__N__9ee0b25c_4_k_cu_2d2b84f2_194186ignoreE:
	.zero		1
	.type		_ZN40_INTERNAL_9ee0b25c_4_k_cu_2d2b84f2_194184cute7productE,@object
	.size		_ZN40_INTERNAL_9ee0b25c_4_k_cu_2d2b84f2_194184cute7productE,(_ZN40_INTERNAL_9ee0b25c_4_k_cu_2d2b84f2_194184cuda3std3__45__cpo3endE - _ZN40_INTERNAL_9ee0b25c_4_k_cu_2d2b84f2_194184cute7productE)
_ZN40_INTERNAL_9ee0b25c_4_k_cu_2d2b84f2_194184cute7productE:
	.zero		1
	.type		_ZN40_INTERNAL_9ee0b25c_4_k_cu_2d2b84f2_194184cuda3std3__45__cpo3endE,@object
	.size		_ZN40_INTERNAL_9ee0b25c_4_k_cu_2d2b84f2_194184cuda3std3__45__cpo3endE,(_ZN40_INTERNAL_9ee0b25c_4_k_cu_2d2b84f2_194184cuda3std3__419piecewise_constructE - _ZN40_INTERNAL_9ee0b25c_4_k_cu_2d2b84f2_194184cuda3std3__45__cpo3endE)
_ZN40_INTERNAL_9ee0b25c_4_k_cu_2d2b84f2_194184cuda3std3__45__cpo3endE:
	.zero		1
	.type		_ZN40_INTERNAL_9ee0b25c_4_k_cu_2d2b84f2_194184cuda3std3__419piecewise_constructE,@object
	.size		_ZN40_INTERNAL_9ee0b25c_4_k_cu_2d2b84f2_194184cuda3std3__419piecewise_constructE,(_ZN40_INTERNAL_9ee0b25c_4_k_cu_2d2b84f2_194184cuda3std3__45__cpo4cendE - _ZN40_INTERNAL_9ee0b25c_4_k_cu_2d2b84f2_194184cuda3std3__419piecewise_constructE)
_ZN40_INTERNAL_9ee0b25c_4_k_cu_2d2b84f2_194184cuda3std3__419piecewise_constructE:
	.zero		1
	.type		_ZN40_INTERNAL_9ee0b25c_4_k_cu_2d2b84f2_194184cuda3std3__45__cpo4cendE,@object
	.size		_ZN40_INTERNAL_9ee0b25c_4_k_cu_2d2b84f2_194184cuda3std3__45__cpo4cendE,(_ZN40_INTERNAL_9ee0b25c_4_k_cu_2d2b84f2_194184cuda3std6ranges3__45__cpo4swapE - _ZN40_INTERNAL_9ee0b25c_4_k_cu_2d2b84f2_194184cuda3std3__45__cpo4cendE)
_ZN40_INTERNAL_9ee0b25c_4_k_cu_2d2b84f2_194184cuda3std3__45__cpo4cendE:
	.zero		1
	.type		_ZN40_INTERNAL_9ee0b25c_4_k_cu_2d2b84f2_194184cuda3std6ranges3__45__cpo4swapE,@object
	.size		_ZN40_INTERNAL_9ee0b25c_4_k_cu_2d2b84f2_194184cuda3std6ranges3__45__cpo4swapE,(.L_10 - _ZN40_INTERNAL_9ee0b25c_4_k_cu_2d2b84f2_194184cuda3std6ranges3__45__cpo4swapE)
_ZN40_INTERNAL_9ee0b25c_4_k_cu_2d2b84f2_194184cuda3std6ranges3__45__cpo4swapE:
	.zero		1
.L_10:


//--------------------- .nv.constant0._ZN7cutlass13device_kernelINS_4gemm6kernel13GemmUniversalIN4cute5tupleIJiiiiEEENS1_10collective13CollectiveMmaINS1_46MainloopSm100TmaUmmaWarpSpecializedBlockScaledILi5ELi2ELi2ENS5_IJNS4_1CILi4EEENSA_ILi1EEESC_EEEEENS5_IJNSA_ILi128EEESF_NSA_ILi256EEEEEENS5_IJNS_12float_e2m1_tENS_13float_ue4m3_tEEEENS5_IJNS5_IJlSC_lEEENS4_6LayoutINS5_IJNS5_IJNS5_IJNSA_ILi32EEESB_EEEiEEENS5_IJNS5_IJNSA_ILi16EEESB_EEEiEEENS5_IJSC_iEEEEEENS5_IJSS_NS5_IJNS5_IJNSA_ILi0EEESC_EEENSA_ILi512EEEEEENS5_IJSV_iEEEEEEEEEEESK_S12_NS4_8TiledMMAINS4_8MMA_AtomIJNS4_17SM100_MMA_MXF4_SSISI_SI_fSJ_Li128ELi128ELi16ELNS4_4UMMA5MajorE0ELS17_0ELNS16_7ScaleInE0ELS18_0EEEEEENSM_INS5_IJSC_SC_SC_EEENS5_IJSV_SV_SV_EEEEENS5_IJNS4_10UnderscoreES1E_S1E_EEEEENS5_IJNS4_13SM90_TMA_LOADES1H_EEENS5_IJNS4_14ComposedLayoutINS4_7SwizzleILi3ELi4ELi3EEENS4_18smem_ptr_flag_bitsILi4EEENSM_INS5_IJNSA_ILi8EEESG_EEENS5_IJSG_SC_EEEEEEENSM_INS5_IJNS5_IJNS5_IJSO_SC_EEESR_EEESC_NS5_IJSC_SB_EEEEEENS5_IJNS5_IJNS5_IJSR_SX_EEESW_EEESV_NS5_IJSB_SX_EEEEEEEEEEEvNS4_8identityENS5_IJNS4_23SM90_TMA_LOAD_MULTICASTES24_EEES22_vS23_EENS_8epilogue10collective18CollectiveEpilogueINS27_23Sm100TmaWarpSpecializedILi4ELi2ELi16ELb1ELb0EEEJNS5_IJNSA_ILi64EEESF_SG_EEENS5_IJNSM_IS2C_SC_EENSM_INS5_IJSQ_NSA_ILi2EEEEEENS5_IJSC_S2C_EEEEEEEENS_10bfloat16_tESL_S2K_SL_NS27_6fusion15FusionCallbacksIS2B_NS2L_17LinearCombinationIS2K_fS2K_fLNS_15FloatRoundStyleE2EEES2D_S2J_JEEENS4_5SM1004TMEM4LOAD26SM100_TMEM_LOAD_32dp32b16xES1H_NS1J_INS1K_ILi1ELi4ELi3EEENS1M_ILi16EEENSM_INS5_IJS1O_SQ_EEENS5_IJSQ_SC_EEEEEEENS4_39AutoVectorizingCopyWithAssumedAlignmentILi128EEENS4_14SM90_TMA_STOREES30_S32_S32_EEEvvEEEEvNT_6ParamsE --------------------------
	.section	.nv.constant0._ZN7cutlass13device_kernelINS_4gemm6kernel13GemmUniversalIN4cute5tupleIJiiiiEEENS1_10collective13CollectiveMmaINS1_46MainloopSm100TmaUmmaWarpSpecializedBlockScaledILi5ELi2ELi2ENS5_IJNS4_1CILi4EEENSA_ILi1EEESC_EEEEENS5_IJNSA_ILi128EEESF_NSA_ILi256EEEEEENS5_IJNS_12float_e2m1_tENS_13float_ue4m3_tEEEENS5_IJNS5_IJlSC_lEEENS4_6LayoutINS5_IJNS5_IJNS5_IJNSA_ILi32EEESB_EEEiEEENS5_IJNS5_IJNSA_ILi16EEESB_EEEiEEENS5_IJSC_iEEEEEENS5_IJSS_NS5_IJNS5_IJNSA_ILi0EEESC_EEENSA_ILi512EEEEEENS5_IJSV_iEEEEEEEEEEESK_S12_NS4_8TiledMMAINS4_8MMA_AtomIJNS4_17SM100_MMA_MXF4_SSISI_SI_fSJ_Li128ELi128ELi16ELNS4_4UMMA5MajorE0ELS17_0ELNS16_7ScaleInE0ELS18_0EEEEEENSM_INS5_IJSC_SC_SC_EEENS5_IJSV_SV_SV_EEEEENS5_IJNS4_10UnderscoreES1E_S1E_EEEEENS5_IJNS4_13SM90_TMA_LOADES1H_EEENS5_IJNS4_14ComposedLayoutINS4_7SwizzleILi3ELi4ELi3EEENS4_18smem_ptr_flag_bitsILi4EEENSM_INS5_IJNSA_ILi8EEESG_EEENS5_IJSG_SC_EEEEEEENSM_INS5_IJNS5_IJNS5_IJSO_SC_EEESR_EEESC_NS5_IJSC_SB_EEEEEENS5_IJNS5_IJNS5_IJSR_SX_EEESW_EEESV_NS5_IJSB_SX_EEEEEEEEEEEvNS4_8identityENS5_IJNS4_23SM90_TMA_LOAD_MULTICASTES24_EEES22_vS23_EENS_8epilogue10collective18CollectiveEpilogueINS27_23Sm100TmaWarpSpecializedILi4ELi2ELi16ELb1ELb0EEEJNS5_IJNSA_ILi64EEESF_SG_EEENS5_IJNSM_IS2C_SC_EENSM_INS5_IJSQ_NSA_ILi2EEEEEENS5_IJSC_S2C_EEEEEEEENS_10bfloat16_tESL_S2K_SL_NS27_6fusion15FusionCallbacksIS2B_NS2L_17LinearCombinationIS2K_fS2K_fLNS_15FloatRoundStyleE2EEES2D_S2J_JEEENS4_5SM1004TMEM4LOAD26SM100_TMEM_LOAD_32dp32b16xES1H_NS1J_INS1K_ILi1ELi4ELi3EEENS1M_ILi16EEENSM_INS5_IJS1O_SQ_EEENS5_IJSQ_SC_EEEEEEENS4_39AutoVectorizingCopyWithAssumedAlignmentILi128EEENS4_14SM90_TMA_STOREES30_S32_S32_EEEvvEEEEvNT_6ParamsE,"a",@progbits
	.sectionflags	@""
	.align	4
.nv.constant0._ZN7cutlass13device_kernelINS_4gemm6kernel13GemmUniversalIN4cute5tupleIJiiiiEEENS1_10collective13CollectiveMmaINS1_46MainloopSm100TmaUmmaWarpSpecializedBlockScaledILi5ELi2ELi2ENS5_IJNS4_1CILi4EEENSA_ILi1EEESC_EEEEENS5_IJNSA_ILi128EEESF_NSA_ILi256EEEEEENS5_IJNS_12float_e2m1_tENS_13float_ue4m3_tEEEENS5_IJNS5_IJlSC_lEEENS4_6LayoutINS5_IJNS5_IJNS5_IJNSA_ILi32EEESB_EEEiEEENS5_IJNS5_IJNSA_ILi16EEESB_EEEiEEENS5_IJSC_iEEEEEENS5_IJSS_NS5_IJNS5_IJNSA_ILi0EEESC_EEENSA_ILi512EEEEEENS5_IJSV_iEEEEEEEEEEESK_S12_NS4_8TiledMMAINS4_8MMA_AtomIJNS4_17SM100_MMA_MXF4_SSISI_SI_fSJ_Li128ELi128ELi16ELNS4_4UMMA5MajorE0ELS17_0ELNS16_7ScaleInE0ELS18_0EEEEEENSM_INS5_IJSC_SC_SC_EEENS5_IJSV_SV_SV_EEEEENS5_IJNS4_10UnderscoreES1E_S1E_EEEEENS5_IJNS4_13SM90_TMA_LOADES1H_EEENS5_IJNS4_14ComposedLayoutINS4_7SwizzleILi3ELi4ELi3EEENS4_18smem_ptr_flag_bitsILi4EEENSM_INS5_IJNSA_ILi8EEESG_EEENS5_IJSG_SC_EEEEEEENSM_INS5_IJNS5_IJNS5_IJSO_SC_EEESR_EEESC_NS5_IJSC_SB_EEEEEENS5_IJNS5_IJNS5_IJSR_SX_EEESW_EEESV_NS5_IJSB_SX_EEEEEEEEEEEvNS4_8identityENS5_IJNS4_23SM90_TMA_LOAD_MULTICASTES24_EEES22_vS23_EENS_8epilogue10collective18CollectiveEpilogueINS27_23Sm100TmaWarpSpecializedILi4ELi2ELi16ELb1ELb0EEEJNS5_IJNSA_ILi64EEESF_SG_EEENS5_IJNSM_IS2C_SC_EENSM_INS5_IJSQ_NSA_ILi2EEEEEENS5_IJSC_S2C_EEEEEEEENS_10bfloat16_tESL_S2K_SL_NS27_6fusion15FusionCallbacksIS2B_NS2L_17LinearCombinationIS2K_fS2K_fLNS_15FloatRoundStyleE2EEES2D_S2J_JEEENS4_5SM1004TMEM4LOAD26SM100_TMEM_LOAD_32dp32b16xES1H_NS1J_INS1K_ILi1ELi4ELi3EEENS1M_ILi16EEENSM_INS5_IJS1O_SQ_EEENS5_IJSQ_SC_EEEEEEENS4_39AutoVectorizingCopyWithAssumedAlignmentILi128EEENS4_14SM90_TMA_STOREES30_S32_S32_EEEvvEEEEvNT_6ParamsE:
	.zero		3968


//--------------------- SYMBOLS --------------------------

	.type		.nv.reservedSmem.offset0,@object
	.size		.nv.reservedSmem.offset0,0x4
	.type		.nv.reservedSmem.cap,@object
	.size		.nv.reservedSmem.cap,0x4
	.type		__assertfail,@function
